def matmul_kernel(
    a_ptr,
    b_ptr,
    c_ptr,
    M,
    N,
    K,
    stride_am,
    stride_ak,
    stride_bk,
    stride_bn,
    stride_cm,
    stride_cn,
    BLOCK_M: tl.constexpr,
    BLOCK_N: tl.constexpr,
    BLOCK_K: tl.constexpr,
    GROUP_M: tl.constexpr,
):
    pid = tl.program_id(axis=0)
    num_pid_m = tl.cdiv(M, BLOCK_M)
    num_pid_n = tl.cdiv(N, BLOCK_N)
    num_pid_in_group = GROUP_M * num_pid_n
    group_id = pid // num_pid_in_group
    first_pid_m = group_id * GROUP_M
    group_size_m = min(num_pid_m - first_pid_m, GROUP_M)
    pid_m = first_pid_m + ((pid % num_pid_in_group) % group_size_m)
    pid_n = (pid % num_pid_in_group) // group_size_m

    offs_am = (pid_m * BLOCK_M + tl.arange(0, BLOCK_M)) % M
    offs_bn = (pid_n * BLOCK_N + tl.arange(0, BLOCK_N)) % N
    offs_k = tl.arange(0, BLOCK_K)
    a_ptrs = a_ptr + offs_am[:, None] * stride_am + offs_k[None, :] * stride_ak
    b_ptrs = b_ptr + offs_k[:, None] * stride_bk + offs_bn[None, :] * stride_bn

    acc = tl.zeros((BLOCK_M, BLOCK_N), dtype=tl.float32)
    for kk in range(0, tl.cdiv(K, BLOCK_K)):
        a = tl.load(a_ptrs, mask=offs_k[None, :] < K - kk * BLOCK_K, other=0.0)
        b = tl.load(b_ptrs, mask=offs_k[:, None] < K - kk * BLOCK_K, other=0.0)
        acc = tl.dot(a, b, acc)
        a_ptrs += BLOCK_K * stride_ak
        b_ptrs += BLOCK_K * stride_bk

    c = acc.to(c_ptr.dtype.element_ty)
    offs_cm = pid_m * BLOCK_M + tl.arange(0, BLOCK_M)
    offs_cn = pid_n * BLOCK_N + tl.arange(0, BLOCK_N)
    c_ptrs = c_ptr + offs_cm[:, None] * stride_cm + offs_cn[None, :] * stride_cn
    mask = (offs_cm[:, None] < M) & (offs_cn[None, :] < N)
    tl.store(c_ptrs, c, mask=mask)

# config = {"BLOCK_K": 128, "BLOCK_M": 128, "BLOCK_N": 256, "GROUP_M": 8, "arch": "sm_100", "dtype": "fp8e4m3", "num_ctas": 1, "num_stages": 6, "num_warps": 4}
# arch = sm_100


// ===== COMPILED SASS (sm_100a) =====

	.target	sm_100a

	.elftype	@"ET_EXEC"


//--------------------- .note.nv.tkinfo           --------------------------
	.section	.note.nv.tkinfo,"",@"SHT_NOTE"
	.sectionflags	@"SHF_NOTE_NV_TKINFO"
	.tkinfo
        /*0018*/ 	.word	0x00000081
        /*0030*/ 	.string	""
        /*0030*/ 	.string	"ptxas-blackwell"
        /*0030*/ 	.string	"Cuda compilation tools, release 12.9, V12.9.86"
        /*0030*/ 	.string	"Build cuda_12.9.r12.9/compiler.36037853_0"
        /*0030*/ 	.string	"-v  -suppress-debug-info  -lineinfo  -arch sm_100a "



//--------------------- .note.nv.cuver            --------------------------
	.section	.note.nv.cuver,"",@"SHT_NOTE"
	.sectionflags	@"SHF_NOTE_NV_CUVER"
        /*0018*/ 	.short	0x0001
        /*001a*/ 	.short	0x0064
        /*001c*/ 	.short	0x0001
        /*001e*/ 	.short	0x0000
        /*0020*/ 	.short	0x0001
        /*0022*/ 	.short	0x0000


//--------------------- .nv.info                  --------------------------
	.section	.nv.info,"",@"SHT_CUDA_INFO"
	.align	4


	//----- nvinfo : EIATTR_REGCOUNT
	.align		4
        /*0000*/ 	.byte	0x04, 0x2f
        /*0002*/ 	.short	(.L_4 - .L_3)
	.align		4
.L_3:
        /*0004*/ 	.word	index@(matmul_kernel)
        /*0008*/ 	.word	0x00000060


	//----- nvinfo : EIATTR_FRAME_SIZE
	.align		4
.L_4:
        /*000c*/ 	.byte	0x04, 0x11
        /*000e*/ 	.short	(.L_6 - .L_5)
	.align		4
.L_5:
        /*0010*/ 	.word	index@($__internal_2_$__cuda_sm10x_tcgen05_guardrail_trap_unallocated_columns_being_dealloced)
        /*0014*/ 	.word	0x00001810


	//----- nvinfo : EIATTR_FRAME_SIZE
	.align		4
.L_6:
        /*0018*/ 	.byte	0x04, 0x11
        /*001a*/ 	.short	(.L_8 - .L_7)
	.align		4
.L_7:
        /*001c*/ 	.word	index@($__internal_1_$__cuda_sm10x_tcgen05_guardrail_trap_phase_invalid_during_alloc)
        /*0020*/ 	.word	0x00001810


	//----- nvinfo : EIATTR_FRAME_SIZE
	.align		4
.L_8:
        /*0024*/ 	.byte	0x04, 0x11
        /*0026*/ 	.short	(.L_10 - .L_9)
	.align		4
.L_9:
        /*0028*/ 	.word	index@($__internal_0_$__cuda_sm10x_tcgen05_guardrail_trap_col_being_dealloced_not_returned_by_alloc)
        /*002c*/ 	.word	0x00001810


	//----- nvinfo : EIATTR_FRAME_SIZE
	.align		4
.L_10:
        /*0030*/ 	.byte	0x04, 0x11
        /*0032*/ 	.short	(.L_12 - .L_11)
	.align		4
.L_11:
        /*0034*/ 	.word	index@(matmul_kernel)
        /*0038*/ 	.word	0x00001810


	//----- nvinfo : EIATTR_MIN_STACK_SIZE
	.align		4
.L_12:
        /*003c*/ 	.byte	0x04, 0x12
        /*003e*/ 	.short	(.L_14 - .L_13)
	.align		4
.L_13:
        /*0040*/ 	.word	index@(matmul_kernel)
        /*0044*/ 	.word	0x00001810
.L_14:


//--------------------- .nv.info.matmul_kernel    --------------------------
	.section	.nv.info.matmul_kernel,"",@"SHT_CUDA_INFO"
	.sectionflags	@""
	.align	4


	//----- nvinfo : EIATTR_CUDA_API_VERSION
	.align		4
        /*0000*/ 	.byte	0x04, 0x37
        /*0002*/ 	.short	(.L_16 - .L_15)
.L_15:
        /*0004*/ 	.word	0x00000081


	//----- nvinfo : EIATTR_KPARAM_INFO
	.align		4
.L_16:
        /*0008*/ 	.byte	0x04, 0x17
        /*000a*/ 	.short	(.L_18 - .L_17)
.L_17:
        /*000c*/ 	.word	0x00000000
        /*0010*/ 	.short	0x000d
        /*0012*/ 	.short	0x0048
        /*0014*/ 	.byte	0x00, 0xf4, 0x21, 0x00


	//----- nvinfo : EIATTR_KPARAM_INFO
	.align		4
.L_18:
        /*0018*/ 	.byte	0x04, 0x17
        /*001a*/ 	.short	(.L_20 - .L_19)
.L_19:
        /*001c*/ 	.word	0x00000000
        /*0020*/ 	.short	0x000c
        /*0022*/ 	.short	0x0040
        /*0024*/ 	.byte	0x00, 0xf4, 0x21, 0x00


	//----- nvinfo : EIATTR_KPARAM_INFO
	.align		4
.L_20:
        /*0028*/ 	.byte	0x04, 0x17
        /*002a*/ 	.short	(.L_22 - .L_21)
.L_21:
        /*002c*/ 	.word	0x00000000
        /*0030*/ 	.short	0x000b
        /*0032*/ 	.short	0x0038
        /*0034*/ 	.byte	0x00, 0xf0, 0x11, 0x00


	//----- nvinfo : EIATTR_KPARAM_INFO
	.align		4
.L_22:
        /*0038*/ 	.byte	0x04, 0x17
        /*003a*/ 	.short	(.L_24 - .L_23)
.L_23:
        /*003c*/ 	.word	0x00000000
        /*0040*/ 	.short	0x000a
        /*0042*/ 	.short	0x0034
        /*0044*/ 	.byte	0x00, 0xf0, 0x11, 0x00


	//----- nvinfo : EIATTR_KPARAM_INFO
	.align		4
.L_24:
        /*0048*/ 	.byte	0x04, 0x17
        /*004a*/ 	.short	(.L_26 - .L_25)
.L_25:
        /*004c*/ 	.word	0x00000000
        /*0050*/ 	.short	0x0009
        /*0052*/ 	.short	0x0030
        /*0054*/ 	.byte	0x00, 0xf0, 0x11, 0x00


	//----- nvinfo : EIATTR_KPARAM_INFO
	.align		4
.L_26:
        /*0058*/ 	.byte	0x04, 0x17
        /*005a*/ 	.short	(.L_28 - .L_27)
.L_27:
        /*005c*/ 	.word	0x00000000
        /*0060*/ 	.short	0x0008
        /*0062*/ 	.short	0x002c
        /*0064*/ 	.byte	0x00, 0xf0, 0x11, 0x00


	//----- nvinfo : EIATTR_KPARAM_INFO
	.align		4
.L_28:
        /*0068*/ 	.byte	0x04, 0x17
        /*006a*/ 	.short	(.L_30 - .L_29)
.L_29:
        /*006c*/ 	.word	0x00000000
        /*0070*/ 	.short	0x0007
        /*0072*/ 	.short	0x0028
        /*0074*/ 	.byte	0x00, 0xf0, 0x11, 0x00


	//----- nvinfo : EIATTR_KPARAM_INFO
	.align		4
.L_30:
        /*0078*/ 	.byte	0x04, 0x17
        /*007a*/ 	.short	(.L_32 - .L_31)
.L_31:
        /*007c*/ 	.word	0x00000000
        /*0080*/ 	.short	0x0006
        /*0082*/ 	.short	0x0024
        /*0084*/ 	.byte	0x00, 0xf0, 0x11, 0x00


	//----- nvinfo : EIATTR_KPARAM_INFO
	.align		4
.L_32:
        /*0088*/ 	.byte	0x04, 0x17
        /*008a*/ 	.short	(.L_34 - .L_33)
.L_33:
        /*008c*/ 	.word	0x00000000
        /*0090*/ 	.short	0x0005
        /*0092*/ 	.short	0x0020
        /*0094*/ 	.byte	0x00, 0xf0, 0x11, 0x00


	//----- nvinfo : EIATTR_KPARAM_INFO
	.align		4
.L_34:
        /*0098*/ 	.byte	0x04, 0x17
        /*009a*/ 	.short	(.L_36 - .L_35)
.L_35:
        /*009c*/ 	.word	0x00000000
        /*00a0*/ 	.short	0x0004
        /*00a2*/ 	.short	0x001c
        /*00a4*/ 	.byte	0x00, 0xf0, 0x11, 0x00


	//----- nvinfo : EIATTR_KPARAM_INFO
	.align		4
.L_36:
        /*00a8*/ 	.byte	0x04, 0x17
        /*00aa*/ 	.short	(.L_38 - .L_37)
.L_37:
        /*00ac*/ 	.word	0x00000000
        /*00b0*/ 	.short	0x0003
        /*00b2*/ 	.short	0x0018
        /*00b4*/ 	.byte	0x00, 0xf0, 0x11, 0x00


	//----- nvinfo : EIATTR_KPARAM_INFO
	.align		4
.L_38:
        /*00b8*/ 	.byte	0x04, 0x17
        /*00ba*/ 	.short	(.L_40 - .L_39)
.L_39:
        /*00bc*/ 	.word	0x00000000
        /*00c0*/ 	.short	0x0002
        /*00c2*/ 	.short	0x0010
        /*00c4*/ 	.byte	0x00, 0xf4, 0x21, 0x00


	//----- nvinfo : EIATTR_KPARAM_INFO
	.align		4
.L_40:
        /*00c8*/ 	.byte	0x04, 0x17
        /*00ca*/ 	.short	(.L_42 - .L_41)
.L_41:
        /*00cc*/ 	.word	0x00000000
        /*00d0*/ 	.short	0x0001
        /*00d2*/ 	.short	0x0008
        /*00d4*/ 	.byte	0x00, 0xf4, 0x21, 0x00


	//----- nvinfo : EIATTR_KPARAM_INFO
	.align		4
.L_42:
        /*00d8*/ 	.byte	0x04, 0x17
        /*00da*/ 	.short	(.L_44 - .L_43)
.L_43:
        /*00dc*/ 	.word	0x00000000
        /*00e0*/ 	.short	0x0000
        /*00e2*/ 	.short	0x0000
        /*00e4*/ 	.byte	0x00, 0xf4, 0x21, 0x00


	//----- nvinfo : EIATTR_AT_ENTRY_FRAGMENTS
	.align		4
.L_44:
        /*00e8*/ 	.byte	0x04, 0x4f
        /*00ea*/ 	.short	(.L_46 - .L_45)


	//   ....[0]....
.L_45:
        /*00ec*/ 	.word	0x00000004


	//----- nvinfo : EIATTR_RESERVED_SMEM_USED
	.align		4
.L_46:
        /*00f0*/ 	.byte	0x01, 0x41
	.zero		2


	//----- nvinfo : EIATTR_SPARSE_MMA_MASK
	.align		4
        /*00f4*/ 	.byte	0x03, 0x50
        /*00f6*/ 	.short	0x0000


	//----- nvinfo : EIATTR_TCGEN05_1CTA_USED
	.align		4
        /*00f8*/ 	.byte	0x01, 0x51
	.zero		2


	//----- nvinfo : EIATTR_MAXREG_COUNT
	.align		4
        /*00fc*/ 	.byte	0x03, 0x1b
        /*00fe*/ 	.short	0x00ff


	//----- nvinfo : EIATTR_NUM_BARRIERS
	.align		4
        /*0100*/ 	.byte	0x02, 0x4c
        /*0102*/ 	.byte	0x01
	.zero		1


	//----- nvinfo : EIATTR_ANNOTATIONS
	.align		4
        /*0104*/ 	.byte	0x04, 0x55
        /*0106*/ 	.short	(.L_48 - .L_47)


	//   ....[0]....
.L_47:
        /*0108*/ 	.word	0x00000001
        /*010c*/ 	.byte	0xc0, 0x03, 0x00, 0x00, 0x01, 0x00, 0x00, 0x00, 0xa0, 0x09, 0x00, 0x00, 0x01, 0x00, 0x00, 0x00
        /* <DEDUP_REMOVED lines=2942> */
        /*b8fc*/ 	.byte	0x60, 0x6a, 0x04, 0x00


	//----- nvinfo : EIATTR_INT_WARP_WIDE_INSTR_OFFSETS
	.align		4
.L_48:
        /*b900*/ 	.byte	0x04, 0x31
        /*b902*/ 	.short	(.L_50 - .L_49)


	//   ....[0]....
.L_49:
        /*b904*/ 	.word	0x0000b3d0


	//   ....[1]....
        /*b908*/ 	.word	0x0000b420


	//   ....[2]....
        /*b90c*/ 	.word	0x00015740


	//   ....[3]....
        /*b910*/ 	.word	0x00046f80


	//   ....[4]....
        /*b914*/ 	.word	0x00046fd0


	//----- nvinfo : EIATTR_COOP_GROUP_MASK_REGIDS
	.align		4
.L_50:
        /*b918*/ 	.byte	0x04, 0x29
        /*b91a*/ 	.short	(.L_52 - .L_51)


	//   ....[0]....
.L_51:
        /*b91c*/ 	.word	0xffffffff


	//   ....[1]....
        /*b920*/ 	.word	0xffffffff


	//   ....[2]....
        /*b924*/ 	.word	0xffffffff


	//   ....[3]....
        /*b928*/ 	.word	0xffffffff


	//----- nvinfo : EIATTR_COOP_GROUP_INSTR_OFFSETS
	.align		4
.L_52:
        /*b92c*/ 	.byte	0x04, 0x28
        /*b92e*/ 	.short	(.L_54 - .L_53)


	//   ....[0]....
.L_53:
        /*b930*/ 	.word	0x00000070


	//   ....[1]....
        /*b934*/ 	.word	0x00000330


	//   ....[2]....
        /*b938*/ 	.word	0x00046e10


	//   ....[3]....
        /*b93c*/ 	.word	0x00047080


	//----- nvinfo : EIATTR_VRC_CTA_INIT_COUNT
	.align		4
.L_54:
        /*b940*/ 	.byte	0x02, 0x4a
        /*b942*/ 	.byte	0x80
	.zero		1


	//----- nvinfo : EIATTR_MBARRIER_INSTR_OFFSETS
	.align		4
        /*b944*/ 	.byte	0x04, 0x39
        /*b946*/ 	.short	(.L_56 - .L_55)


	//   ....[0]....
.L_55:
        /*b948*/ 	.word	0x0000bcb0
        /*b94c*/ 	.word	0x000000ff
        /*b950*/ 	.word	0x00000000
        /*b954*/ 	.short	0x0100
        /*b956*/ 	.byte	0x06
	.zero		1


	//   ....[1]....
        /*b958*/ 	.word	0x00015770
        /*b95c*/ 	.word	0x000000ff
        /*b960*/ 	.word	0x00018008
        /*b964*/ 	.short	0x0100
        /*b966*/ 	.byte	0x09
	.zero		1


	//   ....[2]....
        /*b968*/ 	.word	0x000277b0
        /*b96c*/ 	.word	0x000000ff
        /*b970*/ 	.word	0x00000000
        /*b974*/ 	.short	0x010a
        /*b976*/ 	.byte	0x06
	.zero		1


	//   ....[3]....
        /*b978*/ 	.word	0x0003cda0
        /*b97c*/ 	.word	0x000000ff
        /*b980*/ 	.word	0x00000000
        /*b984*/ 	.short	0x010a
        /*b986*/ 	.byte	0x06
	.zero		1


	//   ....[4]....
        /*b988*/ 	.word	0x0003cf30
        /*b98c*/ 	.word	0x000000ff
        /*b990*/ 	.word	0x00018000
        /*b994*/ 	.short	0x0108
        /*b996*/ 	.byte	0x09
	.zero		1


	//   ....[5]....
        /*b998*/ 	.word	0x0003cfe0
        /*b99c*/ 	.word	0x000000ff
        /*b9a0*/ 	.word	0x00018008
        /*b9a4*/ 	.short	0x0108
        /*b9a6*/ 	.byte	0x09
	.zero		1


	//   ....[6]....
        /*b9a8*/ 	.word	0x000470a0
        /*b9ac*/ 	.word	0x000000ff
        /*b9b0*/ 	.word	0x00000000
        /*b9b4*/ 	.short	0x010a
        /*b9b6*/ 	.byte	0x06
	.zero		1


	//   ....[7]....
        /*b9b8*/ 	.word	0x000470d0
        /*b9bc*/ 	.word	0x000000ff
        /*b9c0*/ 	.word	0x00000000
        /*b9c4*/ 	.short	0x010a
        /*b9c6*/ 	.byte	0x06
	.zero		1


	//----- nvinfo : EIATTR_NUM_MBARRIERS
	.align		4
.L_56:
        /*b9c8*/ 	.byte	0x03, 0x38
        /*b9ca*/ 	.short	0x0002


	//----- nvinfo : EIATTR_EXIT_INSTR_OFFSETS
	.align		4
        /*b9cc*/ 	.byte	0x04, 0x1c
        /*b9ce*/ 	.short	(.L_58 - .L_57)


	//   ....[0]....
.L_57:
        /*b9d0*/ 	.word	0x00047090


	//----- nvinfo : EIATTR_REQNTID
	.align		4
.L_58:
        /*b9d4*/ 	.byte	0x04, 0x10
        /*b9d6*/ 	.short	(.L_60 - .L_59)
.L_59:
        /*b9d8*/ 	.word	0x00000080
        /*b9dc*/ 	.word	0x00000001
        /*b9e0*/ 	.word	0x00000001


	//----- nvinfo : EIATTR_CRS_STACK_SIZE
	.align		4
.L_60:
        /*b9e4*/ 	.byte	0x04, 0x1e
        /*b9e6*/ 	.short	(.L_62 - .L_61)
.L_61:
        /*b9e8*/ 	.word	0x00000000


	//----- nvinfo : EIATTR_CBANK_PARAM_SIZE
	.align		4
.L_62:
        /*b9ec*/ 	.byte	0x03, 0x19
        /*b9ee*/ 	.short	0x0050


	//----- nvinfo : EIATTR_PARAM_CBANK
	.align		4
        /*b9f0*/ 	.byte	0x04, 0x0a
        /*b9f2*/ 	.short	(.L_64 - .L_63)
	.align		4
.L_63:
        /*b9f4*/ 	.word	index@(.nv.constant0.matmul_kernel)
        /*b9f8*/ 	.short	0x0380
        /*b9fa*/ 	.short	0x0050


	//----- nvinfo : EIATTR_SW_WAR
	.align		4
.L_64:
        /*b9fc*/ 	.byte	0x04, 0x36
        /*b9fe*/ 	.short	(.L_66 - .L_65)
.L_65:
        /*ba00*/ 	.word	0x00000008
.L_66:


//--------------------- .nv.compat                --------------------------
	.section	.nv.compat,"",@"SHT_CUDA_COMPAT_INFO"
	.align	4
        /*0000*/ 	.byte	0x02, 0x02, 0x02, 0x00, 0x02, 0x05, 0x05, 0x00, 0x02, 0x03, 0x00, 0x00, 0x02, 0x06, 0x01, 0x00


//--------------------- .nv.callgraph             --------------------------
	.section	.nv.callgraph,"",@"SHT_CUDA_CALLGRAPH"
	.align	4
	.sectionentsize	8
	.align		4
        /*0000*/ 	.word	0x00000000
	.align		4
        /*0004*/ 	.word	0xffffffff
	.align		4
        /*0008*/ 	.word	0x00000000
	.align		4
        /*000c*/ 	.word	0xfffffffe
	.align		4
        /*0010*/ 	.word	0x00000000
	.align		4
        /*0014*/ 	.word	0xfffffffd
	.align		4
        /*0018*/ 	.word	0x00000000
	.align		4
        /*001c*/ 	.word	0xfffffffc


//--------------------- .text.matmul_kernel       --------------------------
	.section	.text.matmul_kernel,"ax",@progbits
	.align	128
        .global         matmul_kernel
        .type           matmul_kernel,@function
        .size           matmul_kernel,(.L_x_20 - matmul_kernel)
        .other          matmul_kernel,@"STO_CUDA_ENTRY STV_DEFAULT"
matmul_kernel:
.text.matmul_kernel:
[----:B------:R-:W0:Y:S01]  /*0000*/  LDC R1, c[0x0][0x37c] ;  /* 0x0000df00ff017b82 */ /* 0x000e220000000800 */
[----:B------:R-:W1:Y:S01]  /*0010*/  S2R R39, SR_TID.X ;  /* 0x0000000000277919 */ /* 0x000e620000002100 */
[----:B0-----:R-:W-:Y:S01]  /*0020*/  VIADD R1, R1, 0xffffe7f0 ;  /* 0xffffe7f001017836 */ /* 0x001fe20000000000 */
[----:B-1----:R-:W-:-:S13]  /*0030*/  ISETP.GE.U32.AND P0, PT, R39, 0x20, PT ;  /* 0x000000202700780c */ /* 0x002fda0003f06070 */
[----:B------:R-:W-:Y:S02]  /*0040*/  VOTEU.ANY UP0, P0 ;  /* 0x0000000000ff7886 */ /* 0x000fe40000000100 */
[----:B------:R-:W-:Y:S05]  /*0050*/  BRA.U UP0, `(.L_x_0) ;  /* 0x0000000100b87547 */ /* 0x000fea000b800000 */
[----:B------:R-:W0:Y:S01]  /*0060*/  S2UR UR6, SR_CgaCtaId ;  /* 0x00000000000679c3 */ /* 0x000e220000008800 */
[----:B------:R-:W-:Y:S01]  /*0070*/  NOP ;  /* 0x0000000000007918 */ /* 0x000fe20000000000 */
[----:B------:R-:W-:Y:S02]  /*0080*/  UMOV UR4, 0x40 ;  /* 0x0000004000047882 */ /* 0x000fe40000000000 */
[----:B0-----:R-:W-:-:S09]  /*0090*/  ULEA UR4, UR6, UR4, 0x18 ;  /* 0x0000000406047291 */ /* 0x001fd2000f8ec0ff */
[----:B------:R-:W0:Y:S01]  /*00a0*/  LDS.U8 R0, [UR4] ;  /* 0x00000004ff007984 */ /* 0x000e220008000000 */
[----:B------:R-:W-:Y:S02]  /*00b0*/  UMOV UR4, 0x400 ;  /* 0x0000040000047882 */ /* 0x000fe40000000000 */
[----:B------:R-:W-:Y:S01]  /*00c0*/  ULEA UR4, UR6, UR4, 0x18 ;  /* 0x0000000406047291 */ /* 0x000fe2000f8ec0ff */
[----:B0-----:R-:W-:-:S13]  /*00d0*/  ISETP.NE.AND P0, PT, R0, RZ, PT ;  /* 0x000000ff0000720c */ /* 0x001fda0003f05270 */
[----:B------:R-:W-:Y:S05]  /*00e0*/  @P0 BRA `(.L_x_1) ;  /* 0x00000000007c0947 */ /* 0x000fea0003800000 */
[----:B------:R-:W-:-:S13]  /*00f0*/  ELECT P0, URZ, PT ;  /* 0x0000000000ff782f */ /* 0x000fda0003800000 */
[----:B------:R-:W-:Y:S05]  /*0100*/  @!P0 BRA `(.L_x_2) ;  /* 0x0000000000848947 */ /* 0x000fea0003800000 */
[----:B------:R-:W-:Y:S01]  /*0110*/  UMOV UR5, 0x8 ;  /* 0x0000000800057882 */ /* 0x000fe20000000000 */
[----:B------:R-:W-:Y:S02]  /*0120*/  IMAD.MOV.U32 R4, RZ, RZ, 0x1 ;  /* 0x00000001ff047424 */ /* 0x000fe400078e00ff */
[----:B------:R-:W-:Y:S02]  /*0130*/  IMAD.MOV.U32 R5, RZ, RZ, 0xff ;  /* 0x000000ffff057424 */ /* 0x000fe400078e00ff */
[----:B------:R-:W-:Y:S04]  /*0140*/  DEPBAR.LE SB0, 0x36 ;  /* 0x00008d800000791a */ /* 0x000fe80000000000 */
[----:B------:R-:W0:Y:S02]  /*0150*/  UTCATOMSWS.FIND_AND_SET.ALIGN UP1, UR5, UR5 ;  /* 0x00000005000575e3 */ /* 0x000e240008020800 */
[----:B0-----:R-:W-:-:S04]  /*0160*/  PLOP3.LUT P0, PT, PT, PT, UP1, 0x80, 0x8 ;  /* 0x000000000008781c */ /* 0x001fc80003f0f018 */
[----:B------:R-:W-:-:S04]  /*0170*/  SEL R0, RZ, 0xffffffff, !P0 ;  /* 0xffffffffff007807 */ /* 0x000fc80004000000 */
[----:B------:R-:W-:Y:S01]  /*0180*/  ISETP.NE.AND P0, PT, R0, RZ, PT ;  /* 0x000000ff0000720c */ /* 0x000fe20003f05270 */
[----:B------:R-:W-:-:S12]  /*0190*/  IMAD.U32 R0, RZ, RZ, UR5 ;  /* 0x00000005ff007e24 */ /* 0x000fd8000f8e00ff */
[----:B------:R-:W-:Y:S05]  /*01a0*/  @P0 BRA `(.L_x_3) ;  /* 0x0000000000240947 */ /* 0x000fea0003800000 */
.L_x_4:
[----:B------:R-:W-:Y:S05]  /*01b0*/  NANOSLEEP 0x64 ;  /* 0x000000640000795d */ /* 0x000fea0003800000 */
[----:B------:R-:W-:-:S05]  /*01c0*/  UMOV UR5, 0x8 ;  /* 0x0000000800057882 */ /* 0x000fca0000000000 */
[----:B------:R-:W-:Y:S04]  /*01d0*/  DEPBAR.LE SB0, 0x36 ;  /* 0x00008d800000791a */ /* 0x000fe80000000000 */
[----:B------:R-:W0:Y:S02]  /*01e0*/  UTCATOMSWS.FIND_AND_SET.ALIGN UP1, UR5, UR5 ;  /* 0x00000005000575e3 */ /* 0x000e240008020800 */
[----:B0-----:R-:W-:-:S04]  /*01f0*/  PLOP3.LUT P0, PT, PT, PT, UP1, 0x80, 0x8 ;  /* 0x000000000008781c */ /* 0x001fc80003f0f018 */
[----:B------:R-:W-:-:S04]  /*0200*/  SEL R0, RZ, 0xffffffff, !P0 ;  /* 0xffffffffff007807 */ /* 0x000fc80004000000 */
[----:B------:R-:W-:Y:S01]  /*0210*/  ISETP.NE.AND P0, PT, R0, RZ, PT ;  /* 0x000000ff0000720c */ /* 0x000fe20003f05270 */
[----:B------:R-:W-:-:S12]  /*0220*/  IMAD.U32 R0, RZ, RZ, UR5 ;  /* 0x00000005ff007e24 */ /* 0x000fd8000f8e00ff */
[----:B------:R-:W-:Y:S05]  /*0230*/  @!P0 BRA `(.L_x_4) ;  /* 0xfffffffc00dc8947 */ /* 0x000fea000383ffff */
.L_x_3:
[C---:B------:R-:W-:Y:S01]  /*0240*/  VIADD R3, R0.reuse, 0x10 ;  /* 0x0000001000037836 */ /* 0x040fe20000000000 */
[----:B------:R-:W-:Y:S01]  /*0250*/  UMOV UR5, 0x50 ;  /* 0x0000005000057882 */ /* 0x000fe20000000000 */
[----:B------:R-:W-:Y:S01]  /*0260*/  SHF.L.U32 R2, R5, R0, RZ ;  /* 0x0000000005027219 */ /* 0x000fe200000006ff */
[----:B------:R-:W-:Y:S01]  /*0270*/  ULEA UR5, UR6, UR5, 0x18 ;  /* 0x0000000506057291 */ /* 0x000fe2000f8ec0ff */
[----:B------:R-:W-:Y:S01]  /*0280*/  IMAD.SHL.U32 R0, R0, 0x20, RZ ;  /* 0x0000002000007824 */ /* 0x000fe200078e00ff */
[----:B------:R-:W-:-:S04]  /*0290*/  SHF.L.U32 R3, R4, R3, RZ ;  /* 0x0000000304037219 */ /* 0x000fc800000006ff */
[----:B------:R-:W-:-:S05]  /*02a0*/  LOP3.LUT R2, R3, R2, RZ, 0xfc, !PT ;  /* 0x0000000203027212 */ /* 0x000fca00078efcff */
[----:B------:R0:W-:Y:S04]  /*02b0*/  ATOMS.OR RZ, [UR5], R2 ;  /* 0x00000002ffff798c */ /* 0x0001e8000b000005 */
[----:B------:R0:W-:Y:S01]  /*02c0*/  STS [UR4], R0 ;  /* 0x00000000ff007988 */ /* 0x0001e20008000804 */
[----:B------:R-:W-:Y:S05]  /*02d0*/  BRA `(.L_x_2) ;  /* 0x0000000000107947 */ /* 0x000fea0003800000 */
.L_x_1:
[----:B------:R-:W-:Y:S01]  /*02e0*/  IMAD.MOV.U32 R0, RZ, RZ, -0x1 ;  /* 0xffffffffff007424 */ /* 0x000fe200078e00ff */
[----:B------:R-:W-:-:S04]  /*02f0*/  MOV R2, 0x320 ;  /* 0x0000032000027802 */ /* 0x000fc80000000f00 */
[----:B------:R0:W-:Y:S03]  /*0300*/  STS [UR4], R0 ;  /* 0x00000000ff007988 */ /* 0x0001e60008000804 */
[----:B0-----:R-:W-:Y:S05]  /*0310*/  CALL.REL.NOINC `($__internal_1_$__cuda_sm10x_tcgen05_guardrail_trap_phase_invalid_during_alloc) ;  /* 0x0000046c00847944 */ /* 0x001fea0003c00000 */
.L_x_2:
[----:B------:R-:W-:Y:S05]  /*0320*/  WARPSYNC.ALL ;  /* 0x0000000000007948 */ /* 0x000fea0003800000 */
[----:B------:R-:W-:Y:S01]  /*0330*/  NOP ;  /* 0x0000000000007918 */ /* 0x000fe20000000000 */
.L_x_0:
[----:B------:R-:W1:Y:S01]  /*0340*/  LDC.64 R10, c[0x0][0x398] ;  /* 0x0000e600ff0a7b82 */ /* 0x000e620000000a00 */
[----:B------:R-:W2:Y:S01]  /*0350*/  S2R R5, SR_CTAID.X ;  /* 0x0000000000057919 */ /* 0x000ea20000002500 */
[----:B------:R-:W-:Y:S01]  /*0360*/  UMOV UR9, 0x400 ;  /* 0x0000040000097882 */ /* 0x000fe20000000000 */
[----:B------:R-:W3:Y:S01]  /*0370*/  LDCU UR4, c[0x0][0x3a4] ;  /* 0x00007480ff0477ac */ /* 0x000ee20008000800 */
[----:B------:R-:W4:Y:S04]  /*0380*/  LDCU.128 UR12, c[0x0][0x380] ;  /* 0x00007000ff0c77ac */ /* 0x000f280008000c00 */
[----:B------:R-:W0:Y:S02]  /*0390*/  S2UR UR5, SR_CgaCtaId ;  /* 0x00000000000579c3 */ /* 0x000e240000008800 */
[----:B01----:R-:W-:Y:S01]  /*03a0*/  VIADD R0, R11, 0xff ;  /* 0x000000ff0b007836 */ /* 0x003fe20000000000 */
[----:B------:R-:W-:Y:S01]  /*03b0*/  IABS R15, R10 ;  /* 0x0000000a000f7213 */ /* 0x000fe20000000000 */
[----:B------:R-:W-:Y:S03]  /*03c0*/  STL [R1+0x12bc], R11 ;  /* 0x0012bc0b01007387 */ /* 0x000fe60000100800 */
[----:B------:R-:W-:Y:S01]  /*03d0*/  SHF.R.S32.HI R3, RZ, 0x1f, R0 ;  /* 0x0000001fff037819 */ /* 0x000fe20000011400 */
[----:B------:R-:W-:-:S03]  /*03e0*/  ULEA UR9, UR5, UR9, 0x18 ;  /* 0x0000000905097291 */ /* 0x000fc6000f8ec0ff */
[----:B------:R-:W-:Y:S01]  /*03f0*/  LEA.HI R3, R3, R0, RZ, 0x8 ;  /* 0x0000000003037211 */ /* 0x000fe200078f40ff */
[----:B------:R-:W-:Y:S01]  /*0400*/  BAR.SYNC.DEFER_BLOCKING 0x0 ;  /* 0x0000000000007b1d */ /* 0x000fe20000010000 */
[----:B--2---:R-:W-:Y:S02]  /*0410*/  IABS R8, R5 ;  /* 0x0000000500087213 */ /* 0x004fe40000000000 */
[----:B------:R-:W-:-:S05]  /*0420*/  SHF.R.S32.HI R3, RZ, 0x8, R3 ;  /* 0x00000008ff037819 */ /* 0x000fca0000011403 */
[----:B------:R-:W-:-:S05]  /*0430*/  IMAD.SHL.U32 R4, R3, 0x8, RZ ;  /* 0x0000000803047824 */ /* 0x000fca00078e00ff */
[-C--:B------:R-:W-:Y:S02]  /*0440*/  IABS R7, R4.reuse ;  /* 0x0000000400077213 */ /* 0x080fe40000000000 */
[----:B------:R-:W-:Y:S02]  /*0450*/  IABS R12, R4 ;  /* 0x00000004000c7213 */ /* 0x000fe40000000000 */
[----:B------:R-:W0:Y:S01]  /*0460*/  I2F.RP R0, R7 ;  /* 0x0000000700007306 */ /* 0x000e220000209400 */
[----:B------:R-:W1:Y:S07]  /*0470*/  LDS R16, [UR9] ;  /* 0x00000009ff107984 */ /* 0x000e6e0008000800 */
[----:B0-----:R-:W0:Y:S02]  /*0480*/  MUFU.RCP R0, R0 ;  /* 0x0000000000007308 */ /* 0x001e240000001000 */
[----:B0-----:R-:W-:-:S02]  /*0490*/  VIADD R2, R0, 0xffffffe ;  /* 0x0ffffffe00027836 */ /* 0x001fc40000000000 */
[----:B------:R-:W-:-:S04]  /*04a0*/  IMAD.MOV R0, RZ, RZ, -R12 ;  /* 0x000000ffff007224 */ /* 0x000fc800078e0a0c */
[----:B------:R0:W2:Y:S02]  /*04b0*/  F2I.FTZ.U32.TRUNC.NTZ R3, R2 ;  /* 0x0000000200037305 */ /* 0x0000a4000021f000 */
[----:B0-----:R-:W-:Y:S01]  /*04c0*/  IMAD.MOV.U32 R2, RZ, RZ, RZ ;  /* 0x000000ffff027224 */ /* 0x001fe200078e00ff */
[----:B-1----:R-:W-:Y:S01]  /*04d0*/  R2UR UR8, R16 ;  /* 0x00000000100872ca */ /* 0x002fe200000e0000 */
[----:B--2---:R-:W-:-:S04]  /*04e0*/  IMAD.MOV R6, RZ, RZ, -R3 ;  /* 0x000000ffff067224 */ /* 0x004fc800078e0a03 */
[----:B------:R-:W-:Y:S02]  /*04f0*/  IMAD R9, R6, R7, RZ ;  /* 0x0000000706097224 */ /* 0x000fe400078e02ff */
[----:B------:R-:W-:Y:S01]  /*0500*/  IMAD.MOV.U32 R6, RZ, RZ, R8 ;  /* 0x000000ffff067224 */ /* 0x000fe200078e0008 */
[----:B------:R-:W-:Y:S01]  /*0510*/  IABS R8, R11 ;  /* 0x0000000b00087213 */ /* 0x000fe20000000000 */
[----:B------:R-:W-:-:S06]  /*0520*/  IMAD.HI.U32 R3, R3, R9, R2 ;  /* 0x0000000903037227 */ /* 0x000fcc00078e0002 */
[----:B------:R-:W-:-:S04]  /*0530*/  IMAD.HI.U32 R3, R3, R6, RZ ;  /* 0x0000000603037227 */ /* 0x000fc800078e00ff */
[----:B------:R-:W-:Y:S01]  /*0540*/  IMAD R0, R3, R0, R6 ;  /* 0x0000000003007224 */ /* 0x000fe200078e0206 */
[----:B------:R-:W-:Y:S04]  /*0550*/  BAR.SYNC.DEFER_BLOCKING 0x0 ;  /* 0x0000000000007b1d */ /* 0x000fe80000010000 */
[----:B------:R-:W-:-:S13]  /*0560*/  ISETP.GT.U32.AND P1, PT, R7, R0, PT ;  /* 0x000000000700720c */ /* 0x000fda0003f24070 */
[----:B------:R-:W-:Y:S02]  /*0570*/  @!P1 IMAD.IADD R0, R0, 0x1, -R7 ;  /* 0x0000000100009824 */ /* 0x000fe400078e0a07 */
[----:B------:R-:W-:Y:S01]  /*0580*/  @!P1 VIADD R3, R3, 0x1 ;  /* 0x0000000103039836 */ /* 0x000fe20000000000 */
[----:B------:R-:W-:Y:S02]  /*0590*/  ISETP.NE.AND P1, PT, R4, RZ, PT ;  /* 0x000000ff0400720c */ /* 0x000fe40003f25270 */
[----:B------:R-:W-:Y:S02]  /*05a0*/  ISETP.GE.U32.AND P0, PT, R0, R7, PT ;  /* 0x000000070000720c */ /* 0x000fe40003f06070 */
[----:B------:R-:W-:Y:S01]  /*05b0*/  LOP3.LUT R0, R5, R4, RZ, 0x3c, !PT ;  /* 0x0000000405007212 */ /* 0x000fe200078e3cff */
[----:B------:R-:W0:Y:S03]  /*05c0*/  I2F.RP R7, R8 ;  /* 0x0000000800077306 */ /* 0x000e260000209400 */
[----:B------:R-:W-:Y:S01]  /*05d0*/  ISETP.GE.AND P2, PT, R0, RZ, PT ;  /* 0x000000ff0000720c */ /* 0x000fe20003f46270 */
[----:B------:R-:W-:-:S06]  /*05e0*/  VIADD R0, R10, 0x7f ;  /* 0x0000007f0a007836 */ /* 0x000fcc0000000000 */
[----:B------:R-:W-:-:S04]  /*05f0*/  @P0 VIADD R3, R3, 0x1 ;  /* 0x0000000103030836 */ /* 0x000fc80000000000 */
[----:B------:R-:W-:Y:S01]  /*0600*/  IMAD.MOV.U32 R2, RZ, RZ, R3 ;  /* 0x000000ffff027224 */ /* 0x000fe200078e0003 */
[----:B------:R-:W-:Y:S01]  /*0610*/  SHF.R.S32.HI R3, RZ, 0x1f, R0 ;  /* 0x0000001fff037819 */ /* 0x000fe20000011400 */
[----:B0-----:R-:W-:Y:S02]  /*0620*/  MUFU.RCP R7, R7 ;  /* 0x0000000700077308 */ /* 0x001fe40000001000 */
[----:B------:R-:W-:Y:S01]  /*0630*/  @!P2 IMAD.MOV R2, RZ, RZ, -R2 ;  /* 0x000000ffff02a224 */ /* 0x000fe200078e0a02 */
[----:B------:R-:W-:Y:S02]  /*0640*/  @!P1 LOP3.LUT R2, RZ, R4, RZ, 0x33, !PT ;  /* 0x00000004ff029212 */ /* 0x000fe400078e33ff */
[----:B------:R-:W-:-:S03]  /*0650*/  LEA.HI R3, R3, R0, RZ, 0x7 ;  /* 0x0000000003037211 */ /* 0x000fc600078f38ff */
[----:B------:R-:W-:Y:S02]  /*0660*/  IMAD.SHL.U32 R12, R2, 0x8, RZ ;  /* 0x00000008020c7824 */ /* 0x000fe400078e00ff */
[----:B------:R-:W-:-:S03]  /*0670*/  IMAD.MOV R2, RZ, RZ, -R2 ;  /* 0x000000ffff027224 */ /* 0x000fc600078e0a02 */
[----:B------:R-:W-:Y:S01]  /*0680*/  LEA.HI.SX32 R3, R3, -R12, 0x19 ;  /* 0x8000000c03037211 */ /* 0x000fe200078fcaff */
[----:B------:R-:W-:Y:S02]  /*0690*/  IMAD R14, R4, R2, R5 ;  /* 0x00000002040e7224 */ /* 0x000fe400078e0205 */
[----:B------:R-:W-:Y:S01]  /*06a0*/  IMAD.MOV.U32 R2, RZ, RZ, RZ ;  /* 0x000000ffff027224 */ /* 0x000fe200078e00ff */
[----:B------:R-:W-:-:S04]  /*06b0*/  VIMNMX R13, PT, PT, R3, 0x8, PT ;  /* 0x00000008030d7848 */ /* 0x000fc80003fe0100 */
[-C--:B------:R-:W-:Y:S02]  /*06c0*/  IABS R9, R13.reuse ;  /* 0x0000000d00097213 */ /* 0x080fe40000000000 */
[----:B------:R-:W-:Y:S02]  /*06d0*/  IABS R4, R13 ;  /* 0x0000000d00047213 */ /* 0x000fe40000000000 */
[----:B------:R-:W0:Y:S08]  /*06e0*/  I2F.RP R0, R9 ;  /* 0x0000000900007306 */ /* 0x000e300000209400 */
[----:B0-----:R-:W0:Y:S02]  /*06f0*/  MUFU.RCP R0, R0 ;  /* 0x0000000000007308 */ /* 0x001e240000001000 */
[----:B0-----:R-:W-:Y:S01]  /*0700*/  VIADD R3, R0, 0xffffffe ;  /* 0x0ffffffe00037836 */ /* 0x001fe20000000000 */
[----:B------:R-:W-:-:S05]  /*0710*/  IABS R0, R14 ;  /* 0x0000000e00007213 */ /* 0x000fca0000000000 */
[----:B------:R-:W0:Y:S02]  /*0720*/  F2I.FTZ.U32.TRUNC.NTZ R3, R3 ;  /* 0x0000000300037305 */ /* 0x000e24000021f000 */
[----:B0-----:R-:W-:-:S04]  /*0730*/  IMAD.MOV R6, RZ, RZ, -R3 ;  /* 0x000000ffff067224 */ /* 0x001fc800078e0a03 */
[----:B------:R-:W-:Y:S02]  /*0740*/  IMAD R5, R6, R9, RZ ;  /* 0x0000000906057224 */ /* 0x000fe400078e02ff */
[----:B------:R-:W0:Y:S02]  /*0750*/  I2F.RP R6, R15 ;  /* 0x0000000f00067306 */ /* 0x000e240000209400 */
[----:B------:R-:W-:-:S04]  /*0760*/  IMAD.HI.U32 R2, R3, R5, R2 ;  /* 0x0000000503027227 */ /* 0x000fc800078e0002 */
[----:B------:R-:W-:Y:S02]  /*0770*/  IMAD.MOV.U32 R3, RZ, RZ, R0 ;  /* 0x000000ffff037224 */ /* 0x000fe400078e0000 */
[----:B------:R-:W-:Y:S02]  /*0780*/  IMAD.MOV R0, RZ, RZ, -R4 ;  /* 0x000000ffff007224 */ /* 0x000fe400078e0a04 */
[----:B------:R-:W-:-:S04]  /*0790*/  IMAD.HI.U32 R2, R2, R3, RZ ;  /* 0x0000000302027227 */ /* 0x000fc800078e00ff */
[----:B------:R-:W-:Y:S01]  /*07a0*/  IMAD R0, R2, R0, R3 ;  /* 0x0000000002007224 */ /* 0x000fe200078e0203 */
[----:B0-----:R-:W0:Y:S01]  /*07b0*/  MUFU.RCP R6, R6 ;  /* 0x0000000600067308 */ /* 0x001e220000001000 */
[----:B------:R-:W-:-:S03]  /*07c0*/  VIADD R4, R7, 0xffffffe ;  /* 0x0ffffffe07047836 */ /* 0x000fc60000000000 */
[----:B------:R-:W-:-:S04]  /*07d0*/  ISETP.GT.U32.AND P1, PT, R9, R0, PT ;  /* 0x000000000900720c */ /* 0x000fc80003f24070 */
[----:B------:R-:W1:Y:S09]  /*07e0*/  F2I.FTZ.U32.TRUNC.NTZ R5, R4 ;  /* 0x0000000400057305 */ /* 0x000e72000021f000 */
[----:B------:R-:W-:Y:S02]  /*07f0*/  @!P1 IMAD.IADD R0, R0, 0x1, -R9 ;  /* 0x0000000100009824 */ /* 0x000fe400078e0a09 */
[----:B0-----:R-:W-:-:S02]  /*0800*/  VIADD R3, R6, 0xffffffe ;  /* 0x0ffffffe06037836 */ /* 0x001fc40000000000 */
[----:B------:R-:W-:Y:S01]  /*0810*/  @!P1 VIADD R2, R2, 0x1 ;  /* 0x0000000102029836 */ /* 0x000fe20000000000 */
[----:B------:R-:W-:Y:S01]  /*0820*/  ISETP.GE.U32.AND P0, PT, R0, R9, PT ;  /* 0x000000090000720c */ /* 0x000fe20003f06070 */
[----:B-1----:R-:W-:Y:S01]  /*0830*/  IMAD.MOV R9, RZ, RZ, -R5 ;  /* 0x000000ffff097224 */ /* 0x002fe200078e0a05 */
[----:B------:R-:W-:Y:S01]  /*0840*/  LOP3.LUT R0, R14, R13, RZ, 0x3c, !PT ;  /* 0x0000000d0e007212 */ /* 0x000fe200078e3cff */
[----:B------:R-:W0:Y:S01]  /*0850*/  F2I.FTZ.U32.TRUNC.NTZ R3, R3 ;  /* 0x0000000300037305 */ /* 0x000e22000021f000 */
[----:B------:R-:W-:Y:S01]  /*0860*/  ISETP.NE.AND P1, PT, R13, RZ, PT ;  /* 0x000000ff0d00720c */ /* 0x000fe20003f25270 */
[----:B------:R-:W-:Y:S01]  /*0870*/  IMAD R9, R9, R8, RZ ;  /* 0x0000000809097224 */ /* 0x000fe200078e02ff */
[----:B------:R-:W-:Y:S01]  /*0880*/  ISETP.GE.AND P2, PT, R0, RZ, PT ;  /* 0x000000ff0000720c */ /* 0x000fe20003f46270 */
[----:B------:R-:W-:Y:S01]  /*0890*/  IMAD.MOV.U32 R4, RZ, RZ, RZ ;  /* 0x000000ffff047224 */ /* 0x000fe200078e00ff */
[----:B------:R-:W-:-:S03]  /*08a0*/  SHF.R.U32.HI R0, RZ, 0x5, R39 ;  /* 0x00000005ff007819 */ /* 0x000fc60000011627 */
[----:B------:R-:W-:Y:S01]  /*08b0*/  IMAD.HI.U32 R9, R5, R9, R4 ;  /* 0x0000000905097227 */ /* 0x000fe200078e0004 */
[----:B------:R-:W-:-:S03]  /*08c0*/  R2UR UR7, R0 ;  /* 0x00000000000772ca */ /* 0x000fc600000e0000 */
[----:B------:R-:W-:Y:S02]  /*08d0*/  @P0 VIADD R2, R2, 0x1 ;  /* 0x0000000102020836 */ /* 0x000fe40000000000 */
[----:B0-----:R-:W-:Y:S02]  /*08e0*/  IMAD.MOV R6, RZ, RZ, -R3 ;  /* 0x000000ffff067224 */ /* 0x001fe400078e0a03 */
[----:B------:R-:W-:Y:S01]  /*08f0*/  @!P2 IMAD.MOV R2, RZ, RZ, -R2 ;  /* 0x000000ffff02a224 */ /* 0x000fe200078e0a02 */
[----:B------:R-:W-:-:S05]  /*0900*/  @!P1 LOP3.LUT R2, RZ, R13, RZ, 0x33, !PT ;  /* 0x0000000dff029212 */ /* 0x000fca00078e33ff */
[----:B------:R-:W-:Y:S02]  /*0910*/  IMAD.SHL.U32 R0, R2, 0x100, RZ ;  /* 0x0000010002007824 */ /* 0x000fe400078e00ff */
[----:B------:R-:W-:Y:S02]  /*0920*/  IMAD.MOV R38, RZ, RZ, -R2 ;  /* 0x000000ffff267224 */ /* 0x000fe400078e0a02 */
[----:B------:R-:W-:Y:S02]  /*0930*/  IMAD.MOV.U32 R2, RZ, RZ, R6 ;  /* 0x000000ffff027224 */ /* 0x000fe400078e0006 */
[----:B------:R-:W-:Y:S02]  /*0940*/  VIADD R18, R0, 0x1 ;  /* 0x0000000100127836 */ /* 0x000fe40000000000 */
[----:B------:R-:W-:Y:S01]  /*0950*/  IMAD R38, R13, R38, R14 ;  /* 0x000000260d267224 */ /* 0x000fe200078e020e */
[----:B------:R-:W-:Y:S01]  /*0960*/  IABS R14, R0 ;  /* 0x00000000000e7213 */ /* 0x000fe20000000000 */
[----:B------:R-:W-:Y:S01]  /*0970*/  IMAD R91, R2, R15, RZ ;  /* 0x0000000f025b7224 */ /* 0x000fe200078e02ff */
[----:B------:R-:W-:Y:S01]  /*0980*/  IABS R81, R18 ;  /* 0x0000001200517213 */ /* 0x000fe20000000000 */
[----:B------:R-:W-:Y:S01]  /*0990*/  IMAD.MOV.U32 R2, RZ, RZ, RZ ;  /* 0x000000ffff027224 */ /* 0x000fe200078e00ff */
[----:B------:R-:W-:Y:S01]  /*09a0*/  STL [R1+0xf44], R18 ;  /* 0x000f441201007387 */ /* 0x000fe20000100800 */
[----:B------:R-:W-:-:S02]  /*09b0*/  VIADD R7, R0, 0x3 ;  /* 0x0000000300077836 */ /* 0x000fc40000000000 */
[C---:B------:R-:W-:Y:S02]  /*09c0*/  VIADD R17, R0.reuse, 0x2 ;  /* 0x0000000200117836 */ /* 0x040fe40000000000 */
[----:B------:R-:W-:Y:S01]  /*09d0*/  IMAD.HI.U32 R91, R3, R91, R2 ;  /* 0x0000005b035b7227 */ /* 0x000fe200078e0002 */
[----:B------:R-:W-:Y:S02]  /*09e0*/  IABS R23, R7 ;  /* 0x0000000700177213 */ /* 0x000fe40000000000 */
[----:B------:R-:W-:Y:S01]  /*09f0*/  STL [R1+0xf50], R17 ;  /* 0x000f501101007387 */ /* 0x000fe20000100800 */
[----:B------:R-:W-:Y:S01]  /*0a00*/  IMAD.HI.U32 R2, R9, R14, RZ ;  /* 0x0000000e09027227 */ /* 0x000fe200078e00ff */
[----:B------:R-:W-:Y:S02]  /*0a10*/  IABS R82, R17 ;  /* 0x0000001100527213 */ /* 0x000fe40000000000 */
[----:B------:R-:W-:Y:S01]  /*0a20*/  STL [R1+0xf4c], R7 ;  /* 0x000f4c0701007387 */ /* 0x000fe20000100800 */
[----:B------:R-:W-:-:S02]  /*0a30*/  VIADD R6, R0, 0x4 ;  /* 0x0000000400067836 */ /* 0x000fc40000000000 */
[----:B------:R-:W-:-:S03]  /*0a40*/  IMAD.HI.U32 R3, R9, R81, RZ ;  /* 0x0000005109037227 */ /* 0x000fc600078e00ff */
[----:B------:R-:W-:Y:S01]  /*0a50*/  IABS R22, R6 ;  /* 0x0000000600167213 */ /* 0x000fe20000000000 */
[----:B------:R-:W-:Y:S01]  /*0a60*/  IMAD.MOV R5, RZ, RZ, -R2 ;  /* 0x000000ffff057224 */ /* 0x000fe200078e0a02 */
[----:B------:R0:W-:Y:S01]  /*0a70*/  STL [R1+0xf48], R6 ;  /* 0x000f480601007387 */ /* 0x0001e20000100800 */
[----:B------:R-:W-:Y:S02]  /*0a80*/  IMAD.MOV R3, RZ, RZ, -R3 ;  /* 0x000000ffff037224 */ /* 0x000fe400078e0a03 */
[----:B------:R-:W-:Y:S02]  /*0a90*/  IMAD R14, R8, R5, R14 ;  /* 0x00000005080e7224 */ /* 0x000fe400078e020e */
[----:B------:R-:W-:-:S04]  /*0aa0*/  IMAD.HI.U32 R2, R9, R23, RZ ;  /* 0x0000001709027227 */ /* 0x000fc800078e00ff */
[----:B------:R-:W-:Y:S02]  /*0ab0*/  IMAD R81, R8, R3, R81 ;  /* 0x0000000308517224 */ /* 0x000fe400078e0251 */
[C---:B0-----:R-:W-:Y:S02]  /*0ac0*/  VIADD R6, R0.reuse, 0x6 ;  /* 0x0000000600067836 */ /* 0x041fe40000000000 */
[----:B------:R-:W-:Y:S01]  /*0ad0*/  VIADD R5, R0, 0x7 ;  /* 0x0000000700057836 */ /* 0x000fe20000000000 */
[----:B------:R-:W-:Y:S01]  /*0ae0*/  STL [R1+0x137c], R81 ;  /* 0x00137c5101007387 */ /* 0x000fe20000100800 */
[C---:B------:R-:W-:Y:S01]  /*0af0*/  IMAD.HI.U32 R3, R9.reuse, R22, RZ ;  /* 0x0000001609037227 */ /* 0x040fe200078e00ff */
[----:B------:R-:W-:Y:S02]  /*0b00*/  IABS R24, R6 ;  /* 0x0000000600187213 */ /* 0x000fe40000000000 */
[----:B------:R-:W-:Y:S01]  /*0b10*/  IABS R25, R5 ;  /* 0x0000000500197213 */ /* 0x000fe20000000000 */
[----:B------:R-:W-:Y:S01]  /*0b20*/  IMAD.HI.U32 R4, R9, R82, RZ ;  /* 0x0000005209047227 */ /* 0x000fe200078e00ff */
[----:B------:R0:W-:Y:S03]  /*0b30*/  STL [R1+0xf54], R6 ;  /* 0x000f540601007387 */ /* 0x0001e60000100800 */
[----:B------:R-:W-:Y:S01]  /*0b40*/  IMAD.MOV R2, RZ, RZ, -R2 ;  /* 0x000000ffff027224 */ /* 0x000fe200078e0a02 */
[----:B------:R1:W-:Y:S01]  /*0b50*/  STL [R1+0xf58], R5 ;  /* 0x000f580501007387 */ /* 0x0003e20000100800 */
[----:B------:R-:W-:-:S02]  /*0b60*/  IMAD.MOV R3, RZ, RZ, -R3 ;  /* 0x000000ffff037224 */ /* 0x000fc400078e0a03 */
[----:B------:R-:W-:Y:S02]  /*0b70*/  IMAD.MOV R7, RZ, RZ, -R4 ;  /* 0x000000ffff077224 */ /* 0x000fe400078e0a04 */
[----:B------:R-:W-:Y:S02]  /*0b80*/  IMAD R23, R8, R2, R23 ;  /* 0x0000000208177224 */ /* 0x000fe400078e0217 */
[----:B------:R-:W-:-:S04]  /*0b90*/  IMAD.HI.U32 R2, R9, R24, RZ ;  /* 0x0000001809027227 */ /* 0x000fc800078e00ff */
[----:B------:R-:W-:Y:S02]  /*0ba0*/  VIADD R4, R0, 0x8 ;  /* 0x0000000800047836 */ /* 0x000fe40000000000 */
[----:B------:R-:W-:Y:S02]  /*0bb0*/  IMAD R22, R8, R3, R22 ;  /* 0x0000000308167224 */ /* 0x000fe400078e0216 */
[----:B0-----:R-:W-:Y:S01]  /*0bc0*/  VIADD R6, R0, 0xa ;  /* 0x0000000a00067836 */ /* 0x001fe20000000000 */
[----:B------:R0:W-:Y:S01]  /*0bd0*/  STL [R1+0xf5c], R4 ;  /* 0x000f5c0401007387 */ /* 0x0001e20000100800 */
[----:B------:R-:W-:Y:S01]  /*0be0*/  IMAD.HI.U32 R3, R9, R25, RZ ;  /* 0x0000001909037227 */ /* 0x000fe200078e00ff */
[----:B------:R-:W-:Y:S02]  /*0bf0*/  IABS R83, R4 ;  /* 0x0000000400537213 */ /* 0x000fe40000000000 */
[----:B------:R-:W-:Y:S01]  /*0c00*/  IABS R16, R6 ;  /* 0x0000000600107213 */ /* 0x000fe20000000000 */
[----:B------:R-:W-:Y:S01]  /*0c10*/  IMAD R82, R8, R7, R82 ;  /* 0x0000000708527224 */ /* 0x000fe200078e0252 */
[----:B------:R-:W-:Y:S01]  /*0c20*/  STL [R1+0x12c0], R23 ;  /* 0x0012c01701007387 */ /* 0x000fe20000100800 */
[----:B------:R-:W-:-:S02]  /*0c30*/  VIADD R7, R0, 0x9 ;  /* 0x0000000900077836 */ /* 0x000fc40000000000 */
[----:B-1----:R-:W-:Y:S01]  /*0c40*/  IMAD.MOV R5, RZ, RZ, -R2 ;  /* 0x000000ffff057224 */ /* 0x002fe200078e0a02 */
[----:B------:R1:W-:Y:S01]  /*0c50*/  STL [R1+0x12c4], R22 ;  /* 0x0012c41601007387 */ /* 0x0003e20000100800 */
[----:B------:R-:W-:Y:S01]  /*0c60*/  IMAD.MOV R3, RZ, RZ, -R3 ;  /* 0x000000ffff037224 */ /* 0x000fe200078e0a03 */
[----:B------:R-:W-:Y:S01]  /*0c70*/  IABS R84, R7 ;  /* 0x0000000700547213 */ /* 0x000fe20000000000 */
[----:B------:R-:W-:Y:S01]  /*0c80*/  IMAD R24, R8, R5, R24 ;  /* 0x0000000508187224 */ /* 0x000fe200078e0218 */
[----:B------:R2:W-:Y:S01]  /*0c90*/  STL [R1+0xf60], R7 ;  /* 0x000f600701007387 */ /* 0x0005e20000100800 */
[----:B------:R-:W-:Y:S02]  /*0ca0*/  VIADD R5, R0, 0xb ;  /* 0x0000000b00057836 */ /* 0x000fe40000000000 */
[----:B------:R-:W-:Y:S01]  /*0cb0*/  IMAD R25, R8, R3, R25 ;  /* 0x0000000308197224 */ /* 0x000fe200078e0219 */
[----:B------:R3:W-:Y:S01]  /*0cc0*/  STL [R1+0xf64], R6 ;  /* 0x000f640601007387 */ /* 0x0007e20000100800 */
[----:B------:R-:W-:Y:S01]  /*0cd0*/  IMAD.HI.U32 R3, R9, R16, RZ ;  /* 0x0000001009037227 */ /* 0x000fe200078e00ff */
[----:B------:R-:W-:-:S02]  /*0ce0*/  IABS R27, R5 ;  /* 0x00000005001b7213 */ /* 0x000fc40000000000 */
[----:B------:R-:W-:Y:S01]  /*0cf0*/  STL [R1+0x12c8], R24 ;  /* 0x0012c81801007387 */ /* 0x000fe20000100800 */
[----:B0-----:R-:W-:Y:S01]  /*0d00*/  IMAD.HI.U32 R4, R9, R83, RZ ;  /* 0x0000005309047227 */ /* 0x001fe200078e00ff */
[----:B-1----:R-:W-:Y:S02]  /*0d10*/  LOP3.LUT R22, R39, 0x7f, RZ, 0xc0, !PT ;  /* 0x0000007f27167812 */ /* 0x002fe400078ec0ff */
[----:B------:R-:W-:Y:S01]  /*0d20*/  STL [R1+0x12cc], R25 ;  /* 0x0012cc1901007387 */ /* 0x000fe20000100800 */
[C---:B--2---:R-:W-:Y:S02]  /*0d30*/  VIADD R7, R0.reuse, 0xc ;  /* 0x0000000c00077836 */ /* 0x044fe40000000000 */
[----:B---3--:R-:W-:Y:S01]  /*0d40*/  VIADD R6, R0, 0xd ;  /* 0x0000000d00067836 */ /* 0x008fe20000000000 */
[----:B------:R0:W-:Y:S01]  /*0d50*/  STL [R1+0xf68], R5 ;  /* 0x000f680501007387 */ /* 0x0001e20000100800 */
[----:B------:R-:W-:Y:S01]  /*0d60*/  IMAD.HI.U32 R2, R9, R84, RZ ;  /* 0x0000005409027227 */ /* 0x000fe200078e00ff */
[----:B------:R-:W-:-:S02]  /*0d70*/  IABS R26, R7 ;  /* 0x00000007001a7213 */ /* 0x000fc40000000000 */
[----:B------:R-:W-:Y:S01]  /*0d80*/  IABS R28, R6 ;  /* 0x00000006001c7213 */ /* 0x000fe20000000000 */
[----:B------:R-:W-:Y:S01]  /*0d90*/  IMAD.MOV R3, RZ, RZ, -R3 ;  /* 0x000000ffff037224 */ /* 0x000fe200078e0a03 */
[----:B------:R1:W-:Y:S01]  /*0da0*/  STL [R1+0xf6c], R7 ;  /* 0x000f6c0701007387 */ /* 0x0003e20000100800 */
[----:B------:R-:W-:Y:S02]  /*0db0*/  IMAD.MOV R4, RZ, RZ, -R4 ;  /* 0x000000ffff047224 */ /* 0x000fe400078e0a04 */
[----:B------:R-:W-:Y:S01]  /*0dc0*/  IMAD R16, R8, R3, R16 ;  /* 0x0000000308107224 */ /* 0x000fe200078e0210 */
[----:B------:R2:W-:Y:S01]  /*0dd0*/  STL [R1+0xf70], R6 ;  /* 0x000f700601007387 */ /* 0x0005e20000100800 */
[----:B0-----:R-:W-:Y:S02]  /*0de0*/  IMAD.MOV R5, RZ, RZ, -R2 ;  /* 0x000000ffff057224 */ /* 0x001fe400078e0a02 */
[----:B------:R-:W-:-:S04]  /*0df0*/  IMAD.HI.U32 R2, R9, R27, RZ ;  /* 0x0000001b09027227 */ /* 0x000fc800078e00ff */
[----:B-1----:R-:W-:Y:S02]  /*0e00*/  VIADD R7, R0, 0xe ;  /* 0x0000000e00077836 */ /* 0x002fe40000000000 */
[----:B------:R-:W-:Y:S02]  /*0e10*/  IMAD R83, R8, R4, R83 ;  /* 0x0000000408537224 */ /* 0x000fe400078e0253 */
[C---:B------:R-:W-:Y:S01]  /*0e20*/  IMAD.HI.U32 R3, R9.reuse, R26, RZ ;  /* 0x0000001a09037227 */ /* 0x040fe200078e00ff */
[----:B------:R-:W-:Y:S01]  /*0e30*/  IABS R29, R7 ;  /* 0x00000007001d7213 */ /* 0x000fe20000000000 */
[----:B------:R0:W-:Y:S02]  /*0e40*/  STL [R1+0xf74], R7 ;  /* 0x000f740701007387 */ /* 0x0001e40000100800 */
[----:B--2---:R-:W-:Y:S02]  /*0e50*/  VIADD R6, R0, 0xf ;  /* 0x0000000f00067836 */ /* 0x004fe40000000000 */
[----:B------:R-:W-:-:S03]  /*0e60*/  IMAD.HI.U32 R4, R9, R28, RZ ;  /* 0x0000001c09047227 */ /* 0x000fc600078e00ff */
[----:B------:R-:W-:Y:S01]  /*0e70*/  IABS R30, R6 ;  /* 0x00000006001e7213 */ /* 0x000fe20000000000 */
[----:B------:R-:W-:Y:S01]  /*0e80*/  IMAD.MOV R2, RZ, RZ, -R2 ;  /* 0x000000ffff027224 */ /* 0x000fe200078e0a02 */
[----:B------:R1:W-:Y:S01]  /*0e90*/  STL [R1+0xf78], R6 ;  /* 0x000f780601007387 */ /* 0x0003e20000100800 */
[C---:B------:R-:W-:Y:S02]  /*0ea0*/  IMAD R84, R8.reuse, R5, R84 ;  /* 0x0000000508547224 */ /* 0x040fe400078e0254 */
[----:B------:R-:W-:Y:S02]  /*0eb0*/  IMAD.MOV R3, RZ, RZ, -R3 ;  /* 0x000000ffff037224 */ /* 0x000fe400078e0a03 */
[----:B------:R-:W-:Y:S02]  /*0ec0*/  IMAD.MOV R5, RZ, RZ, -R4 ;  /* 0x000000ffff057224 */ /* 0x000fe400078e0a04 */
[C---:B------:R-:W-:Y:S02]  /*0ed0*/  IMAD R27, R8.reuse, R2, R27 ;  /* 0x00000002081b7224 */ /* 0x040fe400078e021b */
[----:B------:R-:W-:-:S02]  /*0ee0*/  IMAD R26, R8, R3, R26 ;  /* 0x00000003081a7224 */ /* 0x000fc400078e021a */
[----:B0-----:R-:W-:Y:S01]  /*0ef0*/  VIADD R7, R0, 0x10 ;  /* 0x0000001000077836 */ /* 0x001fe20000000000 */
[----:B------:R-:W-:Y:S01]  /*0f00*/  STL [R1+0x12d0], R27 ;  /* 0x0012d01b01007387 */ /* 0x000fe20000100800 */
[----:B------:R-:W-:Y:S02]  /*0f10*/  IMAD R28, R8, R5, R28 ;  /* 0x00000005081c7224 */ /* 0x000fe400078e021c */
[C---:B------:R-:W-:Y:S01]  /*0f20*/  IMAD.HI.U32 R2, R9.reuse, R29, RZ ;  /* 0x0000001d09027227 */ /* 0x040fe200078e00ff */
[----:B------:R-:W-:Y:S01]  /*0f30*/  STL [R1+0x12d4], R26 ;  /* 0x0012d41a01007387 */ /* 0x000fe20000100800 */
[----:B------:R-:W-:Y:S02]  /*0f40*/  IABS R85, R7 ;  /* 0x0000000700557213 */ /* 0x000fe40000000000 */
[----:B-1----:R-:W-:Y:S01]  /*0f50*/  VIADD R6, R0, 0x11 ;  /* 0x0000001100067836 */ /* 0x002fe20000000000 */
[----:B------:R-:W-:Y:S01]  /*0f60*/  STL [R1+0x12d8], R28 ;  /* 0x0012d81c01007387 */ /* 0x000fe20000100800 */
[----:B------:R-:W-:-:S03]  /*0f70*/  IMAD.HI.U32 R3, R9, R30, RZ ;  /* 0x0000001e09037227 */ /* 0x000fc600078e00ff */
[----:B------:R-:W-:Y:S01]  /*0f80*/  IABS R86, R6 ;  /* 0x0000000600567213 */ /* 0x000fe20000000000 */
[----:B------:R-:W-:Y:S01]  /*0f90*/  IMAD.MOV R2, RZ, RZ, -R2 ;  /* 0x000000ffff027224 */ /* 0x000fe200078e0a02 */
[----:B------:R-:W-:Y:S01]  /*0fa0*/  STL [R1+0xf7c], R7 ;  /* 0x000f7c0701007387 */ /* 0x000fe20000100800 */
[----:B------:R-:W-:Y:S02]  /*0fb0*/  IMAD.MOV R3, RZ, RZ, -R3 ;  /* 0x000000ffff037224 */ /* 0x000fe400078e0a03 */
[----:B------:R-:W-:Y:S01]  /*0fc0*/  IMAD R29, R8, R2, R29 ;  /* 0x00000002081d7224 */ /* 0x000fe200078e021d */
[----:B------:R0:W-:Y:S01]  /*0fd0*/  STL [R1+0xf80], R6 ;  /* 0x000f800601007387 */ /* 0x0001e20000100800 */
[----:B------:R-:W-:-:S04]  /*0fe0*/  IMAD.HI.U32 R2, R9, R85, RZ ;  /* 0x0000005509027227 */ /* 0x000fc800078e00ff */
[----:B------:R-:W-:Y:S02]  /*0ff0*/  IMAD R30, R8, R3, R30 ;  /* 0x00000003081e7224 */ /* 0x000fe400078e021e */
[C---:B------:R-:W-:Y:S02]  /*1000*/  VIADD R5, R0.reuse, 0x14 ;  /* 0x0000001400057836 */ /* 0x040fe40000000000 */
[C---:B------:R-:W-:Y:S02]  /*1010*/  VIADD R4, R0.reuse, 0x12 ;  /* 0x0000001200047836 */ /* 0x040fe40000000000 */
[----:B0-----:R-:W-:Y:S01]  /*1020*/  VIADD R6, R0, 0x13 ;  /* 0x0000001300067836 */ /* 0x001fe20000000000 */
[----:B------:R-:W-:Y:S01]  /*1030*/  IABS R32, R5 ;  /* 0x0000000500207213 */ /* 0x000fe20000000000 */
[----:B------:R-:W-:Y:S01]  /*1040*/  IMAD.HI.U32 R3, R9, R86, RZ ;  /* 0x0000005609037227 */ /* 0x000fe200078e00ff */
[----:B------:R0:W-:Y:S01]  /*1050*/  STL [R1+0xf88], R4 ;  /* 0x000f880401007387 */ /* 0x0001e20000100800 */
[----:B------:R-:W-:-:S02]  /*1060*/  IABS R17, R4 ;  /* 0x0000000400117213 */ /* 0x000fc40000000000 */
[----:B------:R-:W-:Y:S01]  /*1070*/  IMAD.MOV R2, RZ, RZ, -R2 ;  /* 0x000000ffff027224 */ /* 0x000fe200078e0a02 */
[----:B------:R-:W-:Y:S01]  /*1080*/  IABS R31, R6 ;  /* 0x00000006001f7213 */ /* 0x000fe20000000000 */
[----:B------:R-:W-:Y:S01]  /*1090*/  IMAD.MOV R3, RZ, RZ, -R3 ;  /* 0x000000ffff037224 */ /* 0x000fe200078e0a03 */
[----:B------:R-:W-:Y:S01]  /*10a0*/  STL [R1+0x12dc], R29 ;  /* 0x0012dc1d01007387 */ /* 0x000fe20000100800 */
[C---:B------:R-:W-:Y:S02]  /*10b0*/  IMAD R85, R8.reuse, R2, R85 ;  /* 0x0000000208557224 */ /* 0x040fe400078e0255 */
[----:B------:R-:W-:Y:S01]  /*10c0*/  IMAD R86, R8, R3, R86 ;  /* 0x0000000308567224 */ /* 0x000fe200078e0256 */
[----:B------:R-:W-:Y:S01]  /*10d0*/  STL [R1+0x12e0], R30 ;  /* 0x0012e01e01007387 */ /* 0x000fe20000100800 */
[C---:B------:R-:W-:Y:S02]  /*10e0*/  VIADD R7, R0.reuse, 0x15 ;  /* 0x0000001500077836 */ /* 0x040fe40000000000 */
[C---:B------:R-:W-:Y:S01]  /*10f0*/  IMAD.HI.U32 R2, R9.reuse, R31, RZ ;  /* 0x0000001f09027227 */ /* 0x040fe200078e00ff */
[----:B------:R1:W-:Y:S02]  /*1100*/  STL [R1+0xf8c], R6 ;  /* 0x000f8c0601007387 */ /* 0x0003e40000100800 */
[----:B------:R-:W-:Y:S01]  /*1110*/  IABS R33, R7 ;  /* 0x0000000700217213 */ /* 0x000fe20000000000 */
[C---:B------:R-:W-:Y:S01]  /*1120*/  IMAD.HI.U32 R3, R9.reuse, R32, RZ ;  /* 0x0000002009037227 */ /* 0x040fe200078e00ff */
[----:B------:R2:W-:Y:S03]  /*1130*/  STL [R1+0xf90], R5 ;  /* 0x000f900501007387 */ /* 0x0005e60000100800 */
[----:B0-----:R-:W-:Y:S01]  /*1140*/  IMAD.HI.U32 R4, R9, R17, RZ ;  /* 0x0000001109047227 */ /* 0x001fe200078e00ff */
[----:B------:R-:W-:Y:S03]  /*1150*/  STL [R1+0xf94], R7 ;  /* 0x000f940701007387 */ /* 0x000fe60000100800 */
[----:B-1----:R-:W-:-:S02]  /*1160*/  VIADD R6, R0, 0x16 ;  /* 0x0000001600067836 */ /* 0x002fc40000000000 */
[----:B------:R-:W-:Y:S02]  /*1170*/  IMAD.MOV R2, RZ, RZ, -R2 ;  /* 0x000000ffff027224 */ /* 0x000fe400078e0a02 */
[----:B--2---:R-:W-:Y:S01]  /*1180*/  VIADD R5, R0, 0x17 ;  /* 0x0000001700057836 */ /* 0x004fe20000000000 */
[----:B------:R-:W-:Y:S01]  /*1190*/  IABS R35, R6 ;  /* 0x0000000600237213 */ /* 0x000fe20000000000 */
[----:B------:R-:W-:Y:S01]  /*11a0*/  IMAD.MOV R3, RZ, RZ, -R3 ;  /* 0x000000ffff037224 */ /* 0x000fe200078e0a03 */
[----:B------:R-:W-:Y:S01]  /*11b0*/  STL [R1+0xf9c], R6 ;  /* 0x000f9c0601007387 */ /* 0x000fe20000100800 */
[----:B------:R-:W-:Y:S01]  /*11c0*/  IMAD.MOV R4, RZ, RZ, -R4 ;  /* 0x000000ffff047224 */ /* 0x000fe200078e0a04 */
[----:B------:R-:W-:Y:S01]  /*11d0*/  IABS R34, R5 ;  /* 0x0000000500227213 */ /* 0x000fe20000000000 */
[C---:B------:R-:W-:Y:S01]  /*11e0*/  IMAD R31, R8.reuse, R2, R31 ;  /* 0x00000002081f7224 */ /* 0x040fe200078e021f */
[----:B------:R0:W-:Y:S01]  /*11f0*/  STL [R1+0xf98], R5 ;  /* 0x000f980501007387 */ /* 0x0001e20000100800 */
[----:B------:R-:W-:-:S02]  /*1200*/  IMAD R32, R8, R3, R32 ;  /* 0x0000000308207224 */ /* 0x000fc400078e0220 */
[C---:B------:R-:W-:Y:S01]  /*1210*/  IMAD.HI.U32 R2, R9.reuse, R33, RZ ;  /* 0x0000002109027227 */ /* 0x040fe200078e00ff */
[----:B------:R-:W-:Y:S03]  /*1220*/  STL [R1+0x12e4], R31 ;  /* 0x0012e41f01007387 */ /* 0x000fe60000100800 */
[----:B------:R-:W-:Y:S01]  /*1230*/  IMAD R17, R8, R4, R17 ;  /* 0x0000000408117224 */ /* 0x000fe200078e0211 */
[----:B------:R-:W-:Y:S01]  /*1240*/  STL [R1+0x12e8], R32 ;  /* 0x0012e82001007387 */ /* 0x000fe20000100800 */
[----:B------:R-:W-:-:S04]  /*1250*/  IMAD.HI.U32 R3, R9, R35, RZ ;  /* 0x0000002309037227 */ /* 0x000fc800078e00ff */
[----:B0-----:R-:W-:Y:S02]  /*1260*/  VIADD R5, R0, 0x18 ;  /* 0x0000001800057836 */ /* 0x001fe40000000000 */
[----:B------:R-:W-:-:S03]  /*1270*/  IMAD.HI.U32 R4, R9, R34, RZ ;  /* 0x0000002209047227 */ /* 0x000fc600078e00ff */
[----:B------:R0:W-:Y:S01]  /*1280*/  STL [R1+0xfa4], R5 ;  /* 0x000fa40501007387 */ /* 0x0001e20000100800 */
[----:B------:R-:W-:Y:S01]  /*1290*/  IMAD.MOV R2, RZ, RZ, -R2 ;  /* 0x000000ffff027224 */ /* 0x000fe200078e0a02 */
[----:B------:R-:W-:Y:S01]  /*12a0*/  IABS R90, R5 ;  /* 0x00000005005a7213 */ /* 0x000fe20000000000 */
[----:B------:R-:W-:Y:S02]  /*12b0*/  IMAD.MOV R3, RZ, RZ, -R3 ;  /* 0x000000ffff037224 */ /* 0x000fe400078e0a03 */
[C---:B------:R-:W-:Y:S02]  /*12c0*/  VIADD R6, R0.reuse, 0x19 ;  /* 0x0000001900067836 */ /* 0x040fe40000000000 */
[----:B------:R-:W-:Y:S02]  /*12d0*/  VIADD R7, R0, 0x1a ;  /* 0x0000001a00077836 */ /* 0x000fe40000000000 */
[C---:B------:R-:W-:Y:S01]  /*12e0*/  IMAD R33, R8.reuse, R2, R33 ;  /* 0x0000000208217224 */ /* 0x040fe200078e0221 */
[----:B------:R1:W-:Y:S01]  /*12f0*/  STL [R1+0xfa0], R6 ;  /* 0x000fa00601007387 */ /* 0x0003e20000100800 */
[----:B0-----:R-:W-:Y:S01]  /*1300*/  IMAD.MOV R5, RZ, RZ, -R4 ;  /* 0x000000ffff057224 */ /* 0x001fe200078e0a04 */
[----:B------:R-:W-:Y:S01]  /*1310*/  IABS R87, R6 ;  /* 0x0000000600577213 */ /* 0x000fe20000000000 */
[C---:B------:R-:W-:Y:S01]  /*1320*/  IMAD R35, R8.reuse, R3, R35 ;  /* 0x0000000308237224 */ /* 0x040fe200078e0223 */
[----:B------:R-:W-:Y:S01]  /*1330*/  IABS R18, R7 ;  /* 0x0000000700127213 */ /* 0x000fe20000000000 */
[----:B------:R-:W-:Y:S01]  /*1340*/  IMAD R34, R8, R5, R34 ;  /* 0x0000000508227224 */ /* 0x000fe200078e0222 */
[----:B------:R-:W-:Y:S01]  /*1350*/  STL [R1+0x12ec], R33 ;  /* 0x0012ec2101007387 */ /* 0x000fe20000100800 */
[----:B------:R-:W-:-:S03]  /*1360*/  IMAD.HI.U32 R2, R9, R90, RZ ;  /* 0x0000005a09027227 */ /* 0x000fc600078e00ff */
[----:B------:R-:W-:Y:S01]  /*1370*/  STL [R1+0x12f0], R35 ;  /* 0x0012f02301007387 */ /* 0x000fe20000100800 */
[C---:B-1----:R-:W-:Y:S02]  /*1380*/  VIADD R6, R0.reuse, 0x1b ;  /* 0x0000001b00067836 */ /* 0x042fe40000000000 */
[----:B------:R-:W-:Y:S01]  /*1390*/  IMAD.MOV R5, RZ, RZ, -R2 ;  /* 0x000000ffff057224 */ /* 0x000fe200078e0a02 */
[----:B------:R-:W-:Y:S01]  /*13a0*/  STL [R1+0x12f4], R34 ;  /* 0x0012f42201007387 */ /* 0x000fe20000100800 */
[----:B------:R-:W-:Y:S01]  /*13b0*/  VIADD R4, R0, 0x1c ;  /* 0x0000001c00047836 */ /* 0x000fe20000000000 */
[----:B------:R-:W-:Y:S01]  /*13c0*/  IABS R36, R6 ;  /* 0x0000000600247213 */ /* 0x000fe20000000000 */
[C---:B------:R-:W-:Y:S01]  /*13d0*/  IMAD.HI.U32 R3, R9.reuse, R87, RZ ;  /* 0x0000005709037227 */ /* 0x040fe200078e00ff */
[----:B------:R0:W-:Y:S02]  /*13e0*/  STL [R1+0xfac], R7 ;  /* 0x000fac0701007387 */ /* 0x0001e40000100800 */
[----:B------:R-:W-:Y:S01]  /*13f0*/  IABS R93, R4 ;  /* 0x00000004005d7213 */ /* 0x000fe20000000000 */
[----:B------:R-:W-:Y:S01]  /*1400*/  IMAD.HI.U32 R2, R9, R18, RZ ;  /* 0x0000001209027227 */ /* 0x000fe200078e00ff */
[----:B------:R1:W-:Y:S03]  /*1410*/  STL [R1+0xfa8], R6 ;  /* 0x000fa80601007387 */ /* 0x0003e60000100800 */
[----:B------:R-:W-:Y:S01]  /*1420*/  IMAD R90, R8, R5, R90 ;  /* 0x00000005085a7224 */ /* 0x000fe200078e025a */
[----:B------:R2:W-:Y:S01]  /*1430*/  STL [R1+0xfb4], R4 ;  /* 0x000fb40401007387 */ /* 0x0005e20000100800 */
[----:B------:R-:W-:-:S02]  /*1440*/  IMAD.MOV R3, RZ, RZ, -R3 ;  /* 0x000000ffff037224 */ /* 0x000fc400078e0a03 */
[----:B0-----:R-:W-:Y:S02]  /*1450*/  VIADD R7, R0, 0x1d ;  /* 0x0000001d00077836 */ /* 0x001fe40000000000 */
[----:B------:R-:W-:Y:S02]  /*1460*/  IMAD.MOV R5, RZ, RZ, -R2 ;  /* 0x000000ffff057224 */ /* 0x000fe400078e0a02 */
[----:B------:R-:W-:Y:S01]  /*1470*/  IMAD R87, R8, R3, R87 ;  /* 0x0000000308577224 */ /* 0x000fe200078e0257 */
[----:B------:R-:W-:Y:S01]  /*1480*/  IABS R2, R7 ;  /* 0x0000000700027213 */ /* 0x000fe20000000000 */
[----:B-1----:R-:W-:Y:S01]  /*1490*/  VIADD R6, R0, 0x1e ;  /* 0x0000001e00067836 */ /* 0x002fe20000000000 */
[----:B------:R-:W-:Y:S01]  /*14a0*/  STL [R1+0xfb0], R7 ;  /* 0x000fb00701007387 */ /* 0x000fe20000100800 */
[----:B------:R-:W-:-:S03]  /*14b0*/  IMAD.HI.U32 R3, R9, R36, RZ ;  /* 0x0000002409037227 */ /* 0x000fc600078e00ff */
[----:B------:R0:W-:Y:S01]  /*14c0*/  STL [R1+0xfbc], R6 ;  /* 0x000fbc0601007387 */ /* 0x0001e20000100800 */
[----:B------:R-:W-:Y:S02]  /*14d0*/  IMAD R18, R8, R5, R18 ;  /* 0x0000000508127224 */ /* 0x000fe400078e0212 */
[----:B--2---:R-:W-:-:S03]  /*14e0*/  IMAD.HI.U32 R4, R9, R93, RZ ;  /* 0x0000005d09047227 */ /* 0x004fc600078e00ff */
[----:B------:R1:W-:Y:S01]  /*14f0*/  STL [R1+0x1378], R18 ;  /* 0x0013781201007387 */ /* 0x0003e20000100800 */
[----:B------:R-:W-:Y:S02]  /*1500*/  IMAD.MOV.U32 R5, RZ, RZ, R2 ;  /* 0x000000ffff057224 */ /* 0x000fe400078e0002 */
[----:B------:R-:W-:Y:S01]  /*1510*/  IMAD.MOV R3, RZ, RZ, -R3 ;  /* 0x000000ffff037224 */ /* 0x000fe200078e0a03 */
[----:B0-----:R-:W-:Y:S01]  /*1520*/  IABS R6, R6 ;  /* 0x0000000600067213 */ /* 0x001fe20000000000 */
[----:B------:R-:W-:Y:S02]  /*1530*/  IMAD.MOV R4, RZ, RZ, -R4 ;  /* 0x000000ffff047224 */ /* 0x000fe400078e0a04 */
[----:B------:R-:W-:-:S04]  /*1540*/  IMAD.HI.U32 R2, R9, R5, RZ ;  /* 0x0000000509027227 */ /* 0x000fc800078e00ff */
[----:B------:R-:W-:Y:S02]  /*1550*/  IMAD.IADD R38, R12, 0x1, R38 ;  /* 0x000000010c267824 */ /* 0x000fe400078e0226 */
[C---:B------:R-:W-:Y:S02]  /*1560*/  IMAD R36, R8.reuse, R3, R36 ;  /* 0x0000000308247224 */ /* 0x040fe400078e0224 */
[----:B------:R-:W-:Y:S02]  /*1570*/  IMAD R93, R8, R4, R93 ;  /* 0x00000004085d7224 */ /* 0x000fe400078e025d */
[C---:B------:R-:W-:Y:S01]  /*1580*/  VIADD R12, R0.reuse, 0x1f ;  /* 0x0000001f000c7836 */ /* 0x040fe20000000000 */
[----:B------:R-:W-:Y:S01]  /*1590*/  STL [R1+0x12f8], R36 ;  /* 0x0012f82401007387 */ /* 0x000fe20000100800 */
[----:B------:R-:W-:Y:S02]  /*15a0*/  IMAD.MOV R2, RZ, RZ, -R2 ;  /* 0x000000ffff027224 */ /* 0x000fe400078e0a02 */
[----:B------:R-:W-:Y:S01]  /*15b0*/  IMAD.MOV.U32 R4, RZ, RZ, R6 ;  /* 0x000000ffff047224 */ /* 0x000fe200078e0006 */
[----:B------:R-:W-:Y:S01]  /*15c0*/  STL [R1+0x12fc], R93 ;  /* 0x0012fc5d01007387 */ /* 0x000fe20000100800 */
[C---:B------:R-:W-:Y:S01]  /*15d0*/  VIADD R11, R0.reuse, 0x20 ;  /* 0x00000020000b7836 */ /* 0x040fe20000000000 */
[----:B------:R-:W-:Y:S01]  /*15e0*/  IABS R6, R12 ;  /* 0x0000000c00067213 */ /* 0x000fe20000000000 */
[----:B------:R-:W-:Y:S01]  /*15f0*/  VIADD R7, R0, 0x21 ;  /* 0x0000002100077836 */ /* 0x000fe20000000000 */
[----:B------:R-:W-:Y:S01]  /*1600*/  STL [R1+0xfb8], R12 ;  /* 0x000fb80c01007387 */ /* 0x000fe20000100800 */
[----:B------:R-:W-:Y:S01]  /*1610*/  IMAD R2, R8, R2, R5 ;  /* 0x0000000208027224 */ /* 0x000fe200078e0205 */
[----:B------:R-:W-:Y:S01]  /*1620*/  IABS R88, R11 ;  /* 0x0000000b00587213 */ /* 0x000fe20000000000 */
[----:B------:R-:W-:Y:S01]  /*1630*/  IMAD.HI.U32 R3, R9, R4, RZ ;  /* 0x0000000409037227 */ /* 0x000fe200078e00ff */
[----:B------:R0:W-:Y:S01]  /*1640*/  STL [R1+0xfd4], R11 ;  /* 0x000fd40b01007387 */ /* 0x0001e20000100800 */
[----:B------:R-:W-:-:S02]  /*1650*/  IABS R89, R7 ;  /* 0x0000000700597213 */ /* 0x000fc40000000000 */
[----:B------:R-:W-:Y:S01]  /*1660*/  IMAD.MOV R3, RZ, RZ, -R3 ;  /* 0x000000ffff037224 */ /* 0x000fe200078e0a03 */
[----:B------:R2:W-:Y:S01]  /*1670*/  STL [R1+0xfd0], R7 ;  /* 0x000fd00701007387 */ /* 0x0005e20000100800 */
[----:B-1----:R-:W-:Y:S02]  /*1680*/  VIADD R18, R0, 0x75 ;  /* 0x0000007500127836 */ /* 0x002fe40000000000 */
[----:B------:R-:W-:Y:S01]  /*1690*/  IMAD R4, R8, R3, R4 ;  /* 0x0000000308047224 */ /* 0x000fe200078e0204 */
[----:B------:R1:W-:Y:S01]  /*16a0*/  STL [R1], R2 ;  /* 0x0000000201007387 */ /* 0x0003e20000100800 */
[----:B------:R-:W-:Y:S01]  /*16b0*/  IMAD.HI.U32 R3, R9, R88, RZ ;  /* 0x0000005809037227 */ /* 0x000fe200078e00ff */
[----:B------:R-:W-:Y:S02]  /*16c0*/  IABS R37, R18 ;  /* 0x0000001200257213 */ /* 0x000fe40000000000 */
[----:B------:R3:W-:Y:S01]  /*16d0*/  STL [R1+0x4], R4 ;  /* 0x0000040401007387 */ /* 0x0007e20000100800 */
[----:B0-----:R-:W-:-:S02]  /*16e0*/  VIADD R11, R0, 0x22 ;  /* 0x00000022000b7836 */ /* 0x001fc40000000000 */
[----:B--2---:R-:W-:Y:S02]  /*16f0*/  VIADD R7, R0, 0x23 ;  /* 0x0000002300077836 */ /* 0x004fe40000000000 */
[----:B------:R-:W-:Y:S01]  /*1700*/  IMAD.MOV R3, RZ, RZ, -R3 ;  /* 0x000000ffff037224 */ /* 0x000fe200078e0a03 */
[----:B------:R-:W-:Y:S01]  /*1710*/  IABS R21, R11 ;  /* 0x0000000b00157213 */ /* 0x000fe20000000000 */
[C---:B-1----:R-:W-:Y:S01]  /*1720*/  IMAD.HI.U32 R2, R9.reuse, R6, RZ ;  /* 0x0000000609027227 */ /* 0x042fe200078e00ff */
[----:B------:R0:W-:Y:S03]  /*1730*/  STL [R1+0x1024], R11 ;  /* 0x0010240b01007387 */ /* 0x0001e60000100800 */
[----:B------:R-:W-:Y:S01]  /*1740*/  IMAD.MOV R5, RZ, RZ, -R2 ;  /* 0x000000ffff057224 */ /* 0x000fe200078e0a02 */
[----:B------:R1:W-:Y:S01]  /*1750*/  STL [R1+0xfe4], R7 ;  /* 0x000fe40701007387 */ /* 0x0003e20000100800 */
[----:B---3--:R-:W-:-:S04]  /*1760*/  IMAD.HI.U32 R4, R9, R89, RZ ;  /* 0x0000005909047227 */ /* 0x008fc800078e00ff */
[----:B------:R-:W-:Y:S01]  /*1770*/  IMAD R2, R8, R5, R6 ;  /* 0x0000000508027224 */ /* 0x000fe200078e0206 */
[----:B------:R-:W-:Y:S01]  /*1780*/  IABS R6, R7 ;  /* 0x0000000700067213 */ /* 0x000fe20000000000 */
[C---:B------:R-:W-:Y:S02]  /*1790*/  VIADD R5, R0.reuse, 0x24 ;  /* 0x0000002400057836 */ /* 0x040fe40000000000 */
[----:B------:R-:W-:Y:S01]  /*17a0*/  IMAD.MOV R4, RZ, RZ, -R4 ;  /* 0x000000ffff047224 */ /* 0x000fe200078e0a04 */
[----:B------:R2:W-:Y:S01]  /*17b0*/  STL [R1+0x8], R2 ;  /* 0x0000080201007387 */ /* 0x0005e20000100800 */
[C---:B0-----:R-:W-:Y:S02]  /*17c0*/  VIADD R11, R0.reuse, 0x25 ;  /* 0x00000025000b7836 */ /* 0x041fe40000000000 */
[----:B-1----:R-:W-:Y:S01]  /*17d0*/  VIADD R7, R0, 0x26 ;  /* 0x0000002600077836 */ /* 0x002fe20000000000 */
[----:B------:R0:W-:Y:S01]  /*17e0*/  STL [R1+0x1074], R5 ;  /* 0x0010740501007387 */ /* 0x0001e20000100800 */
[C---:B------:R-:W-:Y:S01]  /*17f0*/  IMAD R88, R8.reuse, R3, R88 ;  /* 0x0000000308587224 */ /* 0x040fe200078e0258 */
[----:B------:R-:W-:Y:S01]  /*1800*/  IABS R12, R11 ;  /* 0x0000000b000c7213 */ /* 0x000fe20000000000 */
[----:B------:R-:W-:Y:S01]  /*1810*/  IMAD R89, R8, R4, R89 ;  /* 0x0000000408597224 */ /* 0x000fe200078e0259 */
[----:B------:R-:W-:Y:S01]  /*1820*/  STL [R1+0x1048], R11 ;  /* 0x0010480b01007387 */ /* 0x000fe20000100800 */
[----:B------:R-:W-:Y:S01]  /*1830*/  IMAD.HI.U32 R3, R9, R6, RZ ;  /* 0x0000000609037227 */ /* 0x000fe200078e00ff */
[----:B------:R-:W-:-:S02]  /*1840*/  IABS R13, R7 ;  /* 0x00000007000d7213 */ /* 0x000fc40000000000 */
[----:B------:R1:W-:Y:S01]  /*1850*/  STL [R1+0x108c], R7 ;  /* 0x00108c0701007387 */ /* 0x0003e20000100800 */
[----:B--2---:R-:W-:Y:S01]  /*1860*/  IMAD.HI.U32 R2, R9, R21, RZ ;  /* 0x0000001509027227 */ /* 0x004fe200078e00ff */
[----:B0-----:R-:W-:-:S03]  /*1870*/  IABS R5, R5 ;  /* 0x0000000500057213 */ /* 0x001fc60000000000 */
[----:B------:R-:W-:Y:S02]  /*1880*/  IMAD.MOV R4, RZ, RZ, -R2 ;  /* 0x000000ffff047224 */ /* 0x000fe400078e0a02 */
[----:B------:R-:W-:Y:S02]  /*1890*/  IMAD.MOV.U32 R2, RZ, RZ, R5 ;  /* 0x000000ffff027224 */ /* 0x000fe400078e0005 */
[----:B------:R-:W-:Y:S02]  /*18a0*/  IMAD R21, R8, R4, R21 ;  /* 0x0000000408157224 */ /* 0x000fe400078e0215 */
[----:B-1----:R-:W-:Y:S02]  /*18b0*/  IMAD.MOV R7, RZ, RZ, -R3 ;  /* 0x000000ffff077224 */ /* 0x002fe400078e0a03 */
[----:B------:R-:W-:Y:S02]  /*18c0*/  IMAD.MOV.U32 R4, RZ, RZ, R12 ;  /* 0x000000ffff047224 */ /* 0x000fe400078e000c */
[----:B------:R-:W-:-:S04]  /*18d0*/  IMAD.HI.U32 R5, R9, R2, RZ ;  /* 0x0000000209057227 */ /* 0x000fc800078e00ff */
[----:B------:R-:W-:Y:S02]  /*18e0*/  VIADD R12, R0, 0x27 ;  /* 0x00000027000c7836 */ /* 0x000fe40000000000 */
[----:B------:R-:W-:Y:S02]  /*18f0*/  IMAD R6, R8, R7, R6 ;  /* 0x0000000708067224 */ /* 0x000fe400078e0206 */
[----:B------:R-:W-:Y:S02]  /*1900*/  IMAD.MOV.U32 R3, RZ, RZ, R13 ;  /* 0x000000ffff037224 */ /* 0x000fe400078e000d */
[----:B------:R-:W-:Y:S01]  /*1910*/  IMAD.HI.U32 R7, R9, R4, RZ ;  /* 0x0000000409077227 */ /* 0x000fe200078e00ff */
[----:B------:R0:W-:Y:S03]  /*1920*/  STL [R1+0xc], R6 ;  /* 0x00000c0601007387 */ /* 0x0001e60000100800 */
[----:B------:R-:W-:Y:S01]  /*1930*/  IMAD.MOV R13, RZ, RZ, -R5 ;  /* 0x000000ffff0d7224 */ /* 0x000fe200078e0a05 */
[----:B------:R-:W-:Y:S01]  /*1940*/  IABS R5, R12 ;  /* 0x0000000c00057213 */ /* 0x000fe20000000000 */
[----:B------:R-:W-:Y:S01]  /*1950*/  IMAD.MOV R7, RZ, RZ, -R7 ;  /* 0x000000ffff077224 */ /* 0x000fe200078e0a07 */
[----:B------:R1:W-:Y:S01]  /*1960*/  STL [R1+0x1084], R12 ;  /* 0x0010840c01007387 */ /* 0x0003e20000100800 */
[----:B------:R-:W-:-:S02]  /*1970*/  VIADD R11, R0, 0x28 ;  /* 0x00000028000b7836 */ /* 0x000fc40000000000 */
[----:B------:R-:W-:Y:S02]  /*1980*/  VIADD R93, R0, 0xa9 ;  /* 0x000000a9005d7836 */ /* 0x000fe40000000000 */
[----:B0-----:R-:W-:Y:S01]  /*1990*/  IMAD.HI.U32 R6, R9, R3, RZ ;  /* 0x0000000309067227 */ /* 0x001fe200078e00ff */
[----:B------:R0:W-:Y:S01]  /*19a0*/  STL [R1+0x10e0], R11 ;  /* 0x0010e00b01007387 */ /* 0x0001e20000100800 */
[----:B------:R-:W-:Y:S02]  /*19b0*/  IABS R63, R11 ;  /* 0x0000000b003f7213 */ /* 0x000fe40000000000 */
[----:B------:R-:W-:Y:S01]  /*19c0*/  IMAD.MOV R6, RZ, RZ, -R6 ;  /* 0x000000ffff067224 */ /* 0x000fe200078e0a06 */
[----:B------:R-:W-:Y:S01]  /*19d0*/  IABS R53, R93 ;  /* 0x0000005d00357213 */ /* 0x000fe20000000000 */
[----:B-1----:R-:W-:Y:S02]  /*19e0*/  IMAD R12, R8, R13, R2 ;  /* 0x0000000d080c7224 */ /* 0x002fe400078e0202 */
[----:B------:R-:W-:-:S02]  /*19f0*/  IMAD.MOV.U32 R2, RZ, RZ, R5 ;  /* 0x000000ffff027224 */ /* 0x000fc400078e0005 */
[C---:B------:R-:W-:Y:S01]  /*1a00*/  IMAD R5, R8.reuse, R7, R4 ;  /* 0x0000000708057224 */ /* 0x040fe200078e0204 */
[----:B------:R1:W-:Y:S01]  /*1a10*/  STL [R1+0x14], R12 ;  /* 0x0000140c01007387 */ /* 0x0003e20000100800 */
[----:B------:R-:W-:Y:S02]  /*1a20*/  IMAD R3, R8, R6, R3 ;  /* 0x0000000608037224 */ /* 0x000fe400078e0203 */
[C---:B------:R-:W-:Y:S01]  /*1a30*/  VIADD R4, R0.reuse, 0x29 ;  /* 0x0000002900047836 */ /* 0x040fe20000000000 */
[----:B------:R2:W-:Y:S01]  /*1a40*/  STL [R1+0x10], R5 ;  /* 0x0000100501007387 */ /* 0x0005e20000100800 */
[C---:B0-----:R-:W-:Y:S02]  /*1a50*/  VIADD R11, R0.reuse, 0x2a ;  /* 0x0000002a000b7836 */ /* 0x041fe40000000000 */
[C---:B------:R-:W-:Y:S01]  /*1a60*/  VIADD R7, R0.reuse, 0x2b ;  /* 0x0000002b00077836 */ /* 0x040fe20000000000 */
[----:B------:R0:W-:Y:S01]  /*1a70*/  STL [R1+0x18], R3 ;  /* 0x0000180301007387 */ /* 0x0001e20000100800 */
[----:B------:R-:W-:Y:S01]  /*1a80*/  IABS R64, R4 ;  /* 0x0000000400407213 */ /* 0x000fe20000000000 */
[C---:B------:R-:W-:Y:S01]  /*1a90*/  VIADD R6, R0.reuse, 0x2c ;  /* 0x0000002c00067836 */ /* 0x040fe20000000000 */
[----:B------:R-:W-:Y:S01]  /*1aa0*/  IABS R20, R11 ;  /* 0x0000000b00147213 */ /* 0x000fe20000000000 */
[----:B------:R3:W-:Y:S01]  /*1ab0*/  STL [R1+0x10d8], R4 ;  /* 0x0010d80401007387 */ /* 0x0007e20000100800 */
[----:B-1----:R-:W-:-:S02]  /*1ac0*/  VIADD R12, R0, 0x2f ;  /* 0x0000002f000c7836 */ /* 0x002fc40000000000 */
[C---:B--2---:R-:W-:Y:S01]  /*1ad0*/  IMAD.HI.U32 R5, R9.reuse, R2, RZ ;  /* 0x0000000209057227 */ /* 0x044fe200078e00ff */
[----:B------:R-:W-:Y:S01]  /*1ae0*/  STL [R1+0x1128], R11 ;  /* 0x0011280b01007387 */ /* 0x000fe20000100800 */
[----:B0-----:R-:W-:Y:S02]  /*1af0*/  IABS R3, R7 ;  /* 0x0000000700037213 */ /* 0x001fe40000000000 */
[----:B------:R-:W-:Y:S01]  /*1b00*/  IMAD.MOV R5, RZ, RZ, -R5 ;  /* 0x000000ffff057224 */ /* 0x000fe200078e0a05 */
[----:B------:R-:W-:Y:S01]  /*1b10*/  STL [R1+0x1124], R7 ;  /* 0x0011240701007387 */ /* 0x000fe20000100800 */
[----:B------:R-:W-:Y:S02]  /*1b20*/  VIADD R13, R0, 0x36 ;  /* 0x00000036000d7836 */ /* 0x000fe40000000000 */
[----:B------:R-:W-:Y:S02]  /*1b30*/  IMAD R2, R8, R5, R2 ;  /* 0x0000000508027224 */ /* 0x000fe400078e0202 */
[----:B---3--:R-:W-:-:S03]  /*1b40*/  IMAD.HI.U32 R4, R9, R63, RZ ;  /* 0x0000003f09047227 */ /* 0x008fc600078e00ff */
[----:B------:R0:W-:Y:S01]  /*1b50*/  STL [R1+0x1c], R2 ;  /* 0x00001c0201007387 */ /* 0x0001e20000100800 */
[----:B------:R-:W-:Y:S02]  /*1b60*/  IMAD.MOV R4, RZ, RZ, -R4 ;  /* 0x000000ffff047224 */ /* 0x000fe400078e0a04 */
[C---:B------:R-:W-:Y:S01]  /*1b70*/  IMAD.HI.U32 R5, R9.reuse, R20, RZ ;  /* 0x0000001409057227 */ /* 0x040fe200078e00ff */
[----:B------:R1:W-:Y:S03]  /*1b80*/  STL [R1+0x1104], R6 ;  /* 0x0011040601007387 */ /* 0x0003e60000100800 */
[----:B------:R-:W-:Y:S02]  /*1b90*/  IMAD R63, R8, R4, R63 ;  /* 0x00000004083f7224 */ /* 0x000fe400078e023f */
[----:B------:R-:W-:-:S04]  /*1ba0*/  IMAD.HI.U32 R4, R9, R3, RZ ;  /* 0x0000000309047227 */ /* 0x000fc800078e00ff */
[----:B0-----:R-:W-:Y:S01]  /*1bb0*/  IMAD.HI.U32 R2, R9, R64, RZ ;  /* 0x0000004009027227 */ /* 0x001fe200078e00ff */
[----:B-1----:R-:W-:-:S03]  /*1bc0*/  IABS R6, R6 ;  /* 0x0000000600067213 */ /* 0x002fc60000000000 */
[----:B------:R-:W-:Y:S02]  /*1bd0*/  IMAD.MOV R2, RZ, RZ, -R2 ;  /* 0x000000ffff027224 */ /* 0x000fe400078e0a02 */
[----:B------:R-:W-:Y:S02]  /*1be0*/  VIADD R7, R0, 0x2d ;  /* 0x0000002d00077836 */ /* 0x000fe40000000000 */
[----:B------:R-:W-:Y:S02]  /*1bf0*/  IMAD.MOV R5, RZ, RZ, -R5 ;  /* 0x000000ffff057224 */ /* 0x000fe400078e0a05 */
[----:B------:R-:W-:Y:S01]  /*1c00*/  IMAD.MOV R4, RZ, RZ, -R4 ;  /* 0x000000ffff047224 */ /* 0x000fe200078e0a04 */
[----:B------:R0:W-:Y:S01]  /*1c10*/  STL [R1+0x1100], R7 ;  /* 0x0011000701007387 */ /* 0x0001e20000100800 */
[C---:B------:R-:W-:Y:S01]  /*1c20*/  IMAD R64, R8.reuse, R2, R64 ;  /* 0x0000000208407224 */ /* 0x040fe200078e0240 */
[----:B------:R-:W-:Y:S01]  /*1c30*/  IABS R2, R7 ;  /* 0x0000000700027213 */ /* 0x000fe20000000000 */
[----:B------:R-:W-:-:S02]  /*1c40*/  IMAD R20, R8, R5, R20 ;  /* 0x0000000508147224 */ /* 0x000fc400078e0214 */
[----:B------:R-:W-:Y:S02]  /*1c50*/  IMAD R3, R8, R4, R3 ;  /* 0x0000000408037224 */ /* 0x000fe400078e0203 */
[C---:B------:R-:W-:Y:S02]  /*1c60*/  VIADD R5, R0.reuse, 0x2e ;  /* 0x0000002e00057836 */ /* 0x040fe40000000000 */
[C---:B------:R-:W-:Y:S01]  /*1c70*/  IMAD.HI.U32 R4, R9.reuse, R2, RZ ;  /* 0x0000000209047227 */ /* 0x040fe200078e00ff */
[----:B------:R1:W-:Y:S03]  /*1c80*/  STL [R1+0x20], R3 ;  /* 0x0000200301007387 */ /* 0x0003e60000100800 */
[----:B0-----:R-:W-:Y:S01]  /*1c90*/  IMAD.HI.U32 R7, R9, R6, RZ ;  /* 0x0000000609077227 */ /* 0x001fe200078e00ff */
[----:B------:R0:W-:Y:S03]  /*1ca0*/  STL [R1+0x10d4], R5 ;  /* 0x0010d40501007387 */ /* 0x0001e60000100800 */
[----:B------:R-:W-:Y:S01]  /*1cb0*/  IMAD.MOV R7, RZ, RZ, -R7 ;  /* 0x000000ffff077224 */ /* 0x000fe200078e0a07 */
[----:B------:R-:W-:Y:S01]  /*1cc0*/  STL [R1+0x10d0], R12 ;  /* 0x0010d00c01007387 */ /* 0x000fe20000100800 */
[----:B------:R-:W-:Y:S01]  /*1cd0*/  VIADD R11, R0, 0x30 ;  /* 0x00000030000b7836 */ /* 0x000fe20000000000 */
[----:B-1----:R-:W-:Y:S01]  /*1ce0*/  IABS R3, R12 ;  /* 0x0000000c00037213 */ /* 0x002fe20000000000 */
[----:B------:R-:W-:-:S02]  /*1cf0*/  IMAD R6, R8, R7, R6 ;  /* 0x0000000708067224 */ /* 0x000fc400078e0206 */
[----:B------:R-:W-:Y:S01]  /*1d00*/  IMAD.MOV R4, RZ, RZ, -R4 ;  /* 0x000000ffff047224 */ /* 0x000fe200078e0a04 */
[----:B0-----:R-:W-:Y:S01]  /*1d10*/  IABS R5, R5 ;  /* 0x0000000500057213 */ /* 0x001fe20000000000 */
[----:B------:R0:W-:Y:S01]  /*1d20*/  STL [R1+0x10f0], R11 ;  /* 0x0010f00b01007387 */ /* 0x0001e20000100800 */
[----:B------:R-:W-:Y:S01]  /*1d30*/  IABS R65, R11 ;  /* 0x0000000b00417213 */ /* 0x000fe20000000000 */
[----:B------:R-:W-:Y:S02]  /*1d40*/  IMAD R2, R8, R4, R2 ;  /* 0x0000000408027224 */ /* 0x000fe400078e0202 */
[----:B------:R1:W-:Y:S01]  /*1d50*/  STL [R1+0x24], R6 ;  /* 0x0000240601007387 */ /* 0x0003e20000100800 */
[----:B------:R-:W-:-:S03]  /*1d60*/  IMAD.HI.U32 R4, R9, R3, RZ ;  /* 0x0000000309047227 */ /* 0x000fc600078e00ff */
[----:B------:R-:W-:Y:S01]  /*1d70*/  STL [R1+0x28], R2 ;  /* 0x0000280201007387 */ /* 0x000fe20000100800 */
[----:B------:R-:W-:Y:S02]  /*1d80*/  IMAD.MOV R4, RZ, RZ, -R4 ;  /* 0x000000ffff047224 */ /* 0x000fe400078e0a04 */
[C---:B0-----:R-:W-:Y:S02]  /*1d90*/  VIADD R11, R0.reuse, 0x31 ;  /* 0x00000031000b7836 */ /* 0x041fe40000000000 */
[----:B------:R-:W-:Y:S02]  /*1da0*/  VIADD R7, R0, 0x32 ;  /* 0x0000003200077836 */ /* 0x000fe40000000000 */
[----:B-1----:R-:W-:Y:S01]  /*1db0*/  IMAD.HI.U32 R6, R9, R5, RZ ;  /* 0x0000000509067227 */ /* 0x002fe200078e00ff */
[----:B------:R0:W-:Y:S01]  /*1dc0*/  STL [R1+0x10b8], R11 ;  /* 0x0010b80b01007387 */ /* 0x0001e20000100800 */
[----:B------:R-:W-:Y:S02]  /*1dd0*/  IABS R66, R11 ;  /* 0x0000000b00427213 */ /* 0x000fe40000000000 */
[----:B------:R-:W-:Y:S01]  /*1de0*/  IMAD.MOV R6, RZ, RZ, -R6 ;  /* 0x000000ffff067224 */ /* 0x000fe200078e0a06 */
[----:B------:R1:W-:Y:S01]  /*1df0*/  STL [R1+0x10c0], R7 ;  /* 0x0010c00701007387 */ /* 0x0003e20000100800 */
[C---:B------:R-:W-:Y:S01]  /*1e00*/  IMAD R3, R8.reuse, R4, R3 ;  /* 0x0000000408037224 */ /* 0x040fe200078e0203 */
[----:B------:R-:W-:Y:S01]  /*1e10*/  IABS R19, R7 ;  /* 0x0000000700137213 */ /* 0x000fe20000000000 */
[----:B------:R-:W-:-:S02]  /*1e20*/  IMAD R5, R8, R6, R5 ;  /* 0x0000000608057224 */ /* 0x000fc400078e0205 */
[C---:B------:R-:W-:Y:S02]  /*1e30*/  VIADD R6, R0.reuse, 0x34 ;  /* 0x0000003400067836 */ /* 0x040fe40000000000 */
[----:B0-----:R-:W-:Y:S01]  /*1e40*/  VIADD R11, R0, 0x33 ;  /* 0x00000033000b7836 */ /* 0x001fe20000000000 */
[----:B------:R0:W-:Y:S01]  /*1e50*/  STL [R1+0x2c], R5 ;  /* 0x00002c0501007387 */ /* 0x0001e20000100800 */
[----:B------:R-:W-:-:S03]  /*1e60*/  IMAD.HI.U32 R2, R9, R65, RZ ;  /* 0x0000004109027227 */ /* 0x000fc600078e00ff */
[----:B------:R2:W-:Y:S01]  /*1e70*/  STL [R1+0x40], R3 ;  /* 0x0000400301007387 */ /* 0x0005e20000100800 */
[----:B------:R-:W-:Y:S01]  /*1e80*/  IMAD.MOV R2, RZ, RZ, -R2 ;  /* 0x000000ffff027224 */ /* 0x000fe200078e0a02 */
[----:B------:R-:W-:Y:S01]  /*1e90*/  IABS R4, R11 ;  /* 0x0000000b00047213 */ /* 0x000fe20000000000 */
[----:B-1----:R-:W-:Y:S01]  /*1ea0*/  VIADD R7, R0, 0x35 ;  /* 0x0000003500077836 */ /* 0x002fe20000000000 */
[----:B------:R-:W-:Y:S01]  /*1eb0*/  STL [R1+0x1080], R11 ;  /* 0x0010800b01007387 */ /* 0x000fe20000100800 */
[----:B------:R-:W-:Y:S02]  /*1ec0*/  IMAD R65, R8, R2, R65 ;  /* 0x0000000208417224 */ /* 0x000fe400078e0241 */
[C---:B0-----:R-:W-:Y:S01]  /*1ed0*/  IMAD.HI.U32 R5, R9.reuse, R66, RZ ;  /* 0x0000004209057227 */ /* 0x041fe200078e00ff */
[----:B------:R0:W-:Y:S01]  /*1ee0*/  STL [R1+0x1098], R6 ;  /* 0x0010980601007387 */ /* 0x0001e20000100800 */
[----:B------:R-:W-:Y:S02]  /*1ef0*/  IABS R2, R7 ;  /* 0x0000000700027213 */ /* 0x000fe40000000000 */
[C---:B------:R-:W-:Y:S01]  /*1f00*/  IMAD.HI.U32 R12, R9.reuse, R4, RZ ;  /* 0x00000004090c7227 */ /* 0x040fe200078e00ff */
[----:B------:R1:W-:Y:S03]  /*1f10*/  STL [R1+0x1094], R7 ;  /* 0x0010940701007387 */ /* 0x0003e60000100800 */
[----:B--2---:R-:W-:Y:S01]  /*1f20*/  IMAD.HI.U32 R3, R9, R19, RZ ;  /* 0x0000001309037227 */ /* 0x004fe200078e00ff */
[----:B------:R-:W-:Y:S01]  /*1f30*/  STL [R1+0x106c], R13 ;  /* 0x00106c0d01007387 */ /* 0x000fe20000100800 */
[----:B0-----:R-:W-:-:S02]  /*1f40*/  IABS R6, R6 ;  /* 0x0000000600067213 */ /* 0x001fc40000000000 */
[----:B------:R-:W-:Y:S02]  /*1f50*/  IMAD.MOV R5, RZ, RZ, -R5 ;  /* 0x000000ffff057224 */ /* 0x000fe400078e0a05 */
[----:B------:R-:W-:Y:S02]  /*1f60*/  IMAD.MOV R12, RZ, RZ, -R12 ;  /* 0x000000ffff0c7224 */ /* 0x000fe400078e0a0c */
[----:B-1----:R-:W-:-:S04]  /*1f70*/  IMAD.HI.U32 R7, R9, R6, RZ ;  /* 0x0000000609077227 */ /* 0x002fc800078e00ff */
[----:B------:R-:W-:Y:S02]  /*1f80*/  IMAD.MOV R3, RZ, RZ, -R3 ;  /* 0x000000ffff037224 */ /* 0x000fe400078e0a03 */
[----:B------:R-:W-:Y:S02]  /*1f90*/  IMAD.MOV R7, RZ, RZ, -R7 ;  /* 0x000000ffff077224 */ /* 0x000fe400078e0a07 */
[----:B------:R-:W-:Y:S02]  /*1fa0*/  IMAD R66, R8, R5, R66 ;  /* 0x0000000508427224 */ /* 0x000fe400078e0242 */
[----:B------:R-:W-:Y:S02]  /*1fb0*/  VIADD R11, R0, 0x37 ;  /* 0x00000037000b7836 */ /* 0x000fe40000000000 */
[----:B------:R-:W-:-:S03]  /*1fc0*/  IMAD.HI.U32 R5, R9, R2, RZ ;  /* 0x0000000209057227 */ /* 0x000fc600078e00ff */
[----:B------:R-:W-:Y:S01]  /*1fd0*/  STL [R1+0x1064], R11 ;  /* 0x0010640b01007387 */ /* 0x000fe20000100800 */
[C---:B------:R-:W-:Y:S01]  /*1fe0*/  IMAD R12, R8.reuse, R12, R4 ;  /* 0x0000000c080c7224 */ /* 0x040fe200078e0204 */
[----:B------:R-:W-:Y:S01]  /*1ff0*/  IABS R4, R11 ;  /* 0x0000000b00047213 */ /* 0x000fe20000000000 */
[C---:B------:R-:W-:Y:S01]  /*2000*/  IMAD R19, R8.reuse, R3, R19 ;  /* 0x0000000308137224 */ /* 0x040fe200078e0213 */
[----:B------:R-:W-:Y:S01]  /*2010*/  IABS R3, R13 ;  /* 0x0000000d00037213 */ /* 0x000fe20000000000 */
[----:B------:R-:W-:Y:S01]  /*2020*/  IMAD R6, R8, R7, R6 ;  /* 0x0000000708067224 */ /* 0x000fe200078e0206 */
[----:B------:R0:W-:Y:S01]  /*2030*/  STL [R1+0x30], R12 ;  /* 0x0000300c01007387 */ /* 0x0001e20000100800 */
[----:B------:R-:W-:Y:S02]  /*2040*/  IMAD.MOV R5, RZ, RZ, -R5 ;  /* 0x000000ffff057224 */ /* 0x000fe400078e0a05 */
[----:B------:R-:W-:Y:S01]  /*2050*/  VIADD R7, R0, 0x3a ;  /* 0x0000003a00077836 */ /* 0x000fe20000000000 */
[----:B------:R1:W-:Y:S01]  /*2060*/  STL [R1+0x44], R6 ;  /* 0x0000440601007387 */ /* 0x0003e20000100800 */
[----:B------:R-:W-:-:S02]  /*2070*/  IMAD R2, R8, R5, R2 ;  /* 0x0000000508027224 */ /* 0x000fc400078e0202 */
[----:B------:R-:W-:-:S03]  /*2080*/  IMAD.HI.U32 R5, R9, R4, RZ ;  /* 0x0000000409057227 */ /* 0x000fc600078e00ff */
[----:B------:R2:W-:Y:S01]  /*2090*/  STL [R1+0x54], R2 ;  /* 0x0000540201007387 */ /* 0x0005e20000100800 */
[C---:B0-----:R-:W-:Y:S02]  /*20a0*/  VIADD R12, R0.reuse, 0x38 ;  /* 0x00000038000c7836 */ /* 0x041fe40000000000 */
[----:B------:R-:W-:Y:S02]  /*20b0*/  VIADD R11, R0, 0x39 ;  /* 0x00000039000b7836 */ /* 0x000fe40000000000 */
[----:B-1----:R-:W-:Y:S01]  /*20c0*/  IMAD.HI.U32 R6, R9, R3, RZ ;  /* 0x0000000309067227 */ /* 0x002fe200078e00ff */
[----:B------:R-:W-:Y:S01]  /*20d0*/  STL [R1+0x1044], R12 ;  /* 0x0010440c01007387 */ /* 0x000fe20000100800 */
[----:B------:R-:W-:Y:S02]  /*20e0*/  IABS R67, R12 ;  /* 0x0000000c00437213 */ /* 0x000fe40000000000 */
[----:B------:R-:W-:Y:S01]  /*20f0*/  IMAD.MOV R6, RZ, RZ, -R6 ;  /* 0x000000ffff067224 */ /* 0x000fe200078e0a06 */
[----:B------:R-:W-:Y:S01]  /*2100*/  IABS R68, R11 ;  /* 0x0000000b00447213 */ /* 0x000fe20000000000 */
[----:B------:R-:W-:Y:S01]  /*2110*/  IMAD.MOV R5, RZ, RZ, -R5 ;  /* 0x000000ffff057224 */ /* 0x000fe200078e0a05 */
[----:B--2---:R-:W-:Y:S01]  /*2120*/  IABS R2, R7 ;  /* 0x0000000700027213 */ /* 0x004fe20000000000 */
[C---:B------:R-:W-:Y:S01]  /*2130*/  IMAD R3, R8.reuse, R6, R3 ;  /* 0x0000000608037224 */ /* 0x040fe200078e0203 */
[----:B------:R-:W-:Y:S01]  /*2140*/  STL [R1+0x103c], R11 ;  /* 0x00103c0b01007387 */ /* 0x000fe20000100800 */
[----:B------:R-:W-:-:S02]  /*2150*/  IMAD R4, R8, R5, R4 ;  /* 0x0000000508047224 */ /* 0x000fc400078e0204 */
[----:B------:R-:W-:Y:S01]  /*2160*/  IMAD.HI.U32 R5, R9, R68, RZ ;  /* 0x0000004409057227 */ /* 0x000fe200078e00ff */
[----:B------:R0:W-:Y:S03]  /*2170*/  STL [R1+0x1054], R7 ;  /* 0x0010540701007387 */ /* 0x0001e60000100800 */
[----:B------:R-:W-:Y:S01]  /*2180*/  IMAD.MOV R5, RZ, RZ, -R5 ;  /* 0x000000ffff057224 */ /* 0x000fe200078e0a05 */
[----:B------:R1:W-:Y:S01]  /*2190*/  STL [R1+0x5c], R3 ;  /* 0x00005c0301007387 */ /* 0x0003e20000100800 */
[----:B------:R-:W-:Y:S02]  /*21a0*/  VIADD R6, R0, 0x3c ;  /* 0x0000003c00067836 */ /* 0x000fe40000000000 */
[----:B------:R-:W-:Y:S01]  /*21b0*/  IMAD R68, R8, R5, R68 ;  /* 0x0000000508447224 */ /* 0x000fe200078e0244 */
[----:B------:R2:W-:Y:S01]  /*21c0*/  STL [R1+0x8c], R4 ;  /* 0x00008c0401007387 */ /* 0x0005e20000100800 */
[----:B------:R-:W-:-:S02]  /*21d0*/  VIADD R5, R0, 0x3d ;  /* 0x0000003d00057836 */ /* 0x000fc40000000000 */
[C---:B0-----:R-:W-:Y:S02]  /*21e0*/  VIADD R7, R0.reuse, 0x3b ;  /* 0x0000003b00077836 */ /* 0x041fe40000000000 */
[----:B------:R-:W-:Y:S02]  /*21f0*/  VIADD R13, R0, 0x3e ;  /* 0x0000003e000d7836 */ /* 0x000fe40000000000 */
[C---:B-1----:R-:W-:Y:S01]  /*2200*/  IMAD.HI.U32 R3, R9.reuse, R67, RZ ;  /* 0x0000004309037227 */ /* 0x042fe200078e00ff */
[----:B------:R0:W-:Y:S03]  /*2210*/  STL [R1+0x100c], R7 ;  /* 0x00100c0701007387 */ /* 0x0001e60000100800 */
[----:B--2---:R-:W-:Y:S01]  /*2220*/  IMAD.HI.U32 R4, R9, R2, RZ ;  /* 0x0000000209047227 */ /* 0x004fe200078e00ff */
[----:B------:R1:W-:Y:S03]  /*2230*/  STL [R1+0x1014], R6 ;  /* 0x0010140601007387 */ /* 0x0003e60000100800 */
[----:B------:R-:W-:-:S02]  /*2240*/  IMAD.MOV R4, RZ, RZ, -R4 ;  /* 0x000000ffff047224 */ /* 0x000fc400078e0a04 */
[----:B------:R-:W-:Y:S01]  /*2250*/  IMAD.MOV R3, RZ, RZ, -R3 ;  /* 0x000000ffff037224 */ /* 0x000fe200078e0a03 */
[----:B0-----:R-:W-:Y:S01]  /*2260*/  IABS R7, R7 ;  /* 0x0000000700077213 */ /* 0x001fe20000000000 */
[C---:B------:R-:W-:Y:S01]  /*2270*/  IMAD R2, R8.reuse, R4, R2 ;  /* 0x0000000408027224 */ /* 0x040fe200078e0202 */
[----:B------:R-:W-:Y:S01]  /*2280*/  IABS R4, R13 ;  /* 0x0000000d00047213 */ /* 0x000fe20000000000 */
[----:B------:R-:W-:Y:S01]  /*2290*/  IMAD R67, R8, R3, R67 ;  /* 0x0000000308437224 */ /* 0x000fe200078e0243 */
[----:B------:R-:W-:Y:S01]  /*22a0*/  IABS R3, R6 ;  /* 0x0000000600037213 */ /* 0x000fe20000000000 */
[----:B------:R-:W-:Y:S01]  /*22b0*/  IMAD.HI.U32 R12, R9, R7, RZ ;  /* 0x00000007090c7227 */ /* 0x000fe200078e00ff */
[----:B------:R0:W-:Y:S01]  /*22c0*/  STL [R1+0x90], R2 ;  /* 0x0000900201007387 */ /* 0x0001e20000100800 */
[----:B-1----:R-:W-:Y:S02]  /*22d0*/  IABS R6, R5 ;  /* 0x0000000500067213 */ /* 0x002fe40000000000 */
[----:B------:R-:W-:Y:S01]  /*22e0*/  IMAD.MOV R12, RZ, RZ, -R12 ;  /* 0x000000ffff0c7224 */ /* 0x000fe200078e0a0c */
[----:B------:R1:W-:Y:S01]  /*22f0*/  STL [R1+0xfe0], R5 ;  /* 0x000fe00501007387 */ /* 0x0003e20000100800 */
[----:B------:R-:W-:-:S02]  /*2300*/  VIADD R11, R0, 0x3f ;  /* 0x0000003f000b7836 */ /* 0x000fc40000000000 */
[----:B------:R-:W-:Y:S01]  /*2310*/  IMAD R7, R8, R12, R7 ;  /* 0x0000000c08077224 */ /* 0x000fe200078e0207 */
[----:B------:R2:W-:Y:S01]  /*2320*/  STL [R1+0xffc], R13 ;  /* 0x000ffc0d01007387 */ /* 0x0005e20000100800 */
[C---:B------:R-:W-:Y:S01]  /*2330*/  VIADD R12, R0.reuse, 0x40 ;  /* 0x00000040000c7836 */ /* 0x040fe20000000000 */
[----:B0-----:R-:W-:Y:S01]  /*2340*/  IABS R2, R11 ;  /* 0x0000000b00027213 */ /* 0x001fe20000000000 */
[C---:B------:R-:W-:Y:S01]  /*2350*/  VIADD R36, R0.reuse, 0xb0 ;  /* 0x000000b000247836 */ /* 0x040fe20000000000 */
[----:B------:R-:W-:Y:S01]  /*2360*/  STL [R1+0xff8], R11 ;  /* 0x000ff80b01007387 */ /* 0x000fe20000100800 */
[----:B------:R-:W-:Y:S01]  /*2370*/  VIADD R35, R0, 0xb1 ;  /* 0x000000b100237836 */ /* 0x000fe20000000000 */
[----:B------:R-:W-:Y:S01]  /*2380*/  IABS R69, R12 ;  /* 0x0000000c00457213 */ /* 0x000fe20000000000 */
[----:B-1----:R-:W-:Y:S01]  /*2390*/  IMAD.HI.U32 R5, R9, R3, RZ ;  /* 0x0000000309057227 */ /* 0x002fe200078e00ff */
[----:B------:R0:W-:Y:S01]  /*23a0*/  STL [R1+0xb0], R7 ;  /* 0x0000b00701007387 */ /* 0x0001e20000100800 */
[----:B------:R-:W-:-:S02]  /*23b0*/  IABS R54, R36 ;  /* 0x0000002400367213 */ /* 0x000fc40000000000 */
[----:B------:R-:W-:Y:S01]  /*23c0*/  IMAD.MOV R5, RZ, RZ, -R5 ;  /* 0x000000ffff057224 */ /* 0x000fe200078e0a05 */
[----:B------:R-:W-:Y:S01]  /*23d0*/  IABS R55, R35 ;  /* 0x0000002300377213 */ /* 0x000fe20000000000 */
[----:B--2---:R-:W-:Y:S02]  /*23e0*/  VIADD R13, R0, 0x45 ;  /* 0x00000045000d7836 */ /* 0x004fe40000000000 */
[----:B------:R-:W-:Y:S02]  /*23f0*/  IMAD R3, R8, R5, R3 ;  /* 0x0000000508037224 */ /* 0x000fe400078e0203 */
[----:B------:R-:W-:-:S03]  /*2400*/  IMAD.HI.U32 R5, R9, R4, RZ ;  /* 0x0000000409057227 */ /* 0x000fc600078e00ff */
[----:B------:R1:W-:Y:S01]  /*2410*/  STL [R1+0xb4], R3 ;  /* 0x0000b40301007387 */ /* 0x0003e20000100800 */
[----:B0-----:R-:W-:-:S03]  /*2420*/  IMAD.HI.U32 R7, R9, R6, RZ ;  /* 0x0000000609077227 */ /* 0x001fc600078e00ff */
[----:B------:R-:W-:Y:S01]  /*2430*/  STL [R1+0xfd8], R12 ;  /* 0x000fd80c01007387 */ /* 0x000fe20000100800 */
[----:B------:R-:W-:Y:S02]  /*2440*/  IMAD.MOV R7, RZ, RZ, -R7 ;  /* 0x000000ffff077224 */ /* 0x000fe400078e0a07 */
[----:B------:R-:W-:Y:S02]  /*2450*/  VIADD R11, R0, 0x41 ;  /* 0x00000041000b7836 */ /* 0x000fe40000000000 */
[----:B------:R-:W-:Y:S02]  /*2460*/  IMAD.MOV R5, RZ, RZ, -R5 ;  /* 0x000000ffff057224 */ /* 0x000fe400078e0a05 */
[----:B-1----:R-:W-:Y:S01]  /*2470*/  IMAD.HI.U32 R3, R9, R2, RZ ;  /* 0x0000000209037227 */ /* 0x002fe200078e00ff */
[----:B------:R0:W-:Y:S01]  /*2480*/  STL [R1+0xfdc], R11 ;  /* 0x000fdc0b01007387 */ /* 0x0001e20000100800 */
[----:B------:R-:W-:Y:S02]  /*2490*/  IABS R70, R11 ;  /* 0x0000000b00467213 */ /* 0x000fe40000000000 */
[----:B------:R-:W-:-:S02]  /*24a0*/  IMAD.MOV R3, RZ, RZ, -R3 ;  /* 0x000000ffff037224 */ /* 0x000fc400078e0a03 */
[C---:B------:R-:W-:Y:S02]  /*24b0*/  IMAD R6, R8.reuse, R7, R6 ;  /* 0x0000000708067224 */ /* 0x040fe400078e0206 */
[C---:B------:R-:W-:Y:S02]  /*24c0*/  IMAD R5, R8.reuse, R5, R4 ;  /* 0x0000000508057224 */ /* 0x040fe400078e0204 */
[----:B------:R-:W-:Y:S01]  /*24d0*/  IMAD R2, R8, R3, R2 ;  /* 0x0000000308027224 */ /* 0x000fe200078e0202 */
[----:B------:R1:W-:Y:S01]  /*24e0*/  STL [R1+0xd4], R6 ;  /* 0x0000d40601007387 */ /* 0x0003e20000100800 */
[C---:B------:R-:W-:Y:S02]  /*24f0*/  VIADD R4, R0.reuse, 0x42 ;  /* 0x0000004200047836 */ /* 0x040fe40000000000 */
[C---:B------:R-:W-:Y:S01]  /*2500*/  VIADD R7, R0.reuse, 0x44 ;  /* 0x0000004400077836 */ /* 0x040fe20000000000 */
[----:B------:R2:W-:Y:S01]  /*2510*/  STL [R1+0xe0], R5 ;  /* 0x0000e00501007387 */ /* 0x0005e20000100800 */
[----:B0-----:R-:W-:-:S02]  /*2520*/  VIADD R11, R0, 0x46 ;  /* 0x00000046000b7836 */ /* 0x001fc40000000000 */
[C---:B------:R-:W-:Y:S01]  /*2530*/  VIADD R34, R0.reuse, 0xb8 ;  /* 0x000000b800227836 */ /* 0x040fe20000000000 */
[----:B------:R0:W-:Y:S01]  /*2540*/  STL [R1+0x108], R2 ;  /* 0x0001080201007387 */ /* 0x0001e20000100800 */
[----:B------:R-:W-:Y:S01]  /*2550*/  IABS R3, R7 ;  /* 0x0000000700037213 */ /* 0x000fe20000000000 */
[C---:B-1----:R-:W-:Y:S02]  /*2560*/  VIADD R6, R0.reuse, 0x43 ;  /* 0x0000004300067836 */ /* 0x042fe40000000000 */
[----:B------:R1:W-:Y:S01]  /*2570*/  STL [R1+0xfc4], R4 ;  /* 0x000fc40401007387 */ /* 0x0003e20000100800 */
[----:B------:R-:W-:Y:S01]  /*2580*/  VIADD R33, R0, 0xb9 ;  /* 0x000000b900217836 */ /* 0x000fe20000000000 */
[----:B------:R-:W-:Y:S01]  /*2590*/  IABS R56, R34 ;  /* 0x0000002200387213 */ /* 0x000fe20000000000 */
[----:B--2---:R-:W-:Y:S01]  /*25a0*/  IMAD.HI.U32 R5, R9, R69, RZ ;  /* 0x0000004509057227 */ /* 0x004fe200078e00ff */
[----:B------:R2:W-:Y:S01]  /*25b0*/  STL [R1+0xfc0], R6 ;  /* 0x000fc00601007387 */ /* 0x0005e20000100800 */
[----:B0-----:R-:W-:-:S02]  /*25c0*/  IABS R2, R4 ;  /* 0x0000000400027213 */ /* 0x001fc40000000000 */
[----:B------:R-:W-:Y:S01]  /*25d0*/  IMAD.MOV R5, RZ, RZ, -R5 ;  /* 0x000000ffff057224 */ /* 0x000fe200078e0a05 */
[----:B------:R0:W-:Y:S01]  /*25e0*/  STL [R1+0x1020], R7 ;  /* 0x0010200701007387 */ /* 0x0001e20000100800 */
[----:B------:R-:W-:Y:S01]  /*25f0*/  IABS R57, R33 ;  /* 0x0000002100397213 */ /* 0x000fe20000000000 */
[C---:B-1----:R-:W-:Y:S02]  /*2600*/  IMAD.HI.U32 R4, R9.reuse, R70, RZ ;  /* 0x0000004609047227 */ /* 0x042fe400078e00ff */
[----:B------:R-:W-:Y:S01]  /*2610*/  STL [R1+0xff0], R13 ;  /* 0x000ff00d01007387 */ /* 0x000fe20000100800 */
[----:B--2---:R-:W-:Y:S01]  /*2620*/  IABS R6, R6 ;  /* 0x0000000600067213 */ /* 0x004fe20000000000 */
[C---:B------:R-:W-:Y:S02]  /*2630*/  IMAD.HI.U32 R12, R9.reuse, R2, RZ ;  /* 0x00000002090c7227 */ /* 0x040fe400078e00ff */
[----:B------:R1:W-:Y:S02]  /*2640*/  STL [R1+0xff4], R11 ;  /* 0x000ff40b01007387 */ /* 0x0003e40000100800 */
[----:B0-----:R-:W-:-:S04]  /*2650*/  IMAD.HI.U32 R7, R9, R6, RZ ;  /* 0x0000000609077227 */ /* 0x001fc800078e00ff */
[----:B------:R-:W-:Y:S02]  /*2660*/  IMAD.MOV R12, RZ, RZ, -R12 ;  /* 0x000000ffff0c7224 */ /* 0x000fe400078e0a0c */
[----:B------:R-:W-:Y:S02]  /*2670*/  IMAD.MOV R4, RZ, RZ, -R4 ;  /* 0x000000ffff047224 */ /* 0x000fe400078e0a04 */
[----:B------:R-:W-:Y:S02]  /*2680*/  IMAD.MOV R7, RZ, RZ, -R7 ;  /* 0x000000ffff077224 */ /* 0x000fe400078e0a07 */
[C---:B------:R-:W-:Y:S01]  /*2690*/  IMAD R12, R8.reuse, R12, R2 ;  /* 0x0000000c080c7224 */ /* 0x040fe200078e0202 */
[----:B------:R-:W-:Y:S01]  /*26a0*/  IABS R2, R11 ;  /* 0x0000000b00027213 */ /* 0x000fe20000000000 */
[C---:B------:R-:W-:Y:S01]  /*26b0*/  IMAD R69, R8.reuse, R5, R69 ;  /* 0x0000000508457224 */ /* 0x040fe200078e0245 */
[----:B------:R-:W-:Y:S01]  /*26c0*/  IABS R5, R13 ;  /* 0x0000000d00057213 */ /* 0x000fe20000000000 */
[C---:B------:R-:W-:Y:S01]  /*26d0*/  IMAD R70, R8.reuse, R4, R70 ;  /* 0x0000000408467224 */ /* 0x040fe200078e0246 */
[----:B------:R0:W-:Y:S01]  /*26e0*/  STL [R1+0x110], R12 ;  /* 0x0001100c01007387 */ /* 0x0001e20000100800 */
[----:B------:R-:W-:-:S02]  /*26f0*/  IMAD R6, R8, R7, R6 ;  /* 0x0000000708067224 */ /* 0x000fc400078e0206 */
[----:B------:R-:W-:-:S03]  /*2700*/  IMAD.HI.U32 R4, R9, R3, RZ ;  /* 0x0000000309047227 */ /* 0x000fc600078e00ff */
[----:B------:R2:W-:Y:S01]  /*2710*/  STL [R1+0x12c], R6 ;  /* 0x00012c0601007387 */ /* 0x0005e20000100800 */
[----:B------:R-:W-:Y:S02]  /*2720*/  IMAD.MOV R4, RZ, RZ, -R4 ;  /* 0x000000ffff047224 */ /* 0x000fe400078e0a04 */
[----:B-1----:R-:W-:Y:S02]  /*2730*/  VIADD R11, R0, 0x48 ;  /* 0x00000048000b7836 */ /* 0x002fe40000000000 */
[----:B------:R-:W-:Y:S02]  /*2740*/  IMAD R3, R8, R4, R3 ;  /* 0x0000000408037224 */ /* 0x000fe400078e0203 */
[C---:B0-----:R-:W-:Y:S01]  /*2750*/  VIADD R12, R0.reuse, 0x47 ;  /* 0x00000047000c7836 */ /* 0x041fe20000000000 */
[----:B------:R-:W-:Y:S01]  /*2760*/  IABS R71, R11 ;  /* 0x0000000b00477213 */ /* 0x000fe20000000000 */
[C---:B------:R-:W-:Y:S01]  /*2770*/  IMAD.HI.U32 R4, R9.reuse, R2, RZ ;  /* 0x0000000209047227 */ /* 0x040fe200078e00ff */
[----:B------:R0:W-:Y:S03]  /*2780*/  STL [R1+0x144], R3 ;  /* 0x0001440301007387 */ /* 0x0001e60000100800 */
[----:B--2---:R-:W-:Y:S01]  /*2790*/  IMAD.HI.U32 R6, R9, R5, RZ ;  /* 0x0000000509067227 */ /* 0x004fe200078e00ff */
[----:B------:R-:W-:Y:S03]  /*27a0*/  STL [R1+0xfcc], R12 ;  /* 0x000fcc0c01007387 */ /* 0x000fe60000100800 */
[----:B------:R-:W-:Y:S01]  /*27b0*/  IMAD.MOV R6, RZ, RZ, -R6 ;  /* 0x000000ffff067224 */ /* 0x000fe200078e0a06 */
[----:B------:R-:W-:Y:S01]  /*27c0*/  STL [R1+0xfc8], R11 ;  /* 0x000fc80b01007387 */ /* 0x000fe20000100800 */
[----:B------:R-:W-:Y:S01]  /*27d0*/  VIADD R7, R0, 0x49 ;  /* 0x0000004900077836 */ /* 0x000fe20000000000 */
[----:B0-----:R-:W-:Y:S01]  /*27e0*/  IABS R3, R12 ;  /* 0x0000000c00037213 */ /* 0x001fe20000000000 */
[----:B------:R-:W-:-:S02]  /*27f0*/  IMAD R5, R8, R6, R5 ;  /* 0x0000000608057224 */ /* 0x000fc400078e0205 */
[----:B------:R-:W-:Y:S01]  /*2800*/  IMAD.MOV R4, RZ, RZ, -R4 ;  /* 0x000000ffff047224 */ /* 0x000fe200078e0a04 */
[----:B------:R0:W-:Y:S01]  /*2810*/  STL [R1+0x1008], R7 ;  /* 0x0010080701007387 */ /* 0x0001e20000100800 */
[----:B------:R-:W-:Y:S01]  /*2820*/  VIADD R6, R0, 0x4a ;  /* 0x0000004a00067836 */ /* 0x000fe20000000000 */
[----:B------:R-:W-:Y:S01]  /*2830*/  IABS R72, R7 ;  /* 0x0000000700487213 */ /* 0x000fe20000000000 */
[----:B------:R-:W-:Y:S01]  /*2840*/  IMAD R2, R8, R4, R2 ;  /* 0x0000000408027224 */ /* 0x000fe200078e0202 */
[----:B------:R1:W-:Y:S01]  /*2850*/  STL [R1+0x160], R5 ;  /* 0x0001600501007387 */ /* 0x0003e20000100800 */
[----:B------:R-:W-:-:S03]  /*2860*/  IMAD.HI.U32 R4, R9, R71, RZ ;  /* 0x0000004709047227 */ /* 0x000fc600078e00ff */
[----:B------:R2:W-:Y:S01]  /*2870*/  STL [R1+0x164], R2 ;  /* 0x0001640201007387 */ /* 0x0005e20000100800 */
[----:B------:R-:W-:Y:S02]  /*2880*/  IMAD.MOV R4, RZ, RZ, -R4 ;  /* 0x000000ffff047224 */ /* 0x000fe400078e0a04 */
[----:B0-----:R-:W-:Y:S01]  /*2890*/  VIADD R7, R0, 0x4b ;  /* 0x0000004b00077836 */ /* 0x001fe20000000000 */
[----:B------:R0:W-:Y:S01]  /*28a0*/  STL [R1+0xfec], R6 ;  /* 0x000fec0601007387 */ /* 0x0001e20000100800 */
[----:B------:R-:W-:Y:S02]  /*28b0*/  IMAD R71, R8, R4, R71 ;  /* 0x0000000408477224 */ /* 0x000fe400078e0247 */
[----:B-1----:R-:W-:Y:S01]  /*28c0*/  IMAD.HI.U32 R5, R9, R3, RZ ;  /* 0x0000000309057227 */ /* 0x002fe200078e00ff */
[----:B------:R1:W-:Y:S03]  /*28d0*/  STL [R1+0xfe8], R7 ;  /* 0x000fe80701007387 */ /* 0x0003e60000100800 */
[----:B------:R-:W-:-:S02]  /*28e0*/  IMAD.MOV R5, RZ, RZ, -R5 ;  /* 0x000000ffff057224 */ /* 0x000fc400078e0a05 */
[----:B--2---:R-:W-:Y:S01]  /*28f0*/  IMAD.HI.U32 R2, R9, R72, RZ ;  /* 0x0000004809027227 */ /* 0x004fe200078e00ff */
[----:B0-----:R-:W-:-:S03]  /*2900*/  IABS R6, R6 ;  /* 0x0000000600067213 */ /* 0x001fc60000000000 */
[----:B------:R-:W-:Y:S01]  /*2910*/  IMAD R5, R8, R5, R3 ;  /* 0x0000000508057224 */ /* 0x000fe200078e0203 */
[----:B------:R-:W-:Y:S01]  /*2920*/  IABS R3, R7 ;  /* 0x0000000700037213 */ /* 0x000fe20000000000 */
[----:B------:R-:W-:-:S03]  /*2930*/  IMAD.HI.U32 R12, R9, R6, RZ ;  /* 0x00000006090c7227 */ /* 0x000fc600078e00ff */
[----:B------:R0:W-:Y:S01]  /*2940*/  STL [R1+0x18c], R5 ;  /* 0x00018c0501007387 */ /* 0x0001e20000100800 */
[C---:B-1----:R-:W-:Y:S02]  /*2950*/  VIADD R7, R0.reuse, 0x4c ;  /* 0x0000004c00077836 */ /* 0x042fe40000000000 */
[----:B------:R-:W-:Y:S02]  /*2960*/  IMAD.MOV R12, RZ, RZ, -R12 ;  /* 0x000000ffff0c7224 */ /* 0x000fe400078e0a0c */
[----:B------:R-:W-:Y:S01]  /*2970*/  IMAD.MOV R2, RZ, RZ, -R2 ;  /* 0x000000ffff027224 */ /* 0x000fe200078e0a02 */
[----:B------:R1:W-:Y:S01]  /*2980*/  STL [R1+0x102c], R7 ;  /* 0x00102c0701007387 */ /* 0x0003e20000100800 */
[----:B------:R-:W-:Y:S02]  /*2990*/  VIADD R11, R0, 0x4e ;  /* 0x0000004e000b7836 */ /* 0x000fe40000000000 */
[----:B------:R-:W-:-:S04]  /*29a0*/  IMAD.HI.U32 R4, R9, R3, RZ ;  /* 0x0000000309047227 */ /* 0x000fc800078e00ff */
[----:B0-----:R-:W-:Y:S02]  /*29b0*/  VIADD R5, R0, 0x4d ;  /* 0x0000004d00057836 */ /* 0x001fe40000000000 */
[C---:B------:R-:W-:Y:S01]  /*29c0*/  IMAD R6, R8.reuse, R12, R6 ;  /* 0x0000000c08067224 */ /* 0x040fe200078e0206 */
[----:B-1----:R-:W-:Y:S01]  /*29d0*/  IABS R7, R7 ;  /* 0x0000000700077213 */ /* 0x002fe20000000000 */
[----:B------:R-:W-:Y:S01]  /*29e0*/  IMAD R72, R8, R2, R72 ;  /* 0x0000000208487224 */ /* 0x000fe200078e0248 */
[----:B------:R0:W-:Y:S01]  /*29f0*/  STL [R1+0x101c], R5 ;  /* 0x00101c0501007387 */ /* 0x0001e20000100800 */
[----:B------:R-:W-:Y:S01]  /*2a00*/  IABS R2, R11 ;  /* 0x0000000b00027213 */ /* 0x000fe20000000000 */
[----:B------:R-:W-:Y:S02]  /*2a10*/  IMAD.MOV R4, RZ, RZ, -R4 ;  /* 0x000000ffff047224 */ /* 0x000fe400078e0a04 */
[----:B------:R-:W-:Y:S01]  /*2a20*/  STL [R1+0x1034], R11 ;  /* 0x0010340b01007387 */ /* 0x000fe20000100800 */
[----:B------:R-:W-:-:S03]  /*2a30*/  IMAD.HI.U32 R12, R9, R7, RZ ;  /* 0x00000007090c7227 */ /* 0x000fc600078e00ff */
[----:B------:R1:W-:Y:S01]  /*2a40*/  STL [R1+0x198], R6 ;  /* 0x0001980601007387 */ /* 0x0003e20000100800 */
[----:B------:R-:W-:Y:S01]  /*2a50*/  IMAD R3, R8, R4, R3 ;  /* 0x0000000408037224 */ /* 0x000fe200078e0203 */
[----:B0-----:R-:W-:Y:S01]  /*2a60*/  IABS R5, R5 ;  /* 0x0000000500057213 */ /* 0x001fe20000000000 */
[----:B------:R-:W-:-:S03]  /*2a70*/  IMAD.HI.U32 R4, R9, R2, RZ ;  /* 0x0000000209047227 */ /* 0x000fc600078e00ff */
[----:B------:R0:W-:Y:S01]  /*2a80*/  STL [R1+0x2b0], R3 ;  /* 0x0002b00301007387 */ /* 0x0001e20000100800 */
[C---:B------:R-:W-:Y:S02]  /*2a90*/  VIADD R13, R0.reuse, 0x4f ;  /* 0x0000004f000d7836 */ /* 0x040fe40000000000 */
[----:B------:R-:W-:Y:S02]  /*2aa0*/  IMAD.MOV R12, RZ, RZ, -R12 ;  /* 0x000000ffff0c7224 */ /* 0x000fe400078e0a0c */
[----:B-1----:R-:W-:Y:S01]  /*2ab0*/  IMAD.HI.U32 R6, R9, R5, RZ ;  /* 0x0000000509067227 */ /* 0x002fe200078e00ff */
[----:B------:R-:W-:Y:S03]  /*2ac0*/  STL [R1+0x1004], R13 ;  /* 0x0010040d01007387 */ /* 0x000fe60000100800 */
[----:B------:R-:W-:Y:S01]  /*2ad0*/  VIADD R11, R0, 0x50 ;  /* 0x00000050000b7836 */ /* 0x000fe20000000000 */
[----:B0-----:R-:W-:Y:S01]  /*2ae0*/  IABS R3, R13 ;  /* 0x0000000d00037213 */ /* 0x001fe20000000000 */
[----:B------:R-:W-:-:S02]  /*2af0*/  IMAD.MOV R6, RZ, RZ, -R6 ;  /* 0x000000ffff067224 */ /* 0x000fc400078e0a06 */
[----:B------:R-:W-:Y:S01]  /*2b00*/  IMAD.MOV R4, RZ, RZ, -R4 ;  /* 0x000000ffff047224 */ /* 0x000fe200078e0a04 */
[----:B------:R0:W-:Y:S01]  /*2b10*/  STL [R1+0x1000], R11 ;  /* 0x0010000b01007387 */ /* 0x0001e20000100800 */
[C---:B------:R-:W-:Y:S01]  /*2b20*/  IMAD R7, R8.reuse, R12, R7 ;  /* 0x0000000c08077224 */ /* 0x040fe200078e0207 */
[----:B------:R-:W-:Y:S01]  /*2b30*/  IABS R73, R11 ;  /* 0x0000000b00497213 */ /* 0x000fe20000000000 */
        /* <DEDUP_REMOVED lines=9> */
[C---:B------:R-:W-:Y:S01]  /*2bd0*/  VIADD R31, R0.reuse, 0xc1 ;  /* 0x000000c1001f7836 */ /* 0x040fe20000000000 */
[----:B------:R-:W-:Y:S01]  /*2be0*/  IABS R74, R11 ;  /* 0x0000000b004a7213 */ /* 0x000fe20000000000 */
[----:B-1----:R-:W-:Y:S01]  /*2bf0*/  VIADD R7, R0, 0x53 ;  /* 0x0000005300077836 */ /* 0x002fe20000000000 */
[----:B------:R-:W-:Y:S01]  /*2c00*/  STL [R1+0x1010], R11 ;  /* 0x0010100b01007387 */ /* 0x000fe20000100800 */
[----:B------:R-:W-:Y:S01]  /*2c10*/  IABS R58, R32 ;  /* 0x00000020003a7213 */ /* 0x000fe20000000000 */
[C---:B--2---:R-:W-:Y:S01]  /*2c20*/  IMAD.HI.U32 R5, R9.reuse, R3, RZ ;  /* 0x0000000309057227 */ /* 0x044fe200078e00ff */
[----:B------:R-:W-:Y:S01]  /*2c30*/  IABS R59, R31 ;  /* 0x0000001f003b7213 */ /* 0x000fe20000000000 */
[----:B------:R1:W-:Y:S01]  /*2c40*/  STL [R1+0x1018], R6 ;  /* 0x0010180601007387 */ /* 0x0003e20000100800 */
[----:B------:R-:W-:Y:S01]  /*2c50*/  IABS R4, R7 ;  /* 0x0000000700047213 */ /* 0x000fe20000000000 */
[----:B0-----:R-:W-:-:S02]  /*2c60*/  IMAD.HI.U32 R2, R9, R73, RZ ;  /* 0x0000004909027227 */ /* 0x001fc400078e00ff */
[----:B------:R0:W-:Y:S02]  /*2c70*/  STL [R1+0x1028], R7 ;  /* 0x0010280701007387 */ /* 0x0001e40000100800 */
[----:B------:R-:W-:Y:S02]  /*2c80*/  IMAD.MOV R5, RZ, RZ, -R5 ;  /* 0x000000ffff057224 */ /* 0x000fe400078e0a05 */
[----:B------:R-:W-:Y:S01]  /*2c90*/  IMAD.MOV R2, RZ, RZ, -R2 ;  /* 0x000000ffff027224 */ /* 0x000fe200078e0a02 */
[----:B-1----:R-:W-:Y:S01]  /*2ca0*/  IABS R6, R6 ;  /* 0x0000000600067213 */ /* 0x002fe20000000000 */
[----:B------:R-:W-:Y:S02]  /*2cb0*/  IMAD R3, R8, R5, R3 ;  /* 0x0000000508037224 */ /* 0x000fe400078e0203 */
[----:B------:R-:W-:Y:S02]  /*2cc0*/  VIADD R11, R0, 0x55 ;  /* 0x00000055000b7836 */ /* 0x000fe40000000000 */
[C---:B0-----:R-:W-:Y:S01]  /*2cd0*/  IMAD.HI.U32 R7, R9.reuse, R6, RZ ;  /* 0x0000000609077227 */ /* 0x041fe200078e00ff */
[----:B------:R0:W-:Y:S03]  /*2ce0*/  STL [R1+0x514], R3 ;  /* 0x0005140301007387 */ /* 0x0001e60000100800 */
[----:B------:R-:W-:Y:S01]  /*2cf0*/  IMAD.MOV R7, RZ, RZ, -R7 ;  /* 0x000000ffff077224 */ /* 0x000fe200078e0a07 */
[----:B------:R1:W-:Y:S01]  /*2d00*/  STL [R1+0x1068], R12 ;  /* 0x0010680c01007387 */ /* 0x0003e20000100800 */
[C---:B------:R-:W-:Y:S01]  /*2d10*/  IMAD R73, R8.reuse, R2, R73 ;  /* 0x0000000208497224 */ /* 0x040fe200078e0249 */
[----:B------:R-:W-:Y:S01]  /*2d20*/  IABS R2, R12 ;  /* 0x0000000c00027213 */ /* 0x000fe20000000000 */
[----:B------:R-:W-:Y:S01]  /*2d30*/  IMAD.HI.U32 R5, R9, R4, RZ ;  /* 0x0000000409057227 */ /* 0x000fe200078e00ff */
[----:B------:R-:W-:Y:S03]  /*2d40*/  STL [R1+0x1060], R11 ;  /* 0x0010600b01007387 */ /* 0x000fe60000100800 */
[----:B------:R-:W-:-:S02]  /*2d50*/  IMAD R6, R8, R7, R6 ;  /* 0x0000000708067224 */ /* 0x000fc400078e0206 */
[----:B0-----:R-:W-:-:S03]  /*2d60*/  IMAD.HI.U32 R3, R9, R74, RZ ;  /* 0x0000004a09037227 */ /* 0x001fc600078e00ff */
[----:B------:R0:W-:Y:S01]  /*2d70*/  STL [R1+0x51c], R6 ;  /* 0x00051c0601007387 */ /* 0x0001e20000100800 */
[----:B------:R-:W-:Y:S02]  /*2d80*/  IMAD.MOV R5, RZ, RZ, -R5 ;  /* 0x000000ffff057224 */ /* 0x000fe400078e0a05 */
[----:B------:R-:W-:Y:S02]  /*2d90*/  IMAD.MOV R3, RZ, RZ, -R3 ;  /* 0x000000ffff037224 */ /* 0x000fe400078e0a03 */
[----:B------:R-:W-:Y:S02]  /*2da0*/  IMAD R4, R8, R5, R4 ;  /* 0x0000000508047224 */ /* 0x000fe400078e0204 */
[----:B-1----:R-:W-:Y:S02]  /*2db0*/  VIADD R12, R0, 0x56 ;  /* 0x00000056000c7836 */ /* 0x002fe40000000000 */
[----:B------:R-:W-:Y:S01]  /*2dc0*/  IMAD R74, R8, R3, R74 ;  /* 0x00000003084a7224 */ /* 0x000fe200078e024a */
[----:B------:R-:W-:Y:S01]  /*2dd0*/  IABS R3, R11 ;  /* 0x0000000b00037213 */ /* 0x000fe20000000000 */
[----:B0-----:R-:W-:Y:S01]  /*2de0*/  IMAD.HI.U32 R6, R9, R2, RZ ;  /* 0x0000000209067227 */ /* 0x001fe200078e00ff */
[----:B------:R0:W-:Y:S01]  /*2df0*/  STL [R1+0x520], R4 ;  /* 0x0005200401007387 */ /* 0x0001e20000100800 */
[----:B------:R-:W-:-:S02]  /*2e00*/  IABS R5, R12 ;  /* 0x0000000c00057213 */ /* 0x000fc40000000000 */
[C---:B------:R-:W-:Y:S01]  /*2e10*/  VIADD R7, R0.reuse, 0x57 ;  /* 0x0000005700077836 */ /* 0x040fe20000000000 */
[----:B------:R1:W-:Y:S01]  /*2e20*/  STL [R1+0x1038], R12 ;  /* 0x0010380c01007387 */ /* 0x0003e20000100800 */
[----:B------:R-:W-:Y:S02]  /*2e30*/  IMAD.MOV R6, RZ, RZ, -R6 ;  /* 0x000000ffff067224 */ /* 0x000fe400078e0a06 */
[----:B------:R-:W-:Y:S01]  /*2e40*/  VIADD R11, R0, 0x58 ;  /* 0x00000058000b7836 */ /* 0x000fe20000000000 */
[----:B------:R2:W-:Y:S01]  /*2e50*/  STL [R1+0x1040], R7 ;  /* 0x0010400701007387 */ /* 0x0005e20000100800 */
[----:B------:R-:W-:Y:S02]  /*2e60*/  IMAD R6, R8, R6, R2 ;  /* 0x0000000608067224 */ /* 0x000fe400078e0202 */
[----:B0-----:R-:W-:Y:S01]  /*2e70*/  IMAD.HI.U32 R4, R9, R3, RZ ;  /* 0x0000000309047227 */ /* 0x001fe200078e00ff */
[----:B------:R0:W-:Y:S01]  /*2e80*/  STL [R1+0x104c], R11 ;  /* 0x00104c0b01007387 */ /* 0x0001e20000100800 */
[----:B------:R-:W-:-:S02]  /*2e90*/  IABS R75, R11 ;  /* 0x0000000b004b7213 */ /* 0x000fc40000000000 */
[----:B------:R-:W-:Y:S01]  /*2ea0*/  IMAD.MOV R4, RZ, RZ, -R4 ;  /* 0x000000ffff047224 */ /* 0x000fe200078e0a04 */
[----:B------:R3:W-:Y:S01]  /*2eb0*/  STL [R1+0x53c], R6 ;  /* 0x00053c0601007387 */ /* 0x0007e20000100800 */
[----:B-1----:R-:W-:Y:S01]  /*2ec0*/  VIADD R12, R0, 0x5c ;  /* 0x0000005c000c7836 */ /* 0x002fe20000000000 */
[----:B--2---:R-:W-:Y:S01]  /*2ed0*/  IABS R7, R7 ;  /* 0x0000000700077213 */ /* 0x004fe20000000000 */
[----:B------:R-:W-:Y:S02]  /*2ee0*/  IMAD R4, R8, R4, R3 ;  /* 0x0000000408047224 */ /* 0x000fe400078e0203 */
[C---:B------:R-:W-:Y:S02]  /*2ef0*/  VIADD R30, R0.reuse, 0xc8 ;  /* 0x000000c8001e7836 */ /* 0x040fe40000000000 */
[----:B------:R-:W-:Y:S01]  /*2f00*/  IMAD.MOV.U32 R2, RZ, RZ, R7 ;  /* 0x000000ffff027224 */ /* 0x000fe200078e0007 */
[----:B------:R1:W-:Y:S01]  /*2f10*/  STL [R1+0x544], R4 ;  /* 0x0005440401007387 */ /* 0x0003e20000100800 */
[----:B0-----:R-:W-:Y:S01]  /*2f20*/  VIADD R11, R0, 0x59 ;  /* 0x00000059000b7836 */ /* 0x001fe20000000000 */
[----:B------:R-:W-:Y:S01]  /*2f30*/  IABS R60, R30 ;  /* 0x0000001e003c7213 */ /* 0x000fe20000000000 */
[----:B---3--:R-:W-:-:S03]  /*2f40*/  IMAD.HI.U32 R6, R9, R5, RZ ;  /* 0x0000000509067227 */ /* 0x008fc600078e00ff */
[----:B------:R-:W-:Y:S01]  /*2f50*/  STL [R1+0x1058], R11 ;  /* 0x0010580b01007387 */ /* 0x000fe20000100800 */
[----:B------:R-:W-:Y:S01]  /*2f60*/  IMAD.MOV R6, RZ, RZ, -R6 ;  /* 0x000000ffff067224 */ /* 0x000fe200078e0a06 */
[----:B------:R-:W-:Y:S01]  /*2f70*/  IABS R80, R11 ;  /* 0x0000000b00507213 */ /* 0x000fe20000000000 */
[----:B------:R-:W-:-:S04]  /*2f80*/  IMAD.HI.U32 R3, R9, R2, RZ ;  /* 0x0000000209037227 */ /* 0x000fc800078e00ff */
[----:B------:R-:W-:Y:S02]  /*2f90*/  VIADD R7, R0, 0x5a ;  /* 0x0000005a00077836 */ /* 0x000fe40000000000 */
[C---:B------:R-:W-:Y:S02]  /*2fa0*/  IMAD R6, R8.reuse, R6, R5 ;  /* 0x0000000608067224 */ /* 0x040fe400078e0205 */
[----:B------:R-:W-:Y:S01]  /*2fb0*/  IMAD.MOV R3, RZ, RZ, -R3 ;  /* 0x000000ffff037224 */ /* 0x000fe200078e0a03 */
[----:B------:R0:W-:Y:S01]  /*2fc0*/  STL [R1+0x105c], R7 ;  /* 0x00105c0701007387 */ /* 0x0001e20000100800 */
[----:B------:R-:W-:Y:S01]  /*2fd0*/  IABS R5, R7 ;  /* 0x0000000700057213 */ /* 0x000fe20000000000 */
[----:B-1----:R-:W-:Y:S02]  /*2fe0*/  IMAD.HI.U32 R4, R9, R75, RZ ;  /* 0x0000004b09047227 */ /* 0x002fe400078e00ff */
[----:B------:R1:W-:Y:S02]  /*2ff0*/  STL [R1+0x54c], R6 ;  /* 0x00054c0601007387 */ /* 0x0003e40000100800 */
[----:B------:R-:W-:-:S02]  /*3000*/  IMAD R2, R8, R3, R2 ;  /* 0x0000000308027224 */ /* 0x000fc400078e0202 */
[----:B------:R-:W-:Y:S02]  /*3010*/  IMAD.MOV R4, RZ, RZ, -R4 ;  /* 0x000000ffff047224 */ /* 0x000fe400078e0a04 */
[C---:B0-----:R-:W-:Y:S01]  /*3020*/  IMAD.HI.U32 R7, R9.reuse, R80, RZ ;  /* 0x0000005009077227 */ /* 0x041fe200078e00ff */
[----:B------:R0:W-:Y:S03]  /*3030*/  STL [R1+0x554], R2 ;  /* 0x0005540201007387 */ /* 0x0001e60000100800 */
[C---:B-1----:R-:W-:Y:S02]  /*3040*/  VIADD R6, R0.reuse, 0x5b ;  /* 0x0000005b00067836 */ /* 0x042fe40000000000 */
[----:B------:R-:W-:Y:S02]  /*3050*/  VIADD R11, R0, 0x5d ;  /* 0x0000005d000b7836 */ /* 0x000fe40000000000 */
[----:B------:R-:W-:Y:S01]  /*3060*/  IMAD.MOV R7, RZ, RZ, -R7 ;  /* 0x000000ffff077224 */ /* 0x000fe200078e0a07 */
[----:B------:R1:W-:Y:S01]  /*3070*/  STL [R1+0x1030], R6 ;  /* 0x0010300601007387 */ /* 0x0003e20000100800 */
[C---:B------:R-:W-:Y:S01]  /*3080*/  IMAD R75, R8.reuse, R4, R75 ;  /* 0x00000004084b7224 */ /* 0x040fe200078e024b */
[----:B0-----:R-:W-:Y:S01]  /*3090*/  IABS R2, R6 ;  /* 0x0000000600027213 */ /* 0x001fe20000000000 */
[----:B------:R-:W-:Y:S01]  /*30a0*/  IMAD R80, R8, R7, R80 ;  /* 0x0000000708507224 */ /* 0x000fe200078e0250 */
[----:B------:R-:W-:Y:S01]  /*30b0*/  IABS R4, R12 ;  /* 0x0000000c00047213 */ /* 0x000fe20000000000 */
[----:B------:R0:W-:Y:S01]  /*30c0*/  STL [R1+0x10a4], R12 ;  /* 0x0010a40c01007387 */ /* 0x0001e20000100800 */
[----:B------:R-:W-:Y:S01]  /*30d0*/  IABS R3, R11 ;  /* 0x0000000b00037213 */ /* 0x000fe20000000000 */
[----:B------:R-:W-:-:S02]  /*30e0*/  IMAD.HI.U32 R7, R9, R2, RZ ;  /* 0x0000000209077227 */ /* 0x000fc400078e00ff */
[----:B------:R2:W-:Y:S02]  /*30f0*/  STL [R1+0x10a0], R11 ;  /* 0x0010a00b01007387 */ /* 0x0005e40000100800 */
[----:B-1----:R-:W-:-:S04]  /*3100*/  IMAD.HI.U32 R6, R9, R5, RZ ;  /* 0x0000000509067227 */ /* 0x002fc800078e00ff */
[----:B------:R-:W-:Y:S02]  /*3110*/  IMAD.MOV R6, RZ, RZ, -R6 ;  /* 0x000000ffff067224 */ /* 0x000fe400078e0a06 */
[----:B0-----:R-:W-:Y:S02]  /*3120*/  VIADD R12, R0, 0x5e ;  /* 0x0000005e000c7836 */ /* 0x001fe40000000000 */
[----:B------:R-:W-:Y:S02]  /*3130*/  IMAD R6, R8, R6, R5 ;  /* 0x0000000608067224 */ /* 0x000fe400078e0205 */
[----:B------:R-:W-:-:S03]  /*3140*/  IMAD.HI.U32 R5, R9, R4, RZ ;  /* 0x0000000409057227 */ /* 0x000fc600078e00ff */
[----:B------:R0:W-:Y:S01]  /*3150*/  STL [R1+0x560], R6 ;  /* 0x0005600601007387 */ /* 0x0001e20000100800 */
[----:B------:R-:W-:Y:S02]  /*3160*/  IMAD.MOV R7, RZ, RZ, -R7 ;  /* 0x000000ffff077224 */ /* 0x000fe400078e0a07 */
[----:B--2---:R-:W-:Y:S01]  /*3170*/  VIADD R11, R0, 0x5f ;  /* 0x0000005f000b7836 */ /* 0x004fe20000000000 */
[----:B------:R1:W-:Y:S01]  /*3180*/  STL [R1+0x1078], R12 ;  /* 0x0010780c01007387 */ /* 0x0003e20000100800 */
[----:B------:R-:W-:Y:S02]  /*3190*/  IMAD.MOV R5, RZ, RZ, -R5 ;  /* 0x000000ffff057224 */ /* 0x000fe400078e0a05 */
[----:B------:R-:W-:Y:S01]  /*31a0*/  IMAD R13, R8, R7, R2 ;  /* 0x00000007080d7224 */ /* 0x000fe200078e0202 */
[----:B------:R2:W-:Y:S01]  /*31b0*/  STL [R1+0x107c], R11 ;  /* 0x00107c0b01007387 */ /* 0x0005e20000100800 */
[----:B------:R-:W-:Y:S01]  /*31c0*/  IABS R7, R11 ;  /* 0x0000000b00077213 */ /* 0x000fe20000000000 */
[----:B0-----:R-:W-:-:S02]  /*31d0*/  IMAD.HI.U32 R6, R9, R3, RZ ;  /* 0x0000000309067227 */ /* 0x001fc400078e00ff */
[----:B------:R-:W-:Y:S02]  /*31e0*/  STL [R1+0x55c], R13 ;  /* 0x00055c0d01007387 */ /* 0x000fe40000100800 */
[----:B------:R-:W-:Y:S01]  /*31f0*/  IMAD.MOV R6, RZ, RZ, -R6 ;  /* 0x000000ffff067224 */ /* 0x000fe200078e0a06 */
[----:B-1----:R-:W-:Y:S01]  /*3200*/  IABS R12, R12 ;  /* 0x0000000c000c7213 */ /* 0x002fe20000000000 */
[----:B------:R-:W-:Y:S02]  /*3210*/  VIADD R29, R0, 0xc9 ;  /* 0x000000c9001d7836 */ /* 0x000fe40000000000 */
[C---:B--2---:R-:W-:Y:S02]  /*3220*/  IMAD R11, R8.reuse, R5, R4 ;  /* 0x00000005080b7224 */ /* 0x044fe400078e0204 */
[----:B------:R-:W-:Y:S01]  /*3230*/  IMAD R5, R8, R6, R3 ;  /* 0x0000000608057224 */ /* 0x000fe200078e0203 */
[----:B------:R-:W-:Y:S01]  /*3240*/  IABS R61, R29 ;  /* 0x0000001d003d7213 */ /* 0x000fe20000000000 */
[----:B------:R-:W-:Y:S01]  /*3250*/  IMAD.MOV.U32 R2, RZ, RZ, R12 ;  /* 0x000000ffff027224 */ /* 0x000fe200078e000c */
[----:B------:R0:W-:Y:S01]  /*3260*/  STL [R1+0x580], R11 ;  /* 0x0005800b01007387 */ /* 0x0001e20000100800 */
[----:B------:R-:W-:-:S02]  /*3270*/  VIADD R4, R0, 0x60 ;  /* 0x0000006000047836 */ /* 0x000fc40000000000 */
[----:B------:R-:W-:Y:S01]  /*3280*/  IMAD.HI.U32 R6, R9, R2, RZ ;  /* 0x0000000209067227 */ /* 0x000fe200078e00ff */
[----:B------:R1:W-:Y:S02]  /*3290*/  STL [R1+0x57c], R5 ;  /* 0x00057c0501007387 */ /* 0x0003e40000100800 */
[----:B------:R-:W-:Y:S01]  /*32a0*/  IABS R76, R4 ;  /* 0x00000004004c7213 */ /* 0x000fe20000000000 */
[----:B------:R-:W-:Y:S01]  /*32b0*/  IMAD.MOV.U32 R3, RZ, RZ, R7 ;  /* 0x000000ffff037224 */ /* 0x000fe200078e0007 */
[----:B------:R2:W-:Y:S01]  /*32c0*/  STL [R1+0x1050], R4 ;  /* 0x0010500401007387 */ /* 0x0005e20000100800 */
[----:B------:R-:W-:Y:S02]  /*32d0*/  IMAD.MOV R6, RZ, RZ, -R6 ;  /* 0x000000ffff067224 */ /* 0x000fe400078e0a06 */
[----:B0-----:R-:W-:Y:S02]  /*32e0*/  VIADD R11, R0, 0x61 ;  /* 0x00000061000b7836 */ /* 0x001fe40000000000 */
[----:B------:R-:W-:-:S02]  /*32f0*/  IMAD R6, R8, R6, R2 ;  /* 0x0000000608067224 */ /* 0x000fc400078e0202 */
[C---:B-1----:R-:W-:Y:S01]  /*3300*/  VIADD R5, R0.reuse, 0x62 ;  /* 0x0000006200057836 */ /* 0x042fe20000000000 */
[----:B------:R0:W-:Y:S01]  /*3310*/  STL [R1+0x1090], R11 ;  /* 0x0010900b01007387 */ /* 0x0001e20000100800 */
[----:B------:R-:W-:Y:S01]  /*3320*/  IABS R77, R11 ;  /* 0x0000000b004d7213 */ /* 0x000fe20000000000 */
[----:B--2---:R-:W-:Y:S02]  /*3330*/  IMAD.HI.U32 R4, R9, R3, RZ ;  /* 0x0000000309047227 */ /* 0x004fe400078e00ff */
[----:B------:R1:W-:Y:S02]  /*3340*/  STL [R1+0x109c], R5 ;  /* 0x00109c0501007387 */ /* 0x0003e40000100800 */
[----:B------:R-:W-:Y:S02]  /*3350*/  IMAD.MOV R4, RZ, RZ, -R4 ;  /* 0x000000ffff047224 */ /* 0x000fe400078e0a04 */
[----:B------:R2:W-:Y:S01]  /*3360*/  STL [R1+0x58c], R6 ;  /* 0x00058c0601007387 */ /* 0x0005e20000100800 */
[----:B------:R-:W-:-:S02]  /*3370*/  VIADD R7, R0, 0x64 ;  /* 0x0000006400077836 */ /* 0x000fc40000000000 */
[----:B------:R-:W-:Y:S02]  /*3380*/  IMAD R3, R8, R4, R3 ;  /* 0x0000000408037224 */ /* 0x000fe400078e0203 */
[C---:B0-----:R-:W-:Y:S01]  /*3390*/  VIADD R11, R0.reuse, 0x63 ;  /* 0x00000063000b7836 */ /* 0x041fe20000000000 */
[----:B-1----:R-:W-:Y:S01]  /*33a0*/  IABS R5, R5 ;  /* 0x0000000500057213 */ /* 0x002fe20000000000 */
[C---:B------:R-:W-:Y:S01]  /*33b0*/  VIADD R12, R0.reuse, 0x66 ;  /* 0x00000066000c7836 */ /* 0x040fe20000000000 */
[----:B------:R0:W-:Y:S01]  /*33c0*/  STL [R1+0x594], R3 ;  /* 0x0005940301007387 */ /* 0x0001e20000100800 */
[----:B------:R-:W-:Y:S02]  /*33d0*/  VIADD R28, R0, 0xd0 ;  /* 0x000000d0001c7836 */ /* 0x000fe40000000000 */
[----:B------:R-:W-:Y:S01]  /*33e0*/  IMAD.MOV.U32 R2, RZ, RZ, R5 ;  /* 0x000000ffff027224 */ /* 0x000fe200078e0005 */
[----:B------:R-:W-:Y:S01]  /*33f0*/  STL [R1+0x1070], R11 ;  /* 0x0010700b01007387 */ /* 0x000fe20000100800 */
[----:B------:R-:W-:Y:S01]  /*3400*/  IMAD.HI.U32 R5, R9, R76, RZ ;  /* 0x0000004c09057227 */ /* 0x000fe200078e00ff */
[----:B------:R-:W-:-:S02]  /*3410*/  IABS R50, R28 ;  /* 0x0000001c00327213 */ /* 0x000fc40000000000 */
[----:B------:R1:W-:Y:S01]  /*3420*/  STL [R1+0x10dc], R7 ;  /* 0x0010dc0701007387 */ /* 0x0003e20000100800 */
[----:B--2---:R-:W-:Y:S01]  /*3430*/  IMAD.HI.U32 R6, R9, R77, RZ ;  /* 0x0000004d09067227 */ /* 0x004fe200078e00ff */
[----:B0-----:R-:W-:-:S03]  /*3440*/  IABS R3, R11 ;  /* 0x0000000b00037213 */ /* 0x001fc60000000000 */
[----:B------:R-:W-:-:S04]  /*3450*/  IMAD.HI.U32 R4, R9, R2, RZ ;  /* 0x0000000209047227 */ /* 0x000fc800078e00ff */
[----:B------:R-:W-:Y:S02]  /*3460*/  IMAD.MOV R5, RZ, RZ, -R5 ;  /* 0x000000ffff057224 */ /* 0x000fe400078e0a05 */
[----:B------:R-:W-:Y:S02]  /*3470*/  IMAD.MOV R6, RZ, RZ, -R6 ;  /* 0x000000ffff067224 */ /* 0x000fe400078e0a06 */
[----:B------:R-:W-:Y:S02]  /*3480*/  IMAD.MOV R4, RZ, RZ, -R4 ;  /* 0x000000ffff047224 */ /* 0x000fe400078e0a04 */
[C---:B------:R-:W-:Y:S01]  /*3490*/  IMAD R76, R8.reuse, R5, R76 ;  /* 0x00000005084c7224 */ /* 0x040fe200078e024c */
[----:B------:R-:W-:Y:S01]  /*34a0*/  IABS R5, R7 ;  /* 0x0000000700057213 */ /* 0x000fe20000000000 */
[C---:B------:R-:W-:Y:S02]  /*34b0*/  IMAD R77, R8.reuse, R6, R77 ;  /* 0x00000006084d7224 */ /* 0x040fe400078e024d */
[----:B------:R-:W-:-:S02]  /*34c0*/  IMAD R2, R8, R4, R2 ;  /* 0x0000000408027224 */ /* 0x000fc400078e0202 */
[C---:B------:R-:W-:Y:S02]  /*34d0*/  VIADD R6, R0.reuse, 0x65 ;  /* 0x0000006500067836 */ /* 0x040fe40000000000 */
[C---:B-1----:R-:W-:Y:S01]  /*34e0*/  IMAD.HI.U32 R7, R9.reuse, R3, RZ ;  /* 0x0000000309077227 */ /* 0x042fe200078e00ff */
[----:B------:R-:W-:Y:S03]  /*34f0*/  STL [R1+0x59c], R2 ;  /* 0x00059c0201007387 */ /* 0x000fe60000100800 */
[----:B------:R-:W-:Y:S01]  /*3500*/  IMAD.MOV.U32 R4, RZ, RZ, R5 ;  /* 0x000000ffff047224 */ /* 0x000fe200078e0005 */
[----:B------:R0:W-:Y:S01]  /*3510*/  STL [R1+0x10b0], R6 ;  /* 0x0010b00601007387 */ /* 0x0001e20000100800 */
[----:B------:R-:W-:Y:S02]  /*3520*/  IMAD.MOV R7, RZ, RZ, -R7 ;  /* 0x000000ffff077224 */ /* 0x000fe400078e0a07 */
[----:B------:R-:W-:Y:S01]  /*3530*/  IMAD.HI.U32 R5, R9, R4, RZ ;  /* 0x0000000409057227 */ /* 0x000fe200078e00ff */
[----:B------:R1:W-:Y:S03]  /*3540*/  STL [R1+0x10b4], R12 ;  /* 0x0010b40c01007387 */ /* 0x0003e60000100800 */
[----:B------:R-:W-:-:S02]  /*3550*/  VIADD R11, R0, 0x67 ;  /* 0x00000067000b7836 */ /* 0x000fc40000000000 */
[----:B------:R-:W-:Y:S01]  /*3560*/  IMAD R7, R8, R7, R3 ;  /* 0x0000000708077224 */ /* 0x000fe200078e0203 */
[----:B0-----:R-:W-:Y:S01]  /*3570*/  IABS R6, R6 ;  /* 0x0000000600067213 */ /* 0x001fe20000000000 */
[----:B------:R-:W-:Y:S01]  /*3580*/  IMAD.MOV R5, RZ, RZ, -R5 ;  /* 0x000000ffff057224 */ /* 0x000fe200078e0a05 */
[----:B------:R-:W-:Y:S01]  /*3590*/  STL [R1+0x10bc], R11 ;  /* 0x0010bc0b01007387 */ /* 0x000fe20000100800 */
[----:B------:R-:W-:Y:S01]  /*35a0*/  IABS R2, R11 ;  /* 0x0000000b00027213 */ /* 0x000fe20000000000 */
[----:B------:R-:W-:Y:S01]  /*35b0*/  VIADD R27, R0, 0xd1 ;  /* 0x000000d1001b7836 */ /* 0x000fe20000000000 */
[----:B-1----:R-:W-:Y:S01]  /*35c0*/  IABS R12, R12 ;  /* 0x0000000c000c7213 */ /* 0x002fe20000000000 */
[----:B------:R0:W-:Y:S01]  /*35d0*/  STL [R1+0x5b4], R7 ;  /* 0x0005b40701007387 */ /* 0x0001e20000100800 */
[----:B------:R-:W-:Y:S02]  /*35e0*/  IMAD R5, R8, R5, R4 ;  /* 0x0000000508057224 */ /* 0x000fe400078e0204 */
[----:B------:R-:W-:-:S02]  /*35f0*/  IMAD R81, R38, 0x80, R22 ;  /* 0x0000008026517824 */ /* 0x000fc400078e0216 */
[----:B------:R-:W-:Y:S01]  /*3600*/  IMAD.MOV.U32 R3, RZ, RZ, R12 ;  /* 0x000000ffff037224 */ /* 0x000fe200078e000c */
[----:B------:R1:W-:Y:S01]  /*3610*/  STL [R1+0x5c0], R5 ;  /* 0x0005c00501007387 */ /* 0x0003e20000100800 */
[----:B------:R-:W-:Y:S01]  /*3620*/  VIADD R12, R0, 0x68 ;  /* 0x00000068000c7836 */ /* 0x000fe20000000000 */
[----:B------:R-:W-:Y:S01]  /*3630*/  IABS R39, R81 ;  /* 0x0000005100277213 */ /* 0x000fe20000000000 */
[----:B------:R-:W-:Y:S01]  /*3640*/  IMAD.HI.U32 R4, R9, R3, RZ ;  /* 0x0000000309047227 */ /* 0x000fe200078e00ff */
[----:B------:R-:W-:Y:S02]  /*3650*/  ISETP.GE.AND P2, PT, R81, RZ, PT ;  /* 0x000000ff5100720c */ /* 0x000fe40003f46270 */
[----:B------:R-:W-:Y:S01]  /*3660*/  STL [R1+0x1088], R12 ;  /* 0x0010880c01007387 */ /* 0x000fe20000100800 */
[----:B0-----:R-:W-:Y:S01]  /*3670*/  IMAD.HI.U32 R7, R9, R6, RZ ;  /* 0x0000000609077227 */ /* 0x001fe200078e00ff */
[----:B------:R-:W-:-:S03]  /*3680*/  IABS R78, R12 ;  /* 0x0000000c004e7213 */ /* 0x000fc60000000000 */
[----:B------:R-:W-:Y:S02]  /*3690*/  IMAD.MOV R7, RZ, RZ, -R7 ;  /* 0x000000ffff077224 */ /* 0x000fe400078e0a07 */
[----:B-1----:R-:W-:-:S04]  /*36a0*/  IMAD.HI.U32 R5, R9, R2, RZ ;  /* 0x0000000209057227 */ /* 0x002fc800078e00ff */
[----:B------:R-:W-:Y:S02]  /*36b0*/  IMAD.MOV R4, RZ, RZ, -R4 ;  /* 0x000000ffff047224 */ /* 0x000fe400078e0a04 */
[----:B------:R-:W-:Y:S02]  /*36c0*/  VIADD R11, R0, 0x69 ;  /* 0x00000069000b7836 */ /* 0x000fe40000000000 */
[C---:B------:R-:W-:Y:S02]  /*36d0*/  IMAD R6, R8.reuse, R7, R6 ;  /* 0x0000000708067224 */ /* 0x040fe400078e0206 */
[----:B------:R-:W-:Y:S01]  /*36e0*/  IMAD.MOV R5, RZ, RZ, -R5 ;  /* 0x000000ffff057224 */ /* 0x000fe200078e0a05 */
[----:B------:R-:W-:Y:S01]  /*36f0*/  STL [R1+0x10cc], R11 ;  /* 0x0010cc0b01007387 */ /* 0x000fe20000100800 */
[C---:B------:R-:W-:Y:S01]  /*3700*/  IMAD R3, R8.reuse, R4, R3 ;  /* 0x0000000408037224 */ /* 0x040fe200078e0203 */
[----:B------:R-:W-:Y:S01]  /*3710*/  IABS R79, R11 ;  /* 0x0000000b004f7213 */ /* 0x000fe20000000000 */
[----:B------:R-:W-:Y:S01]  /*3720*/  IMAD R2, R8, R5, R2 ;  /* 0x0000000508027224 */ /* 0x000fe200078e0202 */
[----:B------:R0:W-:Y:S01]  /*3730*/  STL [R1+0x5bc], R6 ;  /* 0x0005bc0601007387 */ /* 0x0001e20000100800 */
[----:B------:R-:W-:-:S02]  /*3740*/  VIADD R4, R0, 0x6a ;  /* 0x0000006a00047836 */ /* 0x000fc40000000000 */
[C---:B------:R-:W-:Y:S01]  /*3750*/  IMAD.HI.U32 R5, R9.reuse, R79, RZ ;  /* 0x0000004f09057227 */ /* 0x040fe200078e00ff */
[----:B------:R1:W-:Y:S03]  /*3760*/  STL [R1+0x5d0], R3 ;  /* 0x0005d00301007387 */ /* 0x0003e60000100800 */
[C---:B------:R-:W-:Y:S01]  /*3770*/  VIADD R7, R0.reuse, 0x6c ;  /* 0x0000006c00077836 */ /* 0x040fe20000000000 */
[----:B------:R2:W-:Y:S01]  /*3780*/  STL [R1+0x5cc], R2 ;  /* 0x0005cc0201007387 */ /* 0x0005e20000100800 */
[----:B------:R-:W-:Y:S02]  /*3790*/  IMAD.MOV R5, RZ, RZ, -R5 ;  /* 0x000000ffff057224 */ /* 0x000fe400078e0a05 */
[----:B0-----:R-:W-:Y:S01]  /*37a0*/  IMAD.HI.U32 R6, R9, R78, RZ ;  /* 0x0000004e09067227 */ /* 0x001fe200078e00ff */
[----:B------:R0:W-:Y:S03]  /*37b0*/  STL [R1+0x10ac], R4 ;  /* 0x0010ac0401007387 */ /* 0x0001e60000100800 */
[----:B-1----:R-:W-:-:S02]  /*37c0*/  VIADD R3, R0, 0x6b ;  /* 0x0000006b00037836 */ /* 0x002fc40000000000 */
[----:B------:R-:W-:Y:S01]  /*37d0*/  IMAD R79, R8, R5, R79 ;  /* 0x00000005084f7224 */ /* 0x000fe200078e024f */
[----:B--2---:R-:W-:Y:S01]  /*37e0*/  IABS R2, R7 ;  /* 0x0000000700027213 */ /* 0x004fe20000000000 */
[----:B------:R-:W-:Y:S01]  /*37f0*/  IMAD.MOV R6, RZ, RZ, -R6 ;  /* 0x000000ffff067224 */ /* 0x000fe200078e0a06 */
[----:B------:R1:W-:Y:S01]  /*3800*/  STL [R1+0x10a8], R3 ;  /* 0x0010a80301007387 */ /* 0x0003e20000100800 */
[----:B------:R-:W-:Y:S01]  /*3810*/  VIADD R12, R0, 0x6d ;  /* 0x0000006d000c7836 */ /* 0x000fe20000000000 */
[----:B0-----:R-:W-:Y:S01]  /*3820*/  IABS R4, R4 ;  /* 0x0000000400047213 */ /* 0x001fe20000000000 */
[----:B------:R-:W-:Y:S01]  /*3830*/  IMAD R78, R8, R6, R78 ;  /* 0x00000006084e7224 */ /* 0x000fe200078e024e */
[----:B------:R0:W-:Y:S01]  /*3840*/  STL [R1+0x1118], R7 ;  /* 0x0011180701007387 */ /* 0x0001e20000100800 */
[----:B------:R-:W-:Y:S02]  /*3850*/  VIADD R11, R0, 0x6e ;  /* 0x0000006e000b7836 */ /* 0x000fe40000000000 */
[----:B------:R-:W-:Y:S01]  /*3860*/  IMAD.HI.U32 R6, R9, R2, RZ ;  /* 0x0000000209067227 */ /* 0x000fe200078e00ff */
[----:B------:R2:W-:Y:S01]  /*3870*/  STL [R1+0x10ec], R12 ;  /* 0x0010ec0c01007387 */ /* 0x0005e20000100800 */
[----:B-1----:R-:W-:-:S02]  /*3880*/  IABS R3, R3 ;  /* 0x0000000300037213 */ /* 0x002fc40000000000 */
[----:B------:R-:W-:Y:S01]  /*3890*/  IMAD.MOV R6, RZ, RZ, -R6 ;  /* 0x000000ffff067224 */ /* 0x000fe200078e0a06 */
[----:B------:R1:W-:Y:S01]  /*38a0*/  STL [R1+0x10f4], R11 ;  /* 0x0010f40b01007387 */ /* 0x0003e20000100800 */
[----:B------:R-:W-:Y:S02]  /*38b0*/  VIADD R26, R0, 0xd8 ;  /* 0x000000d8001a7836 */ /* 0x000fe40000000000 */
[----:B0-----:R-:W-:Y:S01]  /*38c0*/  IMAD.HI.U32 R7, R9, R4, RZ ;  /* 0x0000000409077227 */ /* 0x001fe200078e00ff */
[----:B--2---:R-:W-:-:S03]  /*38d0*/  IABS R12, R12 ;  /* 0x0000000c000c7213 */ /* 0x004fc60000000000 */
[----:B------:R-:W-:-:S04]  /*38e0*/  IMAD.HI.U32 R5, R9, R3, RZ ;  /* 0x0000000309057227 */ /* 0x000fc800078e00ff */
[----:B------:R-:W-:Y:S02]  /*38f0*/  IMAD.MOV R7, RZ, RZ, -R7 ;  /* 0x000000ffff077224 */ /* 0x000fe400078e0a07 */
[----:B------:R-:W-:Y:S02]  /*3900*/  IMAD.MOV R5, RZ, RZ, -R5 ;  /* 0x000000ffff057224 */ /* 0x000fe400078e0a05 */
[C---:B------:R-:W-:Y:S01]  /*3910*/  IMAD R13, R8.reuse, R7, R4 ;  /* 0x00000007080d7224 */ /* 0x040fe200078e0204 */
[----:B------:R-:W-:Y:S01]  /*3920*/  IABS R7, R11 ;  /* 0x0000000b00077213 */ /* 0x000fe20000000000 */
[C---:B------:R-:W-:Y:S02]  /*3930*/  IMAD R3, R8.reuse, R5, R3 ;  /* 0x0000000508037224 */ /* 0x040fe400078e0203 */
[----:B------:R-:W-:Y:S01]  /*3940*/  IMAD.MOV.U32 R4, RZ, RZ, R12 ;  /* 0x000000ffff047224 */ /* 0x000fe200078e000c */
[----:B------:R0:W-:Y:S01]  /*3950*/  STL [R1+0x5dc], R13 ;  /* 0x0005dc0d01007387 */ /* 0x0001e20000100800 */
[----:B------:R-:W-:-:S02]  /*3960*/  IMAD R2, R8, R6, R2 ;  /* 0x0000000608027224 */ /* 0x000fc400078e0202 */
[C---:B------:R-:W-:Y:S01]  /*3970*/  VIADD R12, R0.reuse, 0x6f ;  /* 0x0000006f000c7836 */ /* 0x040fe20000000000 */
[----:B------:R2:W-:Y:S01]  /*3980*/  STL [R1+0x5f4], R3 ;  /* 0x0005f40301007387 */ /* 0x0005e20000100800 */
[C---:B-1----:R-:W-:Y:S02]  /*3990*/  VIADD R11, R0.reuse, 0x70 ;  /* 0x00000070000b7836 */ /* 0x042fe40000000000 */
[C---:B------:R-:W-:Y:S01]  /*39a0*/  VIADD R5, R0.reuse, 0x71 ;  /* 0x0000007100057836 */ /* 0x040fe20000000000 */
[----:B------:R1:W-:Y:S01]  /*39b0*/  STL [R1+0x5fc], R2 ;  /* 0x0005fc0201007387 */ /* 0x0003e20000100800 */
[C---:B------:R-:W-:Y:S02]  /*39c0*/  VIADD R25, R0.reuse, 0xd9 ;  /* 0x000000d900197836 */ /* 0x040fe40000000000 */
[C---:B0-----:R-:W-:Y:S01]  /*39d0*/  VIADD R13, R0.reuse, 0x74 ;  /* 0x00000074000d7836 */ /* 0x041fe20000000000 */
[----:B------:R0:W-:Y:S01]  /*39e0*/  STL [R1+0x10c8], R12 ;  /* 0x0010c80c01007387 */ /* 0x0001e20000100800 */
[----:B------:R-:W-:-:S02]  /*39f0*/  VIADD R24, R0, 0xe0 ;  /* 0x000000e000187836 */ /* 0x000fc40000000000 */
[----:B--2---:R-:W-:Y:S01]  /*3a00*/  IMAD.MOV.U32 R3, RZ, RZ, R7 ;  /* 0x000000ffff037224 */ /* 0x004fe200078e0007 */
[----:B------:R-:W-:Y:S01]  /*3a10*/  STL [R1+0x10c4], R11 ;  /* 0x0010c40b01007387 */ /* 0x000fe20000100800 */
[C---:B------:R-:W-:Y:S01]  /*3a20*/  IMAD.HI.U32 R7, R9.reuse, R4, RZ ;  /* 0x0000000409077227 */ /* 0x040fe200078e00ff */
[----:B-1----:R-:W-:Y:S02]  /*3a30*/  IABS R2, R12 ;  /* 0x0000000c00027213 */ /* 0x002fe40000000000 */
[----:B------:R1:W-:Y:S01]  /*3a40*/  STL [R1+0x1108], R5 ;  /* 0x0011080501007387 */ /* 0x0003e20000100800 */
[----:B------:R-:W-:Y:S01]  /*3a50*/  IMAD.MOV R7, RZ, RZ, -R7 ;  /* 0x000000ffff077224 */ /* 0x000fe200078e0a07 */
[----:B0-----:R-:W-:Y:S01]  /*3a60*/  IABS R12, R11 ;  /* 0x0000000b000c7213 */ /* 0x001fe20000000000 */
[----:B------:R-:W-:-:S04]  /*3a70*/  IMAD.HI.U32 R6, R9, R3, RZ ;  /* 0x0000000309067227 */ /* 0x000fc800078e00ff */
[----:B------:R-:W-:Y:S02]  /*3a80*/  IMAD R7, R8, R7, R4 ;  /* 0x0000000708077224 */ /* 0x000fe400078e0204 */
[----:B------:R-:W-:Y:S01]  /*3a90*/  IMAD.MOV R6, RZ, RZ, -R6 ;  /* 0x000000ffff067224 */ /* 0x000fe200078e0a06 */
[----:B-1----:R-:W-:Y:S01]  /*3aa0*/  IABS R5, R5 ;  /* 0x0000000500057213 */ /* 0x002fe20000000000 */
[----:B------:R-:W-:Y:S01]  /*3ab0*/  IMAD.MOV.U32 R4, RZ, RZ, R12 ;  /* 0x000000ffff047224 */ /* 0x000fe200078e000c */
[----:B------:R0:W-:Y:S01]  /*3ac0*/  STL [R1+0x604], R7 ;  /* 0x0006040701007387 */ /* 0x0001e20000100800 */
[----:B------:R-:W-:-:S04]  /*3ad0*/  IMAD.HI.U32 R12, R9, R2, RZ ;  /* 0x00000002090c7227 */ /* 0x000fc800078e00ff */
[----:B------:R-:W-:Y:S02]  /*3ae0*/  IMAD R3, R8, R6, R3 ;  /* 0x0000000608037224 */ /* 0x000fe400078e0203 */
[----:B------:R-:W-:Y:S02]  /*3af0*/  IMAD.MOV R12, RZ, RZ, -R12 ;  /* 0x000000ffff0c7224 */ /* 0x000fe400078e0a0c */
[C---:B------:R-:W-:Y:S01]  /*3b00*/  VIADD R11, R0.reuse, 0x73 ;  /* 0x00000073000b7836 */ /* 0x040fe20000000000 */
[----:B------:R1:W-:Y:S01]  /*3b10*/  STL [R1+0x610], R3 ;  /* 0x0006100301007387 */ /* 0x0003e20000100800 */
[----:B0-----:R-:W-:Y:S02]  /*3b20*/  VIADD R7, R0, 0x72 ;  /* 0x0000007200077836 */ /* 0x001fe40000000000 */
[----:B------:R-:W-:Y:S01]  /*3b30*/  IMAD R12, R8, R12, R2 ;  /* 0x0000000c080c7224 */ /* 0x000fe200078e0202 */
[----:B------:R-:W-:Y:S01]  /*3b40*/  IABS R2, R11 ;  /* 0x0000000b00027213 */ /* 0x000fe20000000000 */
[C---:B------:R-:W-:Y:S01]  /*3b50*/  IMAD.HI.U32 R6, R9.reuse, R4, RZ ;  /* 0x0000000409067227 */ /* 0x040fe200078e00ff */
[----:B------:R0:W-:Y:S03]  /*3b60*/  STL [R1+0x10e8], R7 ;  /* 0x0010e80701007387 */ /* 0x0001e60000100800 */
[----:B------:R-:W-:Y:S01]  /*3b70*/  IMAD.MOV R6, RZ, RZ, -R6 ;  /* 0x000000ffff067224 */ /* 0x000fe200078e0a06 */
[----:B------:R2:W-:Y:S01]  /*3b80*/  STL [R1+0x10e4], R11 ;  /* 0x0010e40b01007387 */ /* 0x0005e20000100800 */
[----:B-1----:R-:W-:-:S03]  /*3b90*/  IMAD.HI.U32 R3, R9, R5, RZ ;  /* 0x0000000509037227 */ /* 0x002fc600078e00ff */
[----:B------:R1:W-:Y:S01]  /*3ba0*/  STL [R1+0x60c], R12 ;  /* 0x00060c0c01007387 */ /* 0x0003e20000100800 */
[----:B------:R-:W-:Y:S01]  /*3bb0*/  IMAD.MOV R3, RZ, RZ, -R3 ;  /* 0x000000ffff037224 */ /* 0x000fe200078e0a03 */
[----:B0-----:R-:W-:Y:S01]  /*3bc0*/  IABS R7, R7 ;  /* 0x0000000700077213 */ /* 0x001fe20000000000 */
[----:B------:R-:W-:Y:S01]  /*3bd0*/  IMAD R4, R8, R6, R4 ;  /* 0x0000000608047224 */ /* 0x000fe200078e0204 */
[----:B------:R0:W-:Y:S01]  /*3be0*/  STL [R1+0x1120], R13 ;  /* 0x0011200d01007387 */ /* 0x0001e20000100800 */
[----:B------:R-:W-:-:S03]  /*3bf0*/  IMAD.HI.U32 R6, R9, R2, RZ ;  /* 0x0000000209067227 */ /* 0x000fc600078e00ff */
[----:B------:R3:W-:Y:S01]  /*3c00*/  STL [R1+0x1114], R18 ;  /* 0x0011141201007387 */ /* 0x0007e20000100800 */
[----:B--2---:R-:W-:Y:S02]  /*3c10*/  VIADD R11, R0, 0x76 ;  /* 0x00000076000b7836 */ /* 0x004fe40000000000 */
[----:B-1----:R-:W-:Y:S01]  /*3c20*/  IMAD.HI.U32 R12, R9, R7, RZ ;  /* 0x00000007090c7227 */ /* 0x002fe200078e00ff */
[----:B0-----:R-:W-:-:S03]  /*3c30*/  IABS R13, R13 ;  /* 0x0000000d000d7213 */ /* 0x001fc60000000000 */
[----:B------:R-:W-:Y:S01]  /*3c40*/  IMAD.MOV R12, RZ, RZ, -R12 ;  /* 0x000000ffff0c7224 */ /* 0x000fe200078e0a0c */
[----:B------:R0:W-:Y:S01]  /*3c50*/  STL [R1+0x1130], R11 ;  /* 0x0011300b01007387 */ /* 0x0001e20000100800 */
[----:B------:R-:W-:Y:S01]  /*3c60*/  IMAD R5, R8, R3, R5 ;  /* 0x0000000308057224 */ /* 0x000fe200078e0205 */
[----:B------:R-:W-:Y:S01]  /*3c70*/  IABS R3, R11 ;  /* 0x0000000b00037213 */ /* 0x000fe20000000000 */
[----:B------:R-:W-:Y:S02]  /*3c80*/  IMAD.MOV R6, RZ, RZ, -R6 ;  /* 0x000000ffff067224 */ /* 0x000fe400078e0a06 */
[----:B---3--:R-:W-:Y:S02]  /*3c90*/  VIADD R18, R0, 0x77 ;  /* 0x0000007700127836 */ /* 0x008fe40000000000 */
[----:B------:R-:W-:Y:S02]  /*3ca0*/  IMAD R6, R8, R6, R2 ;  /* 0x0000000608067224 */ /* 0x000fe400078e0202 */
[----:B------:R-:W-:-:S02]  /*3cb0*/  VIADD R23, R0, 0xe1 ;  /* 0x000000e100177836 */ /* 0x000fc40000000000 */
[----:B0-----:R-:W-:Y:S02]  /*3cc0*/  IMAD R11, R8, R12, R7 ;  /* 0x0000000c080b7224 */ /* 0x001fe400078e0207 */
[----:B------:R-:W-:Y:S02]  /*3cd0*/  IMAD.MOV.U32 R7, RZ, RZ, R37 ;  /* 0x000000ffff077224 */ /* 0x000fe400078e0025 */
[C---:B------:R-:W-:Y:S01]  /*3ce0*/  IMAD.HI.U32 R12, R9.reuse, R13, RZ ;  /* 0x0000000d090c7227 */ /* 0x040fe200078e00ff */
[----:B------:R-:W-:Y:S03]  /*3cf0*/  STL [R1+0x620], R11 ;  /* 0x0006200b01007387 */ /* 0x000fe60000100800 */
[C---:B------:R-:W-:Y:S01]  /*3d00*/  IMAD.HI.U32 R2, R9.reuse, R7, RZ ;  /* 0x0000000709027227 */ /* 0x040fe200078e00ff */
[----:B------:R0:W-:Y:S03]  /*3d10*/  STL [R1+0x61c], R6 ;  /* 0x00061c0601007387 */ /* 0x0001e60000100800 */
[----:B------:R-:W-:Y:S01]  /*3d20*/  IMAD.HI.U32 R37, R9, R3, RZ ;  /* 0x0000000309257227 */ /* 0x000fe200078e00ff */
[----:B------:R1:W-:Y:S03]  /*3d30*/  STL [R1+0x10fc], R18 ;  /* 0x0010fc1201007387 */ /* 0x0003e60000100800 */
[----:B------:R-:W-:-:S02]  /*3d40*/  IMAD.MOV R12, RZ, RZ, -R12 ;  /* 0x000000ffff0c7224 */ /* 0x000fc400078e0a0c */
[----:B------:R-:W-:Y:S01]  /*3d50*/  IMAD.MOV R2, RZ, RZ, -R2 ;  /* 0x000000ffff027224 */ /* 0x000fe200078e0a02 */
[----:B0-----:R-:W-:Y:S01]  /*3d60*/  IABS R6, R18 ;  /* 0x0000001200067213 */ /* 0x001fe20000000000 */
[----:B------:R-:W-:Y:S02]  /*3d70*/  VIADD R11, R0, 0x78 ;  /* 0x00000078000b7836 */ /* 0x000fe40000000000 */
[----:B------:R-:W-:Y:S02]  /*3d80*/  IMAD.MOV R37, RZ, RZ, -R37 ;  /* 0x000000ffff257224 */ /* 0x000fe400078e0a25 */
[C---:B------:R-:W-:Y:S01]  /*3d90*/  IMAD R12, R8.reuse, R12, R13 ;  /* 0x0000000c080c7224 */ /* 0x040fe200078e020d */
[----:B------:R0:W-:Y:S01]  /*3da0*/  STL [R1+0x10f8], R11 ;  /* 0x0010f80b01007387 */ /* 0x0001e20000100800 */
[C---:B------:R-:W-:Y:S01]  /*3db0*/  IMAD R7, R8.reuse, R2, R7 ;  /* 0x0000000208077224 */ /* 0x040fe200078e0207 */
[----:B------:R-:W-:Y:S01]  /*3dc0*/  IABS R40, R11 ;  /* 0x0000000b00287213 */ /* 0x000fe20000000000 */
[----:B------:R-:W-:Y:S01]  /*3dd0*/  IMAD R3, R8, R37, R3 ;  /* 0x0000002508037224 */ /* 0x000fe200078e0203 */
[----:B------:R2:W-:Y:S01]  /*3de0*/  STL [R1+0x63c], R12 ;  /* 0x00063c0c01007387 */ /* 0x0005e20000100800 */
[----:B------:R-:W-:-:S02]  /*3df0*/  VIADD R2, R0, 0x79 ;  /* 0x0000007900027836 */ /* 0x000fc40000000000 */
[C---:B-1----:R-:W-:Y:S01]  /*3e00*/  VIADD R18, R0.reuse, 0x7c ;  /* 0x0000007c00127836 */ /* 0x042fe20000000000 */
[----:B------:R1:W-:Y:S01]  /*3e10*/  STL [R1+0x644], R7 ;  /* 0x0006440701007387 */ /* 0x0003e20000100800 */
[----:B------:R-:W-:Y:S01]  /*3e20*/  IMAD.HI.U32 R38, R91, R39, RZ ;  /* 0x000000275b267227 */ /* 0x000fe200078e00ff */
[----:B------:R-:W-:Y:S02]  /*3e30*/  IABS R41, R2 ;  /* 0x0000000200297213 */ /* 0x000fe40000000000 */
[----:B------:R3:W-:Y:S01]  /*3e40*/  STL [R1+0x64c], R3 ;  /* 0x00064c0301007387 */ /* 0x0007e20000100800 */
[C---:B0-----:R-:W-:Y:S02]  /*3e50*/  VIADD R11, R0.reuse, 0x7b ;  /* 0x0000007b000b7836 */ /* 0x041fe40000000000 */
[----:B--2---:R-:W-:Y:S01]  /*3e60*/  VIADD R12, R0, 0x7a ;  /* 0x0000007a000c7836 */ /* 0x004fe20000000000 */
[----:B------:R0:W-:Y:S01]  /*3e70*/  STL [R1+0x110c], R2 ;  /* 0x00110c0201007387 */ /* 0x0001e20000100800 */
[----:B------:R-:W-:-:S03]  /*3e80*/  IMAD.HI.U32 R13, R9, R41, RZ ;  /* 0x00000029090d7227 */ /* 0x000fc600078e00ff */
[----:B------:R2:W-:Y:S01]  /*3e90*/  STL [R1+0x1110], R12 ;  /* 0x0011100c01007387 */ /* 0x0005e20000100800 */
[C---:B-1----:R-:W-:Y:S01]  /*3ea0*/  IMAD.HI.U32 R7, R9.reuse, R6, RZ ;  /* 0x0000000609077227 */ /* 0x042fe200078e00ff */
[----:B---3--:R-:W-:Y:S02]  /*3eb0*/  IABS R3, R11 ;  /* 0x0000000b00037213 */ /* 0x008fe40000000000 */
[----:B------:R1:W-:Y:S01]  /*3ec0*/  STL [R1+0x111c], R11 ;  /* 0x00111c0b01007387 */ /* 0x0003e20000100800 */
[----:B------:R-:W-:Y:S02]  /*3ed0*/  IMAD.MOV R7, RZ, RZ, -R7 ;  /* 0x000000ffff077224 */ /* 0x000fe400078e0a07 */
[----:B0-----:R-:W-:Y:S01]  /*3ee0*/  IMAD.HI.U32 R2, R9, R40, RZ ;  /* 0x0000002809027227 */ /* 0x001fe200078e00ff */
[----:B--2---:R-:W-:-:S03]  /*3ef0*/  IABS R12, R12 ;  /* 0x0000000c000c7213 */ /* 0x004fc60000000000 */
[----:B------:R-:W-:Y:S02]  /*3f00*/  IMAD R7, R8, R7, R6 ;  /* 0x0000000708077224 */ /* 0x000fe400078e0206 */
[----:B------:R-:W-:Y:S02]  /*3f10*/  IMAD.MOV R2, RZ, RZ, -R2 ;  /* 0x000000ffff027224 */ /* 0x000fe400078e0a02 */
[----:B------:R-:W-:Y:S01]  /*3f20*/  IMAD.MOV.U32 R6, RZ, RZ, R12 ;  /* 0x000000ffff067224 */ /* 0x000fe200078e000c */
[----:B------:R0:W-:Y:S01]  /*3f30*/  STL [R1+0x320], R7 ;  /* 0x0003200701007387 */ /* 0x0001e20000100800 */
[----:B------:R-:W-:-:S03]  /*3f40*/  IMAD.HI.U32 R12, R9, R3, RZ ;  /* 0x00000003090c7227 */ /* 0x000fc600078e00ff */
[----:B------:R2:W-:Y:S01]  /*3f50*/  STL [R1+0x1150], R18 ;  /* 0x0011501201007387 */ /* 0x0005e20000100800 */
[----:B------:R-:W-:Y:S02]  /*3f60*/  IMAD.MOV R13, RZ, RZ, -R13 ;  /* 0x000000ffff0d7224 */ /* 0x000fe400078e0a0d */
[----:B-1----:R-:W-:Y:S02]  /*3f70*/  VIADD R11, R0, 0x7d ;  /* 0x0000007d000b7836 */ /* 0x002fe40000000000 */
[----:B------:R-:W-:Y:S01]  /*3f80*/  IMAD R40, R8, R2, R40 ;  /* 0x0000000208287224 */ /* 0x000fe200078e0228 */
[----:B------:R-:W-:Y:S01]  /*3f90*/  IABS R2, R18 ;  /* 0x0000001200027213 */ /* 0x000fe20000000000 */
[----:B0-----:R-:W-:Y:S01]  /*3fa0*/  IMAD.HI.U32 R7, R9, R6, RZ ;  /* 0x0000000609077227 */ /* 0x001fe200078e00ff */
[----:B------:R0:W-:Y:S03]  /*3fb0*/  STL [R1+0x114c], R11 ;  /* 0x00114c0b01007387 */ /* 0x0001e60000100800 */
[----:B------:R-:W-:-:S02]  /*3fc0*/  IMAD.MOV R7, RZ, RZ, -R7 ;  /* 0x000000ffff077224 */ /* 0x000fc400078e0a07 */
[----:B------:R-:W-:Y:S02]  /*3fd0*/  IMAD.MOV R12, RZ, RZ, -R12 ;  /* 0x000000ffff0c7224 */ /* 0x000fe400078e0a0c */
[----:B------:R-:W-:Y:S01]  /*3fe0*/  IMAD R41, R8, R13, R41 ;  /* 0x0000000d08297224 */ /* 0x000fe200078e0229 */
[----:B------:R-:W-:Y:S01]  /*3ff0*/  IABS R13, R11 ;  /* 0x0000000b000d7213 */ /* 0x000fe20000000000 */
[----:B--2---:R-:W-:Y:S02]  /*4000*/  VIADD R18, R0, 0x7f ;  /* 0x0000007f00127836 */ /* 0x004fe40000000000 */
[C---:B0-----:R-:W-:Y:S02]  /*4010*/  IMAD R11, R8.reuse, R7, R6 ;  /* 0x00000007080b7224 */ /* 0x041fe400078e0206 */
[----:B------:R-:W-:Y:S02]  /*4020*/  IMAD R7, R8, R12, R3 ;  /* 0x0000000c08077224 */ /* 0x000fe400078e0203 */
[----:B------:R-:W-:Y:S01]  /*4030*/  VIADD R6, R0, 0x7e ;  /* 0x0000007e00067836 */ /* 0x000fe20000000000 */
[----:B------:R0:W-:Y:S01]  /*4040*/  STL [R1+0x31c], R11 ;  /* 0x00031c0b01007387 */ /* 0x0001e20000100800 */
[----:B------:R-:W-:-:S03]  /*4050*/  IMAD.HI.U32 R12, R9, R2, RZ ;  /* 0x00000002090c7227 */ /* 0x000fc600078e00ff */
[----:B------:R1:W-:Y:S01]  /*4060*/  STL [R1+0x318], R7 ;  /* 0x0003180701007387 */ /* 0x0003e20000100800 */
[----:B------:R-:W-:Y:S01]  /*4070*/  IMAD.MOV.U32 R3, RZ, RZ, R13 ;  /* 0x000000ffff037224 */ /* 0x000fe200078e000d */
[----:B------:R-:W-:Y:S01]  /*4080*/  IABS R13, R18 ;  /* 0x00000012000d7213 */ /* 0x000fe20000000000 */
[----:B------:R-:W-:Y:S01]  /*4090*/  IMAD.MOV R12, RZ, RZ, -R12 ;  /* 0x000000ffff0c7224 */ /* 0x000fe200078e0a0c */
[----:B------:R2:W-:Y:S01]  /*40a0*/  STL [R1+0x1134], R6 ;  /* 0x0011340601007387 */ /* 0x0005e20000100800 */
[----:B------:R-:W-:Y:S02]  /*40b0*/  IMAD.MOV R38, RZ, RZ, -R38 ;  /* 0x000000ffff267224 */ /* 0x000fe400078e0a26 */
[----:B0-----:R-:W-:Y:S01]  /*40c0*/  VIADD R11, R0, 0x80 ;  /* 0x00000080000b7836 */ /* 0x001fe20000000000 */
[----:B------:R0:W-:Y:S01]  /*40d0*/  STL [R1+0x1138], R18 ;  /* 0x0011381201007387 */ /* 0x0001e20000100800 */
[----:B------:R-:W-:Y:S01]  /*40e0*/  IMAD R39, R15, R38, R39 ;  /* 0x000000260f277224 */ /* 0x000fe200078e0227 */
[----:B-1----:R-:W-:-:S02]  /*40f0*/  IABS R7, R6 ;  /* 0x0000000600077213 */ /* 0x002fc40000000000 */
[----:B------:R1:W-:Y:S01]  /*4100*/  STL [R1+0x113c], R11 ;  /* 0x00113c0b01007387 */ /* 0x0003e20000100800 */
[----:B------:R-:W-:Y:S01]  /*4110*/  IABS R42, R11 ;  /* 0x0000000b002a7213 */ /* 0x000fe20000000000 */
[----:B--2---:R-:W-:Y:S01]  /*4120*/  IMAD.HI.U32 R6, R9, R3, RZ ;  /* 0x0000000309067227 */ /* 0x004fe200078e00ff */
[----:B------:R-:W-:-:S03]  /*4130*/  ISETP.GT.U32.AND P0, PT, R15, R39, PT ;  /* 0x000000270f00720c */ /* 0x000fc60003f04070 */
[----:B------:R-:W-:Y:S02]  /*4140*/  IMAD.MOV R6, RZ, RZ, -R6 ;  /* 0x000000ffff067224 */ /* 0x000fe400078e0a06 */
[----:B0-----:R-:W-:Y:S02]  /*4150*/  VIADD R18, R0, 0x84 ;  /* 0x0000008400127836 */ /* 0x001fe40000000000 */
[----:B-1----:R-:W-:Y:S02]  /*4160*/  IMAD R11, R8, R12, R2 ;  /* 0x0000000c080b7224 */ /* 0x002fe400078e0202 */
[----:B------:R-:W-:-:S03]  /*4170*/  IMAD.HI.U32 R12, R9, R7, RZ ;  /* 0x00000007090c7227 */ /* 0x000fc600078e00ff */
[----:B------:R0:W-:Y:S01]  /*4180*/  STL [R1+0x314], R11 ;  /* 0x0003140b01007387 */ /* 0x0001e20000100800 */
[----:B------:R-:W-:Y:S02]  /*4190*/  IMAD.MOV.U32 R2, RZ, RZ, R13 ;  /* 0x000000ffff027224 */ /* 0x000fe400078e000d */
[----:B------:R-:W-:Y:S02]  /*41a0*/  IMAD R6, R8, R6, R3 ;  /* 0x0000000608067224 */ /* 0x000fe400078e0203 */
[----:B------:R-:W-:Y:S02]  /*41b0*/  IMAD.MOV R12, RZ, RZ, -R12 ;  /* 0x000000ffff0c7224 */ /* 0x000fe400078e0a0c */
[----:B------:R-:W-:Y:S01]  /*41c0*/  IMAD.HI.U32 R3, R9, R2, RZ ;  /* 0x0000000209037227 */ /* 0x000fe200078e00ff */
[----:B------:R1:W-:Y:S03]  /*41d0*/  STL [R1+0x310], R6 ;  /* 0x0003100601007387 */ /* 0x0003e60000100800 */
[----:B------:R-:W-:-:S02]  /*41e0*/  VIADD R13, R0, 0x81 ;  /* 0x00000081000d7836 */ /* 0x000fc40000000000 */
[----:B0-----:R-:W-:Y:S02]  /*41f0*/  VIADD R11, R0, 0x82 ;  /* 0x00000082000b7836 */ /* 0x001fe40000000000 */
[C---:B------:R-:W-:Y:S01]  /*4200*/  IMAD R12, R8.reuse, R12, R7 ;  /* 0x0000000c080c7224 */ /* 0x040fe200078e0207 */
[----:B------:R0:W-:Y:S01]  /*4210*/  STL [R1+0x1144], R13 ;  /* 0x0011440d01007387 */ /* 0x0001e20000100800 */
[----:B------:R-:W-:Y:S01]  /*4220*/  IMAD.MOV R3, RZ, RZ, -R3 ;  /* 0x000000ffff037224 */ /* 0x000fe200078e0a03 */
[----:B------:R-:W-:Y:S01]  /*4230*/  IABS R7, R11 ;  /* 0x0000000b00077213 */ /* 0x000fe20000000000 */
[----:B-1----:R-:W-:Y:S01]  /*4240*/  IMAD.HI.U32 R6, R9, R42, RZ ;  /* 0x0000002a09067227 */ /* 0x002fe200078e00ff */
[----:B------:R1:W-:Y:S01]  /*4250*/  STL [R1+0x1148], R11 ;  /* 0x0011480b01007387 */ /* 0x0003e20000100800 */
[----:B------:R-:W-:Y:S02]  /*4260*/  IABS R43, R13 ;  /* 0x0000000d002b7213 */ /* 0x000fe40000000000 */
[----:B------:R-:W-:Y:S01]  /*4270*/  IMAD R2, R8, R3, R2 ;  /* 0x0000000308027224 */ /* 0x000fe200078e0202 */
[----:B------:R2:W-:Y:S01]  /*4280*/  STL [R1+0x30c], R12 ;  /* 0x00030c0c01007387 */ /* 0x0005e20000100800 */
[----:B------:R-:W-:-:S02]  /*4290*/  IMAD.MOV R6, RZ, RZ, -R6 ;  /* 0x000000ffff067224 */ /* 0x000fc400078e0a06 */
[----:B0-----:R-:W-:Y:S01]  /*42a0*/  IMAD.HI.U32 R13, R9, R43, RZ ;  /* 0x0000002b090d7227 */ /* 0x001fe200078e00ff */
[----:B------:R0:W-:Y:S03]  /*42b0*/  STL [R1+0x308], R2 ;  /* 0x0003080201007387 */ /* 0x0001e60000100800 */
[C---:B-1----:R-:W-:Y:S02]  /*42c0*/  VIADD R11, R0.reuse, 0x85 ;  /* 0x00000085000b7836 */ /* 0x042fe40000000000 */
[----:B------:R-:W-:Y:S02]  /*42d0*/  IMAD.MOV R13, RZ, RZ, -R13 ;  /* 0x000000ffff0d7224 */ /* 0x000fe400078e0a0d */
[----:B--2---:R-:W-:Y:S01]  /*42e0*/  VIADD R12, R0, 0x83 ;  /* 0x00000083000c7836 */ /* 0x004fe20000000000 */
[----:B------:R-:W-:Y:S01]  /*42f0*/  IABS R3, R11 ;  /* 0x0000000b00037213 */ /* 0x000fe20000000000 */
[C---:B------:R-:W-:Y:S01]  /*4300*/  IMAD R42, R8.reuse, R6, R42 ;  /* 0x00000006082a7224 */ /* 0x040fe200078e022a */
[----:B------:R-:W-:Y:S01]  /*4310*/  IABS R6, R18 ;  /* 0x0000001200067213 */ /* 0x000fe20000000000 */
[----:B------:R-:W-:Y:S01]  /*4320*/  IMAD R43, R8, R13, R43 ;  /* 0x0000000d082b7224 */ /* 0x000fe200078e022b */
[----:B------:R1:W-:Y:S01]  /*4330*/  STL [R1+0x112c], R12 ;  /* 0x00112c0c01007387 */ /* 0x0003e20000100800 */
[----:B0-----:R-:W-:Y:S01]  /*4340*/  IABS R2, R12 ;  /* 0x0000000c00027213 */ /* 0x001fe20000000000 */
[----:B------:R-:W-:-:S02]  /*4350*/  @!P0 IMAD.IADD R39, R39, 0x1, -R15 ;  /* 0x0000000127278824 */ /* 0x000fc400078e0a0f */
[----:B------:R0:W-:Y:S02]  /*4360*/  STL [R1+0x1174], R18 ;  /* 0x0011741201007387 */ /* 0x0001e40000100800 */
[----:B------:R-:W-:Y:S01]  /*4370*/  IMAD.HI.U32 R13, R9, R2, RZ ;  /* 0x00000002090d7227 */ /* 0x000fe200078e00ff */
[----:B------:R-:W-:Y:S01]  /*4380*/  ISETP.GT.U32.AND P0, PT, R15, R39, PT ;  /* 0x000000270f00720c */ /* 0x000fe20003f04070 */
[----:B------:R2:W-:Y:S02]  /*4390*/  STL [R1+0x1170], R11 ;  /* 0x0011700b01007387 */ /* 0x0005e40000100800 */
[----:B-1----:R-:W-:-:S04]  /*43a0*/  IMAD.HI.U32 R12, R9, R7, RZ ;  /* 0x00000007090c7227 */ /* 0x002fc800078e00ff */
[----:B------:R-:W-:Y:S02]  /*43b0*/  IMAD.MOV R12, RZ, RZ, -R12 ;  /* 0x000000ffff0c7224 */ /* 0x000fe400078e0a0c */
[----:B0-----:R-:W-:Y:S02]  /*43c0*/  VIADD R18, R0, 0x86 ;  /* 0x0000008600127836 */ /* 0x001fe40000000000 */
[----:B--2---:R-:W-:Y:S02]  /*43d0*/  IMAD R11, R8, R12, R7 ;  /* 0x0000000c080b7224 */ /* 0x004fe400078e0207 */
[C---:B------:R-:W-:Y:S01]  /*43e0*/  IMAD.HI.U32 R7, R9.reuse, R6, RZ ;  /* 0x0000000609077227 */ /* 0x040fe200078e00ff */
[----:B------:R-:W-:Y:S02]  /*43f0*/  IABS R37, R18 ;  /* 0x0000001200257213 */ /* 0x000fe40000000000 */
[----:B------:R0:W-:Y:S01]  /*4400*/  STL [R1+0x2ac], R11 ;  /* 0x0002ac0b01007387 */ /* 0x0001e20000100800 */
[----:B------:R-:W-:-:S03]  /*4410*/  IMAD.HI.U32 R12, R9, R3, RZ ;  /* 0x00000003090c7227 */ /* 0x000fc600078e00ff */
[----:B------:R1:W-:Y:S01]  /*4420*/  STL [R1+0x1158], R18 ;  /* 0x0011581201007387 */ /* 0x0003e20000100800 */
[----:B------:R-:W-:Y:S02]  /*4430*/  IMAD.MOV R13, RZ, RZ, -R13 ;  /* 0x000000ffff0d7224 */ /* 0x000fe400078e0a0d */
[----:B------:R-:W-:Y:S02]  /*4440*/  IMAD.MOV R7, RZ, RZ, -R7 ;  /* 0x000000ffff077224 */ /* 0x000fe400078e0a07 */
[----:B------:R-:W-:Y:S02]  /*4450*/  IMAD.MOV R12, RZ, RZ, -R12 ;  /* 0x000000ffff0c7224 */ /* 0x000fe400078e0a0c */
[----:B0-----:R-:W-:Y:S02]  /*4460*/  VIADD R11, R0, 0x87 ;  /* 0x00000087000b7836 */ /* 0x001fe40000000000 */
[----:B-1----:R-:W-:-:S03]  /*4470*/  IMAD R18, R8, R13, R2 ;  /* 0x0000000d08127224 */ /* 0x002fc600078e0202 */
[----:B------:R0:W-:Y:S01]  /*4480*/  STL [R1+0x115c], R11 ;  /* 0x00115c0b01007387 */ /* 0x0001e20000100800 */
[----:B------:R-:W-:Y:S01]  /*4490*/  IABS R13, R11 ;  /* 0x0000000b000d7213 */ /* 0x000fe20000000000 */
[----:B------:R-:W-:Y:S02]  /*44a0*/  IMAD.MOV.U32 R2, RZ, RZ, R37 ;  /* 0x000000ffff027224 */ /* 0x000fe400078e0025 */
[----:B------:R-:W-:Y:S01]  /*44b0*/  STL [R1+0x1cc], R18 ;  /* 0x0001cc1201007387 */ /* 0x000fe20000100800 */
        /* <DEDUP_REMOVED lines=10> */
[C---:B------:R-:W-:Y:S02]  /*4560*/  VIADD R13, R0.reuse, 0x8b ;  /* 0x0000008b000d7836 */ /* 0x040fe40000000000 */
[C---:B0-----:R-:W-:Y:S02]  /*4570*/  VIADD R11, R0.reuse, 0x89 ;  /* 0x00000089000b7836 */ /* 0x041fe40000000000 */
[C---:B------:R-:W-:Y:S02]  /*4580*/  VIADD R18, R0.reuse, 0x8e ;  /* 0x0000008e00127836 */ /* 0x040fe40000000000 */
[----:B-1----:R-:W-:Y:S01]  /*4590*/  VIADD R7, R0, 0x8a ;  /* 0x0000008a00077836 */ /* 0x002fe20000000000 */
[----:B------:R0:W-:Y:S01]  /*45a0*/  STL [R1+0x1168], R11 ;  /* 0x0011680b01007387 */ /* 0x0001e20000100800 */
[----:B------:R-:W-:Y:S01]  /*45b0*/  IABS R45, R11 ;  /* 0x0000000b002d7213 */ /* 0x000fe20000000000 */
[----:B--2---:R-:W-:Y:S01]  /*45c0*/  IMAD.HI.U32 R6, R9, R3, RZ ;  /* 0x0000000309067227 */ /* 0x004fe200078e00ff */
[----:B------:R-:W-:Y:S01]  /*45d0*/  IABS R37, R18 ;  /* 0x0000001200257213 */ /* 0x000fe20000000000 */
[----:B------:R1:W-:Y:S02]  /*45e0*/  STL [R1+0x116c], R7 ;  /* 0x00116c0701007387 */ /* 0x0003e40000100800 */
[----:B------:R-:W-:-:S02]  /*45f0*/  IMAD.MOV R6, RZ, RZ, -R6 ;  /* 0x000000ffff067224 */ /* 0x000fc400078e0a06 */
[C---:B0-----:R-:W-:Y:S02]  /*4600*/  IMAD R11, R8.reuse, R12, R2 ;  /* 0x0000000c080b7224 */ /* 0x041fe400078e0202 */
[----:B------:R-:W-:Y:S01]  /*4610*/  IMAD R3, R8, R6, R3 ;  /* 0x0000000608037224 */ /* 0x000fe200078e0203 */
[----:B-1----:R-:W-:Y:S02]  /*4620*/  IABS R7, R7 ;  /* 0x0000000700077213 */ /* 0x002fe40000000000 */
[----:B------:R0:W-:Y:S01]  /*4630*/  STL [R1+0x1a4], R11 ;  /* 0x0001a40b01007387 */ /* 0x0001e20000100800 */
[----:B------:R-:W-:-:S03]  /*4640*/  IMAD.HI.U32 R12, R9, R45, RZ ;  /* 0x0000002d090c7227 */ /* 0x000fc600078e00ff */
[----:B------:R1:W-:Y:S01]  /*4650*/  STL [R1+0x1a0], R3 ;  /* 0x0001a00301007387 */ /* 0x0003e20000100800 */
[----:B------:R-:W-:Y:S02]  /*4660*/  IMAD.MOV.U32 R2, RZ, RZ, R7 ;  /* 0x000000ffff027224 */ /* 0x000fe400078e0007 */
[C---:B------:R-:W-:Y:S01]  /*4670*/  IMAD.HI.U32 R7, R9.reuse, R44, RZ ;  /* 0x0000002c09077227 */ /* 0x040fe200078e00ff */
[----:B------:R2:W-:Y:S03]  /*4680*/  STL [R1+0x1154], R13 ;  /* 0x0011540d01007387 */ /* 0x0005e60000100800 */
[----:B------:R-:W-:Y:S02]  /*4690*/  IMAD.MOV R7, RZ, RZ, -R7 ;  /* 0x000000ffff077224 */ /* 0x000fe400078e0a07 */
[----:B0-----:R-:W-:Y:S01]  /*46a0*/  VIADD R11, R0, 0x8c ;  /* 0x0000008c000b7836 */ /* 0x001fe20000000000 */
[----:B-1----:R-:W-:Y:S01]  /*46b0*/  IABS R3, R13 ;  /* 0x0000000d00037213 */ /* 0x002fe20000000000 */
[----:B------:R-:W-:-:S03]  /*46c0*/  IMAD.HI.U32 R6, R9, R2, RZ ;  /* 0x0000000209067227 */ /* 0x000fc600078e00ff */
[----:B------:R0:W-:Y:S01]  /*46d0*/  STL [R1+0x1198], R11 ;  /* 0x0011980b01007387 */ /* 0x0001e20000100800 */
[C---:B------:R-:W-:Y:S01]  /*46e0*/  IMAD R44, R8.reuse, R7, R44 ;  /* 0x00000007082c7224 */ /* 0x040fe200078e022c */
[----:B------:R-:W-:Y:S01]  /*46f0*/  IABS R7, R11 ;  /* 0x0000000b00077213 */ /* 0x000fe20000000000 */
[----:B------:R-:W-:Y:S02]  /*4700*/  IMAD.MOV R6, RZ, RZ, -R6 ;  /* 0x000000ffff067224 */ /* 0x000fe400078e0a06 */
[----:B------:R-:W-:Y:S02]  /*4710*/  IMAD.MOV R12, RZ, RZ, -R12 ;  /* 0x000000ffff0c7224 */ /* 0x000fe400078e0a0c */
[C---:B------:R-:W-:Y:S02]  /*4720*/  IMAD R2, R8.reuse, R6, R2 ;  /* 0x0000000608027224 */ /* 0x040fe400078e0202 */
[----:B------:R-:W-:Y:S02]  /*4730*/  IMAD.MOV.U32 R6, RZ, RZ, R7 ;  /* 0x000000ffff067224 */ /* 0x000fe400078e0007 */
[----:B------:R-:W-:Y:S01]  /*4740*/  IMAD R45, R8, R12, R45 ;  /* 0x0000000c082d7224 */ /* 0x000fe200078e022d */
[----:B------:R1:W-:Y:S01]  /*4750*/  STL [R1+0x19c], R2 ;  /* 0x00019c0201007387 */ /* 0x0003e20000100800 */
[----:B------:R-:W-:-:S02]  /*4760*/  VIADD R12, R0, 0x8d ;  /* 0x0000008d000c7836 */ /* 0x000fc40000000000 */
[----:B--2---:R-:W-:-:S03]  /*4770*/  IMAD.HI.U32 R13, R9, R3, RZ ;  /* 0x00000003090d7227 */ /* 0x004fc600078e00ff */
[----:B------:R2:W-:Y:S01]  /*4780*/  STL [R1+0x1180], R12 ;  /* 0x0011800c01007387 */ /* 0x0005e20000100800 */
[----:B------:R-:W-:-:S03]  /*4790*/  IMAD.HI.U32 R7, R9, R6, RZ ;  /* 0x0000000609077227 */ /* 0x000fc600078e00ff */
[----:B------:R3:W-:Y:S01]  /*47a0*/  STL [R1+0x1184], R18 ;  /* 0x0011841201007387 */ /* 0x0007e20000100800 */
[----:B0-----:R-:W-:Y:S02]  /*47b0*/  VIADD R11, R0, 0x8f ;  /* 0x0000008f000b7836 */ /* 0x001fe40000000000 */
[----:B------:R-:W-:Y:S02]  /*47c0*/  IMAD.MOV R13, RZ, RZ, -R13 ;  /* 0x000000ffff0d7224 */ /* 0x000fe400078e0a0d */
[----:B------:R-:W-:Y:S01]  /*47d0*/  IMAD.MOV R7, RZ, RZ, -R7 ;  /* 0x000000ffff077224 */ /* 0x000fe200078e0a07 */
[----:B------:R0:W-:Y:S01]  /*47e0*/  STL [R1+0x1188], R11 ;  /* 0x0011880b01007387 */ /* 0x0001e20000100800 */
[----:B-1----:R-:W-:Y:S02]  /*47f0*/  IABS R2, R11 ;  /* 0x0000000b00027213 */ /* 0x002fe40000000000 */
[----:B--2---:R-:W-:Y:S01]  /*4800*/  IABS R12, R12 ;  /* 0x0000000c000c7213 */ /* 0x004fe20000000000 */
[----:B------:R-:W-:-:S02]  /*4810*/  IMAD R7, R8, R7, R6 ;  /* 0x0000000708077224 */ /* 0x000fc400078e0206 */
[----:B---3--:R-:W-:Y:S02]  /*4820*/  VIADD R18, R0, 0x90 ;  /* 0x0000009000127836 */ /* 0x008fe40000000000 */
[----:B0-----:R-:W-:-:S03]  /*4830*/  IMAD R11, R8, R13, R3 ;  /* 0x0000000d080b7224 */ /* 0x001fc600078e0203 */
[----:B------:R-:W-:Y:S01]  /*4840*/  IABS R46, R18 ;  /* 0x00000012002e7213 */ /* 0x000fe20000000000 */
[----:B------:R-:W-:Y:S02]  /*4850*/  IMAD.MOV.U32 R3, RZ, RZ, R37 ;  /* 0x000000ffff037224 */ /* 0x000fe400078e0025 */
[C---:B------:R-:W-:Y:S01]  /*4860*/  IMAD.HI.U32 R13, R9.reuse, R12, RZ ;  /* 0x0000000c090d7227 */ /* 0x040fe200078e00ff */
[----:B------:R0:W-:Y:S03]  /*4870*/  STL [R1+0x194], R11 ;  /* 0x0001940b01007387 */ /* 0x0001e60000100800 */
[----:B------:R-:W-:Y:S01]  /*4880*/  IMAD.HI.U32 R6, R9, R3, RZ ;  /* 0x0000000309067227 */ /* 0x000fe200078e00ff */
[----:B------:R1:W-:Y:S03]  /*4890*/  STL [R1+0x190], R7 ;  /* 0x0001900701007387 */ /* 0x0003e60000100800 */
[----:B------:R-:W-:Y:S01]  /*48a0*/  IMAD.MOV R13, RZ, RZ, -R13 ;  /* 0x000000ffff0d7224 */ /* 0x000fe200078e0a0d */
[----:B------:R-:W-:Y:S01]  /*48b0*/  STL [R1+0x1164], R18 ;  /* 0x0011641201007387 */ /* 0x000fe20000100800 */
[----:B------:R-:W-:-:S02]  /*48c0*/  IMAD.MOV R6, RZ, RZ, -R6 ;  /* 0x000000ffff067224 */ /* 0x000fc400078e0a06 */
[----:B0-----:R-:W-:Y:S02]  /*48d0*/  VIADD R11, R0, 0x91 ;  /* 0x00000091000b7836 */ /* 0x001fe40000000000 */
[C---:B------:R-:W-:Y:S02]  /*48e0*/  IMAD R12, R8.reuse, R13, R12 ;  /* 0x0000000d080c7224 */ /* 0x040fe400078e020c */
[----:B-1----:R-:W-:Y:S01]  /*48f0*/  IMAD.HI.U32 R7, R9, R2, RZ ;  /* 0x0000000209077227 */ /* 0x002fe200078e00ff */
[----:B------:R0:W-:Y:S01]  /*4900*/  STL [R1+0x1194], R11 ;  /* 0x0011940b01007387 */ /* 0x0001e20000100800 */
[----:B------:R-:W-:Y:S02]  /*4910*/  IABS R47, R11 ;  /* 0x0000000b002f7213 */ /* 0x000fe40000000000 */
[----:B------:R-:W-:Y:S01]  /*4920*/  IMAD.MOV R7, RZ, RZ, -R7 ;  /* 0x000000ffff077224 */ /* 0x000fe200078e0a07 */
[----:B------:R1:W-:Y:S01]  /*4930*/  STL [R1+0x188], R12 ;  /* 0x0001880c01007387 */ /* 0x0003e20000100800 */
[----:B------:R-:W-:-:S02]  /*4940*/  IMAD R3, R8, R6, R3 ;  /* 0x0000000608037224 */ /* 0x000fc400078e0203 */
[----:B------:R-:W-:Y:S02]  /*4950*/  IMAD R2, R8, R7, R2 ;  /* 0x0000000708027224 */ /* 0x000fe400078e0202 */
[C---:B------:R-:W-:Y:S01]  /*4960*/  VIADD R6, R0.reuse, 0x92 ;  /* 0x0000009200067836 */ /* 0x040fe20000000000 */
[----:B------:R2:W-:Y:S01]  /*4970*/  STL [R1+0x184], R3 ;  /* 0x0001840301007387 */ /* 0x0005e20000100800 */
[C---:B0-----:R-:W-:Y:S02]  /*4980*/  VIADD R11, R0.reuse, 0x94 ;  /* 0x00000094000b7836 */ /* 0x041fe40000000000 */
[C---:B------:R-:W-:Y:S01]  /*4990*/  VIADD R18, R0.reuse, 0x95 ;  /* 0x0000009500127836 */ /* 0x040fe20000000000 */
[----:B------:R0:W-:Y:S01]  /*49a0*/  STL [R1+0x180], R2 ;  /* 0x0001800201007387 */ /* 0x0001e20000100800 */
[----:B------:R-:W-:Y:S01]  /*49b0*/  IABS R7, R6 ;  /* 0x0000000600077213 */ /* 0x000fe20000000000 */
[----:B-1----:R-:W-:Y:S02]  /*49c0*/  IMAD.HI.U32 R12, R9, R46, RZ ;  /* 0x0000002e090c7227 */ /* 0x002fe400078e00ff */
[----:B------:R1:W-:Y:S01]  /*49d0*/  STL [R1+0x117c], R6 ;  /* 0x00117c0601007387 */ /* 0x0003e20000100800 */
[----:B------:R-:W-:Y:S01]  /*49e0*/  IABS R37, R18 ;  /* 0x0000001200257213 */ /* 0x000fe20000000000 */
[----:B--2---:R-:W-:-:S02]  /*49f0*/  VIADD R3, R0, 0x93 ;  /* 0x0000009300037836 */ /* 0x004fc40000000000 */
[----:B------:R-:W-:Y:S01]  /*4a00*/  IMAD.MOV R12, RZ, RZ, -R12 ;  /* 0x000000ffff0c7224 */ /* 0x000fe200078e0a0c */
[----:B0-----:R-:W-:Y:S02]  /*4a10*/  IABS R2, R11 ;  /* 0x0000000b00027213 */ /* 0x001fe40000000000 */
[----:B------:R0:W-:Y:S01]  /*4a20*/  STL [R1+0x1178], R3 ;  /* 0x0011780301007387 */ /* 0x0001e20000100800 */
[----:B------:R-:W-:-:S03]  /*4a30*/  IMAD.HI.U32 R13, R9, R7, RZ ;  /* 0x00000007090d7227 */ /* 0x000fc600078e00ff */
[----:B------:R2:W-:Y:S01]  /*4a40*/  STL [R1+0x11c8], R11 ;  /* 0x0011c80b01007387 */ /* 0x0005e20000100800 */
[----:B-1----:R-:W-:-:S03]  /*4a50*/  IMAD.HI.U32 R6, R9, R47, RZ ;  /* 0x0000002f09067227 */ /* 0x002fc600078e00ff */
[----:B------:R1:W-:Y:S01]  /*4a60*/  STL [R1+0x11a4], R18 ;  /* 0x0011a41201007387 */ /* 0x0003e20000100800 */
[----:B------:R-:W-:Y:S01]  /*4a70*/  IMAD.MOV R6, RZ, RZ, -R6 ;  /* 0x000000ffff067224 */ /* 0x000fe200078e0a06 */
[----:B0-----:R-:W-:Y:S01]  /*4a80*/  IABS R3, R3 ;  /* 0x0000000300037213 */ /* 0x001fe20000000000 */
[C---:B------:R-:W-:Y:S02]  /*4a90*/  IMAD R46, R8.reuse, R12, R46 ;  /* 0x0000000c082e7224 */ /* 0x040fe400078e022e */
[----:B------:R-:W-:Y:S02]  /*4aa0*/  IMAD R47, R8, R6, R47 ;  /* 0x00000006082f7224 */ /* 0x000fe400078e022f */
[----:B------:R-:W-:-:S04]  /*4ab0*/  IMAD.HI.U32 R6, R9, R3, RZ ;  /* 0x0000000309067227 */ /* 0x000fc800078e00ff */
[----:B------:R-:W-:-:S04]  /*4ac0*/  IMAD.HI.U32 R12, R9, R2, RZ ;  /* 0x00000002090c7227 */ /* 0x000fc800078e00ff */
[----:B------:R-:W-:Y:S02]  /*4ad0*/  IMAD.MOV R13, RZ, RZ, -R13 ;  /* 0x000000ffff0d7224 */ /* 0x000fe400078e0a0d */
[----:B--2---:R-:W-:Y:S02]  /*4ae0*/  VIADD R11, R0, 0x96 ;  /* 0x00000096000b7836 */ /* 0x004fe40000000000 */
[----:B------:R-:W-:Y:S02]  /*4af0*/  IMAD.MOV R6, RZ, RZ, -R6 ;  /* 0x000000ffff067224 */ /* 0x000fe400078e0a06 */
[----:B------:R-:W-:Y:S01]  /*4b00*/  IMAD.MOV R12, RZ, RZ, -R12 ;  /* 0x000000ffff0c7224 */ /* 0x000fe200078e0a0c */
[----:B------:R-:W-:Y:S01]  /*4b10*/  STL [R1+0x11a8], R11 ;  /* 0x0011a80b01007387 */ /* 0x000fe20000100800 */
[C---:B-1----:R-:W-:Y:S01]  /*4b20*/  IMAD R18, R8.reuse, R13, R7 ;  /* 0x0000000d08127224 */ /* 0x042fe200078e0207 */
[----:B------:R-:W-:Y:S01]  /*4b30*/  IABS R13, R11 ;  /* 0x0000000b000d7213 */ /* 0x000fe20000000000 */
[----:B------:R-:W-:-:S02]  /*4b40*/  IMAD R3, R8, R6, R3 ;  /* 0x0000000608037224 */ /* 0x000fc400078e0203 */
[----:B------:R-:W-:Y:S01]  /*4b50*/  IMAD.MOV.U32 R7, RZ, RZ, R37 ;  /* 0x000000ffff077224 */ /* 0x000fe200078e0025 */
[----:B------:R0:W-:Y:S01]  /*4b60*/  STL [R1+0x17c], R18 ;  /* 0x00017c1201007387 */ /* 0x0001e20000100800 */
[----:B------:R-:W-:Y:S02]  /*4b70*/  IMAD R2, R8, R12, R2 ;  /* 0x0000000c08027224 */ /* 0x000fe400078e0202 */
[----:B------:R-:W-:Y:S01]  /*4b80*/  VIADD R6, R0, 0x97 ;  /* 0x0000009700067836 */ /* 0x000fe20000000000 */
[----:B------:R1:W-:Y:S01]  /*4b90*/  STL [R1+0x174], R3 ;  /* 0x0001740301007387 */ /* 0x0003e20000100800 */
[----:B------:R-:W-:-:S03]  /*4ba0*/  IMAD.HI.U32 R12, R9, R7, RZ ;  /* 0x00000007090c7227 */ /* 0x000fc600078e00ff */
[----:B------:R2:W-:Y:S01]  /*4bb0*/  STL [R1+0x178], R2 ;  /* 0x0001780201007387 */ /* 0x0005e20000100800 */
[----:B------:R-:W-:Y:S02]  /*4bc0*/  IMAD.MOV R12, RZ, RZ, -R12 ;  /* 0x000000ffff0c7224 */ /* 0x000fe400078e0a0c */
[C---:B0-----:R-:W-:Y:S01]  /*4bd0*/  VIADD R18, R0.reuse, 0x98 ;  /* 0x0000009800127836 */ /* 0x041fe20000000000 */
[----:B------:R0:W-:Y:S01]  /*4be0*/  STL [R1+0x1190], R6 ;  /* 0x0011900601007387 */ /* 0x0001e20000100800 */
[----:B------:R-:W-:Y:S02]  /*4bf0*/  VIADD R11, R0, 0x99 ;  /* 0x00000099000b7836 */ /* 0x000fe40000000000 */
[----:B-1----:R-:W-:Y:S01]  /*4c00*/  IMAD.MOV.U32 R3, RZ, RZ, R13 ;  /* 0x000000ffff037224 */ /* 0x002fe200078e000d */
[----:B------:R-:W-:Y:S01]  /*4c10*/  STL [R1+0x118c], R18 ;  /* 0x00118c1201007387 */ /* 0x000fe20000100800 */
[----:B------:R-:W-:Y:S01]  /*4c20*/  IMAD R7, R8, R12, R7 ;  /* 0x0000000c08077224 */ /* 0x000fe200078e0207 */
[----:B--2---:R-:W-:Y:S01]  /*4c30*/  IABS R2, R6 ;  /* 0x0000000600027213 */ /* 0x004fe20000000000 */
[----:B------:R-:W-:Y:S01]  /*4c40*/  VIADD R13, R0, 0x9c ;  /* 0x0000009c000d7836 */ /* 0x000fe20000000000 */
[----:B------:R-:W-:Y:S01]  /*4c50*/  STL [R1+0x11b4], R11 ;  /* 0x0011b40b01007387 */ /* 0x000fe20000100800 */
[----:B------:R-:W-:Y:S01]  /*4c60*/  IABS R48, R18 ;  /* 0x0000001200307213 */ /* 0x000fe20000000000 */
[----:B0-----:R-:W-:Y:S01]  /*4c70*/  IMAD.HI.U32 R6, R9, R3, RZ ;  /* 0x0000000309067227 */ /* 0x001fe200078e00ff */
[----:B------:R-:W-:Y:S01]  /*4c80*/  IABS R49, R11 ;  /* 0x0000000b00317213 */ /* 0x000fe20000000000 */
[----:B------:R0:W-:Y:S02]  /*4c90*/  STL [R1+0x170], R7 ;  /* 0x0001700701007387 */ /* 0x0001e40000100800 */
[----:B------:R-:W-:-:S02]  /*4ca0*/  IMAD.MOV R6, RZ, RZ, -R6 ;  /* 0x000000ffff067224 */ /* 0x000fc400078e0a06 */
[----:B------:R-:W-:-:S04]  /*4cb0*/  IMAD.HI.U32 R12, R9, R2, RZ ;  /* 0x00000002090c7227 */ /* 0x000fc800078e00ff */
[----:B------:R-:W-:Y:S02]  /*4cc0*/  IMAD R3, R8, R6, R3 ;  /* 0x0000000608037224 */ /* 0x000fe400078e0203 */
[C---:B0-----:R-:W-:Y:S02]  /*4cd0*/  VIADD R7, R0.reuse, 0x9a ;  /* 0x0000009a00077836 */ /* 0x041fe40000000000 */
[----:B------:R-:W-:Y:S01]  /*4ce0*/  IMAD.MOV R12, RZ, RZ, -R12 ;  /* 0x000000ffff0c7224 */ /* 0x000fe200078e0a0c */
[----:B------:R0:W-:Y:S01]  /*4cf0*/  STL [R1+0x16c], R3 ;  /* 0x00016c0301007387 */ /* 0x0001e20000100800 */
[----:B------:R-:W-:Y:S02]  /*4d00*/  VIADD R11, R0, 0x9b ;  /* 0x0000009b000b7836 */ /* 0x000fe40000000000 */
[----:B------:R-:W-:Y:S01]  /*4d10*/  IMAD R12, R8, R12, R2 ;  /* 0x0000000c080c7224 */ /* 0x000fe200078e0202 */
[----:B------:R1:W-:Y:S01]  /*4d20*/  STL [R1+0x11a0], R7 ;  /* 0x0011a00701007387 */ /* 0x0003e20000100800 */
[----:B------:R-:W-:Y:S01]  /*4d30*/  IMAD.HI.U32 R6, R9, R48, RZ ;  /* 0x0000003009067227 */ /* 0x000fe200078e00ff */
[----:B------:R-:W-:-:S02]  /*4d40*/  IABS R2, R11 ;  /* 0x0000000b00027213 */ /* 0x000fc40000000000 */
[----:B------:R2:W-:Y:S01]  /*4d50*/  STL [R1+0x119c], R11 ;  /* 0x00119c0b01007387 */ /* 0x0005e20000100800 */
[----:B------:R-:W-:Y:S02]  /*4d60*/  IMAD.MOV R6, RZ, RZ, -R6 ;  /* 0x000000ffff067224 */ /* 0x000fe400078e0a06 */
[C---:B0-----:R-:W-:Y:S01]  /*4d70*/  IMAD.HI.U32 R3, R9.reuse, R49, RZ ;  /* 0x0000003109037227 */ /* 0x041fe200078e00ff */
[----:B------:R0:W-:Y:S01]  /*4d80*/  STL [R1+0x168], R12 ;  /* 0x0001680c01007387 */ /* 0x0001e20000100800 */
[----:B-1----:R-:W-:Y:S02]  /*4d90*/  IABS R7, R7 ;  /* 0x0000000700077213 */ /* 0x002fe40000000000 */
[C---:B------:R-:W-:Y:S01]  /*4da0*/  VIADD R18, R0.reuse, 0x9d ;  /* 0x0000009d00127836 */ /* 0x040fe20000000000 */
[----:B------:R1:W-:Y:S01]  /*4db0*/  STL [R1+0x11d0], R13 ;  /* 0x0011d00d01007387 */ /* 0x0003e20000100800 */
[----:B------:R-:W-:Y:S02]  /*4dc0*/  IMAD.MOV R3, RZ, RZ, -R3 ;  /* 0x000000ffff037224 */ /* 0x000fe400078e0a03 */
[----:B--2---:R-:W-:Y:S01]  /*4dd0*/  VIADD R11, R0, 0x9e ;  /* 0x0000009e000b7836 */ /* 0x004fe20000000000 */
[----:B------:R-:W-:Y:S01]  /*4de0*/  IABS R37, R18 ;  /* 0x0000001200257213 */ /* 0x000fe20000000000 */
[----:B------:R-:W-:Y:S01]  /*4df0*/  IMAD R48, R8, R6, R48 ;  /* 0x0000000608307224 */ /* 0x000fe200078e0230 */
[----:B------:R2:W-:Y:S01]  /*4e00*/  STL [R1+0x11c4], R18 ;  /* 0x0011c41201007387 */ /* 0x0005e20000100800 */
[----:B0-----:R-:W-:Y:S01]  /*4e10*/  IMAD.HI.U32 R12, R9, R7, RZ ;  /* 0x00000007090c7227 */ /* 0x001fe200078e00ff */
[----:B-1----:R-:W-:-:S03]  /*4e20*/  IABS R13, R13 ;  /* 0x0000000d000d7213 */ /* 0x002fc60000000000 */
[----:B------:R-:W-:Y:S01]  /*4e30*/  IMAD.HI.U32 R6, R9, R2, RZ ;  /* 0x0000000209067227 */ /* 0x000fe200078e00ff */
[----:B------:R0:W-:Y:S03]  /*4e40*/  STL [R1+0x11d8], R11 ;  /* 0x0011d80b01007387 */ /* 0x0001e60000100800 */
[----:B------:R-:W-:Y:S02]  /*4e50*/  IMAD.MOV R12, RZ, RZ, -R12 ;  /* 0x000000ffff0c7224 */ /* 0x000fe400078e0a0c */
[----:B------:R-:W-:Y:S01]  /*4e60*/  IMAD R49, R8, R3, R49 ;  /* 0x0000000308317224 */ /* 0x000fe200078e0231 */
[----:B------:R-:W-:Y:S01]  /*4e70*/  IABS R3, R11 ;  /* 0x0000000b00037213 */ /* 0x000fe20000000000 */
[----:B------:R-:W-:Y:S02]  /*4e80*/  IMAD.MOV R6, RZ, RZ, -R6 ;  /* 0x000000ffff067224 */ /* 0x000fe400078e0a06 */
[----:B--2---:R-:W-:-:S02]  /*4e90*/  VIADD R18, R0, 0x9f ;  /* 0x0000009f00127836 */ /* 0x004fc40000000000 */
[C---:B0-----:R-:W-:Y:S02]  /*4ea0*/  IMAD R11, R8.reuse, R12, R7 ;  /* 0x0000000c080b7224 */ /* 0x041fe400078e0207 */
[----:B------:R-:W-:Y:S02]  /*4eb0*/  IMAD.MOV.U32 R7, RZ, RZ, R37 ;  /* 0x000000ffff077224 */ /* 0x000fe400078e0025 */
[C---:B------:R-:W-:Y:S01]  /*4ec0*/  IMAD.HI.U32 R12, R9.reuse, R13, RZ ;  /* 0x0000000d090c7227 */ /* 0x040fe200078e00ff */
[----:B------:R0:W-:Y:S03]  /*4ed0*/  STL [R1+0x15c], R11 ;  /* 0x00015c0b01007387 */ /* 0x0001e60000100800 */
[----:B------:R-:W-:Y:S02]  /*4ee0*/  IMAD R6, R8, R6, R2 ;  /* 0x0000000608067224 */ /* 0x000fe400078e0202 */
[----:B------:R-:W-:-:S03]  /*4ef0*/  IMAD.HI.U32 R2, R9, R7, RZ ;  /* 0x0000000709027227 */ /* 0x000fc600078e00ff */
[----:B------:R1:W-:Y:S01]  /*4f00*/  STL [R1+0x158], R6 ;  /* 0x0001580601007387 */ /* 0x0003e20000100800 */
[----:B------:R-:W-:-:S03]  /*4f10*/  IMAD.HI.U32 R37, R9, R3, RZ ;  /* 0x0000000309257227 */ /* 0x000fc600078e00ff */
[----:B------:R2:W-:Y:S01]  /*4f20*/  STL [R1+0x11b0], R18 ;  /* 0x0011b01201007387 */ /* 0x0005e20000100800 */
[----:B------:R-:W-:Y:S02]  /*4f30*/  IMAD.MOV R12, RZ, RZ, -R12 ;  /* 0x000000ffff0c7224 */ /* 0x000fe400078e0a0c */
[----:B------:R-:W-:Y:S02]  /*4f40*/  IMAD.MOV R2, RZ, RZ, -R2 ;  /* 0x000000ffff027224 */ /* 0x000fe400078e0a02 */
[----:B0-----:R-:W-:Y:S01]  /*4f50*/  VIADD R11, R0, 0xa0 ;  /* 0x000000a0000b7836 */ /* 0x001fe20000000000 */
[----:B-1----:R-:W-:Y:S01]  /*4f60*/  IABS R6, R18 ;  /* 0x0000001200067213 */ /* 0x002fe20000000000 */
        /* <DEDUP_REMOVED lines=8> */
[C---:B--2---:R-:W-:Y:S01]  /*4ff0*/  VIADD R18, R0.reuse, 0xa4 ;  /* 0x000000a400127836 */ /* 0x044fe20000000000 */
[----:B------:R2:W-:Y:S01]  /*5000*/  STL [R1+0x14c], R7 ;  /* 0x00014c0701007387 */ /* 0x0005e20000100800 */
[C---:B0-----:R-:W-:Y:S01]  /*5010*/  VIADD R11, R0.reuse, 0xa3 ;  /* 0x000000a3000b7836 */ /* 0x041fe20000000000 */
[----:B------:R-:W-:Y:S02]  /*5020*/  IABS R51, R2 ;  /* 0x0000000200337213 */ /* 0x000fe40000000000 */
[----:B------:R0:W-:Y:S01]  /*5030*/  STL [R1+0x150], R3 ;  /* 0x0001500301007387 */ /* 0x0001e20000100800 */
[----:B-1----:R-:W-:-:S03]  /*5040*/  VIADD R12, R0, 0xa2 ;  /* 0x000000a2000c7836 */ /* 0x002fc60000000000 */
[----:B------:R1:W-:Y:S01]  /*5050*/  STL [R1+0x11bc], R2 ;  /* 0x0011bc0201007387 */ /* 0x0003e20000100800 */
[----:B------:R-:W-:-:S03]  /*5060*/  IMAD.HI.U32 R13, R9, R51, RZ ;  /* 0x00000033090d7227 */ /* 0x000fc600078e00ff */
[----:B------:R3:W-:Y:S01]  /*5070*/  STL [R1+0x11c0], R12 ;  /* 0x0011c00c01007387 */ /* 0x0007e20000100800 */
[C---:B--2---:R-:W-:Y:S01]  /*5080*/  IMAD.HI.U32 R7, R9.reuse, R6, RZ ;  /* 0x0000000609077227 */ /* 0x044fe200078e00ff */
[----:B0-----:R-:W-:Y:S02]  /*5090*/  IABS R3, R11 ;  /* 0x0000000b00037213 */ /* 0x001fe40000000000 */
[----:B------:R0:W-:Y:S01]  /*50a0*/  STL [R1+0x11cc], R11 ;  /* 0x0011cc0b01007387 */ /* 0x0001e20000100800 */
[----:B------:R-:W-:Y:S02]  /*50b0*/  IMAD.MOV R7, RZ, RZ, -R7 ;  /* 0x000000ffff077224 */ /* 0x000fe400078e0a07 */
[----:B-1----:R-:W-:Y:S01]  /*50c0*/  IMAD.HI.U32 R2, R9, R62, RZ ;  /* 0x0000003e09027227 */ /* 0x002fe200078e00ff */
[----:B---3--:R-:W-:-:S03]  /*50d0*/  IABS R12, R12 ;  /* 0x0000000c000c7213 */ /* 0x008fc60000000000 */
[----:B------:R-:W-:Y:S02]  /*50e0*/  IMAD R7, R8, R7, R6 ;  /* 0x0000000708077224 */ /* 0x000fe400078e0206 */
[----:B------:R-:W-:Y:S02]  /*50f0*/  IMAD.MOV R2, RZ, RZ, -R2 ;  /* 0x000000ffff027224 */ /* 0x000fe400078e0a02 */
[----:B------:R-:W-:Y:S01]  /*5100*/  IMAD.MOV.U32 R6, RZ, RZ, R12 ;  /* 0x000000ffff067224 */ /* 0x000fe200078e000c */
[----:B------:R1:W-:Y:S01]  /*5110*/  STL [R1+0x148], R7 ;  /* 0x0001480701007387 */ /* 0x0003e20000100800 */
[----:B------:R-:W-:-:S03]  /*5120*/  IMAD.HI.U32 R12, R9, R3, RZ ;  /* 0x00000003090c7227 */ /* 0x000fc600078e00ff */
[----:B------:R2:W-:Y:S01]  /*5130*/  STL [R1+0x11f8], R18 ;  /* 0x0011f81201007387 */ /* 0x0005e20000100800 */
[----:B------:R-:W-:Y:S02]  /*5140*/  IMAD.MOV R13, RZ, RZ, -R13 ;  /* 0x000000ffff0d7224 */ /* 0x000fe400078e0a0d */
[----:B0-----:R-:W-:Y:S02]  /*5150*/  VIADD R11, R0, 0xa5 ;  /* 0x000000a5000b7836 */ /* 0x001fe40000000000 */
[----:B------:R-:W-:Y:S01]  /*5160*/  IMAD R62, R8, R2, R62 ;  /* 0x00000002083e7224 */ /* 0x000fe200078e023e */
[----:B------:R-:W-:Y:S01]  /*5170*/  IABS R2, R18 ;  /* 0x0000001200027213 */ /* 0x000fe20000000000 */
[----:B-1----:R-:W-:Y:S01]  /*5180*/  IMAD.HI.U32 R7, R9, R6, RZ ;  /* 0x0000000609077227 */ /* 0x002fe200078e00ff */
        /* <DEDUP_REMOVED lines=16> */
[----:B0-----:R-:W-:-:S03]  /*5290*/  VIADD R11, R0, 0xa8 ;  /* 0x000000a8000b7836 */ /* 0x001fc60000000000 */
[----:B------:R0:W-:Y:S01]  /*52a0*/  STL [R1+0x11e0], R18 ;  /* 0x0011e01201007387 */ /* 0x0001e20000100800 */
[----:B-1----:R-:W-:-:S03]  /*52b0*/  IABS R7, R6 ;  /* 0x0000000600077213 */ /* 0x002fc60000000000 */
[----:B------:R1:W-:Y:S01]  /*52c0*/  STL [R1+0x11e4], R11 ;  /* 0x0011e40b01007387 */ /* 0x0003e20000100800 */
[----:B------:R-:W-:Y:S01]  /*52d0*/  IABS R52, R11 ;  /* 0x0000000b00347213 */ /* 0x000fe20000000000 */
[----:B--2---:R-:W-:-:S04]  /*52e0*/  IMAD.HI.U32 R6, R9, R3, RZ ;  /* 0x0000000309067227 */ /* 0x004fc800078e00ff */
        /* <DEDUP_REMOVED lines=10> */
[----:B0-----:R-:W-:Y:S01]  /*5390*/  VIADD R11, R0, 0xaa ;  /* 0x000000aa000b7836 */ /* 0x001fe20000000000 */
[----:B------:R-:W-:Y:S01]  /*53a0*/  STL [R1+0x11ec], R93 ;  /* 0x0011ec5d01007387 */ /* 0x000fe20000100800 */
[----:B------:R-:W-:-:S02]  /*53b0*/  IMAD R12, R8, R12, R7 ;  /* 0x0000000c080c7224 */ /* 0x000fc400078e0207 */
[----:B------:R-:W-:Y:S01]  /*53c0*/  IMAD.MOV R3, RZ, RZ, -R3 ;  /* 0x000000ffff037224 */ /* 0x000fe200078e0a03 */
[----:B------:R-:W-:Y:S01]  /*53d0*/  STL [R1+0x11f0], R11 ;  /* 0x0011f00b01007387 */ /* 0x000fe20000100800 */
[----:B------:R-:W-:Y:S01]  /*53e0*/  IABS R7, R11 ;  /* 0x0000000b00077213 */ /* 0x000fe20000000000 */
[C---:B-1----:R-:W-:Y:S02]  /*53f0*/  IMAD.HI.U32 R6, R9.reuse, R52, RZ ;  /* 0x0000003409067227 */ /* 0x042fe400078e00ff */
[----:B------:R0:W-:Y:S02]  /*5400*/  STL [R1+0x130], R12 ;  /* 0x0001300c01007387 */ /* 0x0001e40000100800 */
[----:B------:R-:W-:Y:S02]  /*5410*/  IMAD R2, R8, R3, R2 ;  /* 0x0000000308027224 */ /* 0x000fe400078e0202 */
[----:B------:R-:W-:Y:S02]  /*5420*/  IMAD.MOV R6, RZ, RZ, -R6 ;  /* 0x000000ffff067224 */ /* 0x000fe400078e0a06 */
[----:B------:R-:W-:Y:S01]  /*5430*/  IMAD.HI.U32 R13, R9, R53, RZ ;  /* 0x00000035090d7227 */ /* 0x000fe200078e00ff */
[----:B------:R1:W-:Y:S03]  /*5440*/  STL [R1+0x128], R2 ;  /* 0x0001280201007387 */ /* 0x0003e60000100800 */
[----:B0-----:R-:W-:-:S02]  /*5450*/  VIADD R12, R0, 0xab ;  /* 0x000000ab000c7836 */ /* 0x001fc40000000000 */
[----:B------:R-:W-:Y:S02]  /*5460*/  VIADD R11, R0, 0xad ;  /* 0x000000ad000b7836 */ /* 0x000fe40000000000 */
[C---:B------:R-:W-:Y:S01]  /*5470*/  IMAD R52, R8.reuse, R6, R52 ;  /* 0x0000000608347224 */ /* 0x040fe200078e0234 */
[----:B------:R0:W-:Y:S01]  /*5480*/  STL [R1+0x11d4], R12 ;  /* 0x0011d40c01007387 */ /* 0x0001e20000100800 */
[----:B------:R-:W-:Y:S01]  /*5490*/  IMAD.MOV R13, RZ, RZ, -R13 ;  /* 0x000000ffff0d7224 */ /* 0x000fe200078e0a0d */
[----:B-1----:R-:W-:Y:S02]  /*54a0*/  IABS R2, R12 ;  /* 0x0000000c00027213 */ /* 0x002fe40000000000 */
[----:B------:R-:W-:Y:S01]  /*54b0*/  IABS R6, R18 ;  /* 0x0000001200067213 */ /* 0x000fe20000000000 */
[----:B------:R-:W-:Y:S01]  /*54c0*/  STL [R1+0x1218], R18 ;  /* 0x0012181201007387 */ /* 0x000fe20000100800 */
[----:B------:R-:W-:Y:S01]  /*54d0*/  IABS R3, R11 ;  /* 0x0000000b00037213 */ /* 0x000fe20000000000 */
[----:B------:R-:W-:-:S02]  /*54e0*/  IMAD R53, R8, R13, R53 ;  /* 0x0000000d08357224 */ /* 0x000fc400078e0235 */
[----:B------:R1:W-:Y:S01]  /*54f0*/  STL [R1+0x1214], R11 ;  /* 0x0012140b01007387 */ /* 0x0003e20000100800 */
[----:B0-----:R-:W-:-:S04]  /*5500*/  IMAD.HI.U32 R12, R9, R7, RZ ;  /* 0x00000007090c7227 */ /* 0x001fc800078e00ff */
[----:B------:R-:W-:Y:S02]  /*5510*/  IMAD.MOV R12, RZ, RZ, -R12 ;  /* 0x000000ffff0c7224 */ /* 0x000fe400078e0a0c */
[----:B------:R-:W-:-:S04]  /*5520*/  IMAD.HI.U32 R13, R9, R2, RZ ;  /* 0x00000002090d7227 */ /* 0x000fc800078e00ff */
[----:B-1----:R-:W-:Y:S02]  /*5530*/  IMAD R11, R8, R12, R7 ;  /* 0x0000000c080b7224 */ /* 0x002fe400078e0207 */
[----:B------:R-:W-:-:S03]  /*5540*/  IMAD.HI.U32 R7, R9, R6, RZ ;  /* 0x0000000609077227 */ /* 0x000fc600078e00ff */
[----:B------:R0:W-:Y:S01]  /*5550*/  STL [R1+0x124], R11 ;  /* 0x0001240b01007387 */ /* 0x0001e20000100800 */
[----:B------:R-:W-:Y:S02]  /*5560*/  VIADD R18, R0, 0xae ;  /* 0x000000ae00127836 */ /* 0x000fe40000000000 */
[----:B------:R-:W-:-:S03]  /*5570*/  IMAD.HI.U32 R12, R9, R3, RZ ;  /* 0x00000003090c7227 */ /* 0x000fc600078e00ff */
[----:B------:R1:W-:Y:S01]  /*5580*/  STL [R1+0x1200], R18 ;  /* 0x0012001201007387 */ /* 0x0003e20000100800 */
[----:B------:R-:W-:Y:S01]  /*5590*/  IMAD.MOV R13, RZ, RZ, -R13 ;  /* 0x000000ffff0d7224 */ /* 0x000fe200078e0a0d */
[----:B------:R-:W-:Y:S01]  /*55a0*/  IABS R37, R18 ;  /* 0x0000001200257213 */ /* 0x000fe20000000000 */
[----:B------:R-:W-:Y:S02]  /*55b0*/  IMAD.MOV R7, RZ, RZ, -R7 ;  /* 0x000000ffff077224 */ /* 0x000fe400078e0a07 */
[----:B0-----:R-:W-:Y:S02]  /*55c0*/  VIADD R11, R0, 0xaf ;  /* 0x000000af000b7836 */ /* 0x001fe40000000000 */
[----:B------:R-:W-:Y:S02]  /*55d0*/  IMAD.MOV R12, RZ, RZ, -R12 ;  /* 0x000000ffff0c7224 */ /* 0x000fe400078e0a0c */
[C---:B------:R-:W-:Y:S01]  /*55e0*/  IMAD R7, R8.reuse, R7, R6 ;  /* 0x0000000708077224 */ /* 0x040fe200078e0206 */
[----:B------:R0:W-:Y:S01]  /*55f0*/  STL [R1+0x1204], R11 ;  /* 0x0012040b01007387 */ /* 0x0001e20000100800 */
[C---:B-1----:R-:W-:Y:S01]  /*5600*/  IMAD R18, R8.reuse, R13, R2 ;  /* 0x0000000d08127224 */ /* 0x042fe200078e0202 */
[----:B------:R-:W-:Y:S01]  /*5610*/  IABS R13, R11 ;  /* 0x0000000b000d7213 */ /* 0x000fe20000000000 */
[----:B------:R-:W-:-:S02]  /*5620*/  IMAD R6, R8, R12, R3 ;  /* 0x0000000c08067224 */ /* 0x000fc400078e0203 */
[----:B------:R-:W-:Y:S01]  /*5630*/  IMAD.MOV.U32 R2, RZ, RZ, R37 ;  /* 0x000000ffff027224 */ /* 0x000fe200078e0025 */
[----:B------:R-:W-:Y:S01]  /*5640*/  STL [R1+0x120], R18 ;  /* 0x0001201201007387 */ /* 0x000fe20000100800 */
[----:B------:R-:W-:Y:S02]  /*5650*/  IMAD.MOV.U32 R3, RZ, RZ, R13 ;  /* 0x000000ffff037224 */ /* 0x000fe400078e000d */
[----:B------:R-:W-:Y:S01]  /*5660*/  IMAD.HI.U32 R12, R9, R2, RZ ;  /* 0x00000002090c7227 */ /* 0x000fe200078e00ff */
[----:B------:R1:W-:Y:S03]  /*5670*/  STL [R1+0x118], R7 ;  /* 0x0001180701007387 */ /* 0x0003e60000100800 */
[----:B------:R-:W-:Y:S01]  /*5680*/  IMAD.MOV R12, RZ, RZ, -R12 ;  /* 0x000000ffff0c7224 */ /* 0x000fe200078e0a0c */
[----:B------:R2:W-:Y:S01]  /*5690*/  STL [R1+0x11c], R6 ;  /* 0x00011c0601007387 */ /* 0x0005e20000100800 */
[----:B------:R-:W-:-:S02]  /*56a0*/  VIADD R13, R0, 0xb3 ;  /* 0x000000b3000d7836 */ /* 0x000fc40000000000 */
[----:B0-----:R-:W-:Y:S01]  /*56b0*/  IMAD R11, R8, R12, R2 ;  /* 0x0000000c080b7224 */ /* 0x001fe200078e0202 */
[----:B------:R-:W-:Y:S01]  /*56c0*/  STL [R1+0x11e8], R36 ;  /* 0x0011e82401007387 */ /* 0x000fe20000100800 */
[----:B------:R-:W-:-:S03]  /*56d0*/  IMAD.HI.U32 R12, R9, R55, RZ ;  /* 0x00000037090c7227 */ /* 0x000fc600078e00ff */
[----:B------:R-:W-:Y:S01]  /*56e0*/  STL [R1+0x120c], R35 ;  /* 0x00120c2301007387 */ /* 0x000fe20000100800 */
[----:B-1----:R-:W-:Y:S02]  /*56f0*/  VIADD R7, R0, 0xb2 ;  /* 0x000000b200077836 */ /* 0x002fe40000000000 */
[----:B--2---:R-:W-:-:S03]  /*5700*/  IMAD.HI.U32 R6, R9, R3, RZ ;  /* 0x0000000309067227 */ /* 0x004fc600078e00ff */
[----:B------:R0:W-:Y:S01]  /*5710*/  STL [R1+0x1210], R7 ;  /* 0x0012100701007387 */ /* 0x0001e20000100800 */
[----:B------:R-:W-:Y:S02]  /*5720*/  IMAD.MOV R6, RZ, RZ, -R6 ;  /* 0x000000ffff067224 */ /* 0x000fe400078e0a06 */
[----:B------:R-:W-:Y:S01]  /*5730*/  IMAD.MOV R12, RZ, RZ, -R12 ;  /* 0x000000ffff0c7224 */ /* 0x000fe200078e0a0c */
[----:B------:R1:W-:Y:S01]  /*5740*/  STL [R1+0x114], R11 ;  /* 0x0001140b01007387 */ /* 0x0003e20000100800 */
[C---:B------:R-:W-:Y:S02]  /*5750*/  IMAD R3, R8.reuse, R6, R3 ;  /* 0x0000000608037224 */ /* 0x040fe400078e0203 */
[----:B------:R-:W-:Y:S02]  /*5760*/  IMAD R55, R8, R12, R55 ;  /* 0x0000000c08377224 */ /* 0x000fe400078e0237 */
[C---:B------:R-:W-:Y:S01]  /*5770*/  VIADD R12, R0.reuse, 0xb5 ;  /* 0x000000b5000c7836 */ /* 0x040fe20000000000 */
[----:B0-----:R-:W-:Y:S01]  /*5780*/  IABS R7, R7 ;  /* 0x0000000700077213 */ /* 0x001fe20000000000 */
[----:B------:R0:W-:Y:S01]  /*5790*/  STL [R1+0x10c], R3 ;  /* 0x00010c0301007387 */ /* 0x0001e20000100800 */
[----:B------:R-:W-:-:S02]  /*57a0*/  VIADD R18, R0, 0xb6 ;  /* 0x000000b600127836 */ /* 0x000fc40000000000 */
[----:B-1----:R-:W-:Y:S01]  /*57b0*/  VIADD R11, R0, 0xb4 ;  /* 0x000000b4000b7836 */ /* 0x002fe20000000000 */
[----:B------:R1:W-:Y:S01]  /*57c0*/  STL [R1+0x11fc], R13 ;  /* 0x0011fc0d01007387 */ /* 0x0003e20000100800 */
[----:B------:R-:W-:Y:S01]  /*57d0*/  IMAD.MOV.U32 R2, RZ, RZ, R7 ;  /* 0x000000ffff027224 */ /* 0x000fe200078e0007 */
[----:B------:R-:W-:Y:S01]  /*57e0*/  IABS R37, R18 ;  /* 0x0000001200257213 */ /* 0x000fe20000000000 */
[C---:B------:R-:W-:Y:S01]  /*57f0*/  IMAD.HI.U32 R7, R9.reuse, R54, RZ ;  /* 0x0000003609077227 */ /* 0x040fe200078e00ff */
[----:B------:R2:W-:Y:S01]  /*5800*/  STL [R1+0x1240], R11 ;  /* 0x0012400b01007387 */ /* 0x0005e20000100800 */
[----:B0-----:R-:W-:Y:S02]  /*5810*/  IABS R3, R13 ;  /* 0x0000000d00037213 */ /* 0x001fe40000000000 */
[----:B------:R-:W-:Y:S02]  /*5820*/  IMAD.MOV R7, RZ, RZ, -R7 ;  /* 0x000000ffff077224 */ /* 0x000fe400078e0a07 */
[----:B------:R-:W-:-:S04]  /*5830*/  IMAD.HI.U32 R6, R9, R2, RZ ;  /* 0x0000000209067227 */ /* 0x000fc800078e00ff */
[----:B------:R-:W-:Y:S01]  /*5840*/  IMAD R54, R8, R7, R54 ;  /* 0x0000000708367224 */ /* 0x000fe200078e0236 */
[----:B------:R-:W-:Y:S01]  /*5850*/  IABS R7, R11 ;  /* 0x0000000b00077213 */ /* 0x000fe20000000000 */
[----:B------:R-:W-:Y:S02]  /*5860*/  IMAD.MOV R6, RZ, RZ, -R6 ;  /* 0x000000ffff067224 */ /* 0x000fe400078e0a06 */
[----:B-1----:R-:W-:-:S04]  /*5870*/  IMAD.HI.U32 R13, R9, R3, RZ ;  /* 0x00000003090d7227 */ /* 0x002fc800078e00ff */
[----:B------:R-:W-:Y:S02]  /*5880*/  IMAD R2, R8, R6, R2 ;  /* 0x0000000608027224 */ /* 0x000fe400078e0202 */
[----:B------:R-:W-:Y:S02]  /*5890*/  IMAD.MOV.U32 R6, RZ, RZ, R7 ;  /* 0x000000ffff067224 */ /* 0x000fe400078e0007 */
[----:B--2---:R-:W-:Y:S01]  /*58a0*/  VIADD R11, R0, 0xb7 ;  /* 0x000000b7000b7836 */ /* 0x004fe20000000000 */
[----:B------:R0:W-:Y:S01]  /*58b0*/  STL [R1+0x104], R2 ;  /* 0x0001040201007387 */ /* 0x0001e20000100800 */
[----:B------:R-:W-:-:S03]  /*58c0*/  IMAD.HI.U32 R7, R9, R6, RZ ;  /* 0x0000000609077227 */ /* 0x000fc600078e00ff */
[----:B------:R1:W-:Y:S01]  /*58d0*/  STL [R1+0x1224], R12 ;  /* 0x0012240c01007387 */ /* 0x0003e20000100800 */
[----:B------:R-:W-:Y:S02]  /*58e0*/  IMAD.MOV R13, RZ, RZ, -R13 ;  /* 0x000000ffff0d7224 */ /* 0x000fe400078e0a0d */
[----:B------:R-:W-:Y:S01]  /*58f0*/  IMAD.MOV R7, RZ, RZ, -R7 ;  /* 0x000000ffff077224 */ /* 0x000fe200078e0a07 */
[----:B------:R2:W-:Y:S01]  /*5900*/  STL [R1+0x122c], R18 ;  /* 0x00122c1201007387 */ /* 0x0005e20000100800 */
[----:B0-----:R-:W-:Y:S02]  /*5910*/  IABS R2, R11 ;  /* 0x0000000b00027213 */ /* 0x001fe40000000000 */
[----:B------:R-:W-:Y:S01]  /*5920*/  IMAD R7, R8, R7, R6 ;  /* 0x0000000708077224 */ /* 0x000fe200078e0206 */
[----:B------:R0:W-:Y:S01]  /*5930*/  STL [R1+0x1230], R11 ;  /* 0x0012300b01007387 */ /* 0x0001e20000100800 */
[----:B-1----:R-:W-:Y:S01]  /*5940*/  IABS R12, R12 ;  /* 0x0000000c000c7213 */ /* 0x002fe20000000000 */
[----:B--2---:R-:W-:-:S02]  /*5950*/  VIADD R18, R0, 0xbd ;  /* 0x000000bd00127836 */ /* 0x004fc40000000000 */
[----:B0-----:R-:W-:Y:S02]  /*5960*/  IMAD R11, R8, R13, R3 ;  /* 0x0000000d080b7224 */ /* 0x001fe400078e0203 */
[----:B------:R-:W-:Y:S01]  /*5970*/  IMAD.MOV.U32 R3, RZ, RZ, R37 ;  /* 0x000000ffff037224 */ /* 0x000fe200078e0025 */
[----:B------:R-:W-:Y:S01]  /*5980*/  IABS R37, R18 ;  /* 0x0000001200257213 */ /* 0x000fe20000000000 */
[C---:B------:R-:W-:Y:S01]  /*5990*/  IMAD.HI.U32 R13, R9.reuse, R12, RZ ;  /* 0x0000000c090d7227 */ /* 0x040fe200078e00ff */
[----:B------:R0:W-:Y:S03]  /*59a0*/  STL [R1+0x100], R11 ;  /* 0x0001000b01007387 */ /* 0x0001e60000100800 */
[----:B------:R-:W-:Y:S01]  /*59b0*/  IMAD.HI.U32 R6, R9, R3, RZ ;  /* 0x0000000309067227 */ /* 0x000fe200078e00ff */
[----:B------:R1:W-:Y:S03]  /*59c0*/  STL [R1+0xfc], R7 ;  /* 0x0000fc0701007387 */ /* 0x0003e60000100800 */
[----:B------:R-:W-:Y:S01]  /*59d0*/  IMAD.MOV R13, RZ, RZ, -R13 ;  /* 0x000000ffff0d7224 */ /* 0x000fe200078e0a0d */
[----:B------:R-:W-:Y:S01]  /*59e0*/  STL [R1+0x1208], R34 ;  /* 0x0012082201007387 */ /* 0x000fe20000100800 */
[----:B------:R-:W-:-:S02]  /*59f0*/  IMAD.MOV R6, RZ, RZ, -R6 ;  /* 0x000000ffff067224 */ /* 0x000fc400078e0a06 */
[C---:B0-----:R-:W-:Y:S01]  /*5a00*/  IMAD R11, R8.reuse, R13, R12 ;  /* 0x0000000d080b7224 */ /* 0x041fe200078e020c */
[----:B------:R-:W-:Y:S01]  /*5a10*/  STL [R1+0x123c], R33 ;  /* 0x00123c2101007387 */ /* 0x000fe20000100800 */
[----:B------:R-:W-:Y:S02]  /*5a20*/  IMAD R3, R8, R6, R3 ;  /* 0x0000000608037224 */ /* 0x000fe400078e0203 */
[----:B-1----:R-:W-:Y:S01]  /*5a30*/  IMAD.HI.U32 R7, R9, R2, RZ ;  /* 0x0000000209077227 */ /* 0x002fe200078e00ff */
[----:B------:R0:W-:Y:S03]  /*5a40*/  STL [R1+0xf8], R11 ;  /* 0x0000f80b01007387 */ /* 0x0001e60000100800 */
[----:B------:R-:W-:Y:S01]  /*5a50*/  IMAD.MOV R7, RZ, RZ, -R7 ;  /* 0x000000ffff077224 */ /* 0x000fe200078e0a07 */
[----:B------:R1:W-:Y:S01]  /*5a60*/  STL [R1+0xf0], R3 ;  /* 0x0000f00301007387 */ /* 0x0003e20000100800 */
[----:B------:R-:W-:-:S02]  /*5a70*/  VIADD R6, R0, 0xba ;  /* 0x000000ba00067836 */ /* 0x000fc40000000000 */
[----:B------:R-:W-:Y:S02]  /*5a80*/  IMAD R2, R8, R7, R2 ;  /* 0x0000000708027224 */ /* 0x000fe400078e0202 */
[----:B------:R-:W-:Y:S01]  /*5a90*/  IMAD.HI.U32 R12, R9, R56, RZ ;  /* 0x00000038090c7227 */ /* 0x000fe200078e00ff */
[----:B------:R-:W-:Y:S02]  /*5aa0*/  IABS R7, R6 ;  /* 0x0000000600077213 */ /* 0x000fe40000000000 */
[----:B------:R2:W-:Y:S01]  /*5ab0*/  STL [R1+0xf4], R2 ;  /* 0x0000f40201007387 */ /* 0x0005e20000100800 */
[C---:B0-----:R-:W-:Y:S02]  /*5ac0*/  VIADD R11, R0.reuse, 0xbc ;  /* 0x000000bc000b7836 */ /* 0x041fe40000000000 */
[----:B-1----:R-:W-:Y:S01]  /*5ad0*/  VIADD R3, R0, 0xbb ;  /* 0x000000bb00037836 */ /* 0x002fe20000000000 */
[----:B------:R0:W-:Y:S01]  /*5ae0*/  STL [R1+0x1220], R6 ;  /* 0x0012200601007387 */ /* 0x0001e20000100800 */
[----:B------:R-:W-:-:S02]  /*5af0*/  IMAD.MOV R12, RZ, RZ, -R12 ;  /* 0x000000ffff0c7224 */ /* 0x000fc400078e0a0c */
[C---:B------:R-:W-:Y:S01]  /*5b00*/  IMAD.HI.U32 R13, R9.reuse, R7, RZ ;  /* 0x00000007090d7227 */ /* 0x040fe200078e00ff */
[----:B------:R1:W-:Y:S01]  /*5b10*/  STL [R1+0x121c], R3 ;  /* 0x00121c0301007387 */ /* 0x0003e20000100800 */
[----:B--2---:R-:W-:Y:S02]  /*5b20*/  IABS R2, R11 ;  /* 0x0000000b00027213 */ /* 0x004fe40000000000 */
[----:B------:R-:W-:Y:S01]  /*5b30*/  IMAD R56, R8, R12, R56 ;  /* 0x0000000c08387224 */ /* 0x000fe200078e0238 */
[----:B------:R2:W-:Y:S01]  /*5b40*/  STL [R1+0x1274], R11 ;  /* 0x0012740b01007387 */ /* 0x0005e20000100800 */
[----:B------:R-:W-:Y:S02]  /*5b50*/  IMAD.MOV R13, RZ, RZ, -R13 ;  /* 0x000000ffff0d7224 */ /* 0x000fe400078e0a0d */
[----:B0-----:R-:W-:Y:S01]  /*5b60*/  IMAD.HI.U32 R6, R9, R57, RZ ;  /* 0x0000003909067227 */ /* 0x001fe200078e00ff */
[----:B------:R0:W-:Y:S01]  /*5b70*/  STL [R1+0x124c], R18 ;  /* 0x00124c1201007387 */ /* 0x0001e20000100800 */
[----:B-1----:R-:W-:-:S02]  /*5b80*/  IABS R3, R3 ;  /* 0x0000000300037213 */ /* 0x002fc40000000000 */
[----:B------:R-:W-:Y:S02]  /*5b90*/  IMAD.MOV R6, RZ, RZ, -R6 ;  /* 0x000000ffff067224 */ /* 0x000fe400078e0a06 */
[----:B------:R-:W-:-:S04]  /*5ba0*/  IMAD.HI.U32 R12, R9, R2, RZ ;  /* 0x00000002090c7227 */ /* 0x000fc800078e00ff */
[----:B------:R-:W-:Y:S02]  /*5bb0*/  IMAD R57, R8, R6, R57 ;  /* 0x0000000608397224 */ /* 0x000fe400078e0239 */
[----:B------:R-:W-:-:S04]  /*5bc0*/  IMAD.HI.U32 R6, R9, R3, RZ ;  /* 0x0000000309067227 */ /* 0x000fc800078e00ff */
[----:B--2---:R-:W-:Y:S02]  /*5bd0*/  VIADD R11, R0, 0xbe ;  /* 0x000000be000b7836 */ /* 0x004fe40000000000 */
[----:B------:R-:W-:Y:S02]  /*5be0*/  IMAD.MOV R6, RZ, RZ, -R6 ;  /* 0x000000ffff067224 */ /* 0x000fe400078e0a06 */
[----:B------:R-:W-:Y:S01]  /*5bf0*/  IMAD.MOV R12, RZ, RZ, -R12 ;  /* 0x000000ffff0c7224 */ /* 0x000fe200078e0a0c */
[----:B------:R1:W-:Y:S01]  /*5c00*/  STL [R1+0x1250], R11 ;  /* 0x0012500b01007387 */ /* 0x0003e20000100800 */
[C---:B0-----:R-:W-:Y:S01]  /*5c10*/  IMAD R18, R8.reuse, R13, R7 ;  /* 0x0000000d08127224 */ /* 0x041fe200078e0207 */
[----:B------:R-:W-:Y:S01]  /*5c20*/  IABS R13, R11 ;  /* 0x0000000b000d7213 */ /* 0x000fe20000000000 */
[C---:B------:R-:W-:Y:S02]  /*5c30*/  IMAD R3, R8.reuse, R6, R3 ;  /* 0x0000000608037224 */ /* 0x040fe400078e0203 */
[----:B------:R-:W-:Y:S01]  /*5c40*/  IMAD.MOV.U32 R7, RZ, RZ, R37 ;  /* 0x000000ffff077224 */ /* 0x000fe200078e0025 */
[----:B------:R-:W-:Y:S01]  /*5c50*/  STL [R1+0xec], R18 ;  /* 0x0000ec1201007387 */ /* 0x000fe20000100800 */
[----:B------:R-:W-:-:S02]  /*5c60*/  IMAD R2, R8, R12, R2 ;  /* 0x0000000c08027224 */ /* 0x000fc400078e0202 */
[----:B------:R-:W-:Y:S01]  /*5c70*/  VIADD R6, R0, 0xbf ;  /* 0x000000bf00067836 */ /* 0x000fe20000000000 */
[----:B------:R0:W-:Y:S01]  /*5c80*/  STL [R1+0xe4], R3 ;  /* 0x0000e40301007387 */ /* 0x0001e20000100800 */
[----:B------:R-:W-:-:S03]  /*5c90*/  IMAD.HI.U32 R12, R9, R7, RZ ;  /* 0x00000007090c7227 */ /* 0x000fc600078e00ff */
[----:B------:R2:W-:Y:S01]  /*5ca0*/  STL [R1+0xe8], R2 ;  /* 0x0000e80201007387 */ /* 0x0005e20000100800 */
[----:B------:R-:W-:Y:S02]  /*5cb0*/  IMAD.MOV R12, RZ, RZ, -R12 ;  /* 0x000000ffff0c7224 */ /* 0x000fe400078e0a0c */
[----:B-1----:R-:W-:Y:S01]  /*5cc0*/  VIADD R11, R0, 0xc3 ;  /* 0x000000c3000b7836 */ /* 0x002fe20000000000 */
[----:B------:R1:W-:Y:S01]  /*5cd0*/  STL [R1+0x1238], R6 ;  /* 0x0012380601007387 */ /* 0x0003e20000100800 */
[----:B------:R-:W-:Y:S02]  /*5ce0*/  IMAD R7, R8, R12, R7 ;  /* 0x0000000c08077224 */ /* 0x000fe400078e0207 */
[----:B0-----:R-:W-:Y:S01]  /*5cf0*/  IMAD.MOV.U32 R3, RZ, RZ, R13 ;  /* 0x000000ffff037224 */ /* 0x001fe200078e000d */
[----:B------:R-:W-:Y:S01]  /*5d00*/  STL [R1+0x1234], R32 ;  /* 0x0012342001007387 */ /* 0x000fe20000100800 */
[C---:B------:R-:W-:Y:S01]  /*5d10*/  VIADD R13, R0.reuse, 0xc4 ;  /* 0x000000c4000d7836 */ /* 0x040fe20000000000 */
[----:B--2---:R-:W-:Y:S01]  /*5d20*/  IABS R2, R6 ;  /* 0x0000000600027213 */ /* 0x004fe20000000000 */
[----:B------:R-:W-:Y:S01]  /*5d30*/  VIADD R18, R0, 0xc5 ;  /* 0x000000c500127836 */ /* 0x000fe20000000000 */
[----:B------:R-:W-:Y:S01]  /*5d40*/  STL [R1+0x125c], R31 ;  /* 0x00125c1f01007387 */ /* 0x000fe20000100800 */
[----:B-1----:R-:W-:-:S03]  /*5d50*/  IMAD.HI.U32 R6, R9, R3, RZ ;  /* 0x0000000309067227 */ /* 0x002fc600078e00ff */
[----:B------:R0:W-:Y:S01]  /*5d60*/  STL [R1+0xdc], R7 ;  /* 0x0000dc0701007387 */ /* 0x0001e20000100800 */
[----:B------:R-:W-:Y:S01]  /*5d70*/  IABS R37, R18 ;  /* 0x0000001200257213 */ /* 0x000fe20000000000 */
[----:B------:R-:W-:Y:S02]  /*5d80*/  IMAD.MOV R6, RZ, RZ, -R6 ;  /* 0x000000ffff067224 */ /* 0x000fe400078e0a06 */
[----:B------:R-:W-:-:S04]  /*5d90*/  IMAD.HI.U32 R12, R9, R2, RZ ;  /* 0x00000002090c7227 */ /* 0x000fc800078e00ff */
[----:B------:R-:W-:Y:S02]  /*5da0*/  IMAD R3, R8, R6, R3 ;  /* 0x0000000608037224 */ /* 0x000fe400078e0203 */
[----:B0-----:R-:W-:Y:S02]  /*5db0*/  VIADD R7, R0, 0xc2 ;  /* 0x000000c200077836 */ /* 0x001fe40000000000 */
[----:B------:R-:W-:Y:S01]  /*5dc0*/  IMAD.MOV R12, RZ, RZ, -R12 ;  /* 0x000000ffff0c7224 */ /* 0x000fe200078e0a0c */
[----:B------:R0:W-:Y:S01]  /*5dd0*/  STL [R1+0xd8], R3 ;  /* 0x0000d80301007387 */ /* 0x0001e20000100800 */
[----:B------:R-:W-:-:S03]  /*5de0*/  IMAD.HI.U32 R6, R9, R58, RZ ;  /* 0x0000003a09067227 */ /* 0x000fc600078e00ff */
[----:B------:R1:W-:Y:S01]  /*5df0*/  STL [R1+0x1248], R7 ;  /* 0x0012480701007387 */ /* 0x0003e20000100800 */
[----:B------:R-:W-:Y:S01]  /*5e00*/  IMAD R12, R8, R12, R2 ;  /* 0x0000000c080c7224 */ /* 0x000fe200078e0202 */
[----:B------:R-:W-:Y:S01]  /*5e10*/  IABS R2, R11 ;  /* 0x0000000b00027213 */ /* 0x000fe20000000000 */
[----:B------:R-:W-:Y:S01]  /*5e20*/  IMAD.MOV R6, RZ, RZ, -R6 ;  /* 0x000000ffff067224 */ /* 0x000fe200078e0a06 */
[----:B------:R2:W-:Y:S01]  /*5e30*/  STL [R1+0x1244], R11 ;  /* 0x0012440b01007387 */ /* 0x0005e20000100800 */
[----:B0-----:R-:W-:-:S03]  /*5e40*/  IMAD.HI.U32 R3, R9, R59, RZ ;  /* 0x0000003b09037227 */ /* 0x001fc600078e00ff */
[----:B------:R0:W-:Y:S01]  /*5e50*/  STL [R1+0xd0], R12 ;  /* 0x0000d00c01007387 */ /* 0x0001e20000100800 */
[----:B-1----:R-:W-:Y:S01]  /*5e60*/  IABS R7, R7 ;  /* 0x0000000700077213 */ /* 0x002fe20000000000 */
[----:B------:R-:W-:Y:S02]  /*5e70*/  IMAD.MOV R3, RZ, RZ, -R3 ;  /* 0x000000ffff037224 */ /* 0x000fe400078e0a03 */
[----:B------:R1:W-:Y:S01]  /*5e80*/  STL [R1+0x127c], R13 ;  /* 0x00127c0d01007387 */ /* 0x0003e20000100800 */
[----:B------:R-:W-:Y:S02]  /*5e90*/  IMAD R58, R8, R6, R58 ;  /* 0x00000006083a7224 */ /* 0x000fe400078e023a */
[----:B--2---:R-:W-:Y:S01]  /*5ea0*/  VIADD R11, R0, 0xc6 ;  /* 0x000000c6000b7836 */ /* 0x004fe20000000000 */
[----:B------:R-:W-:Y:S01]  /*5eb0*/  STL [R1+0x1270], R18 ;  /* 0x0012701201007387 */ /* 0x000fe20000100800 */
[----:B------:R-:W-:-:S03]  /*5ec0*/  IMAD.HI.U32 R6, R9, R2, RZ ;  /* 0x0000000209067227 */ /* 0x000fc600078e00ff */
[----:B------:R2:W-:Y:S01]  /*5ed0*/  STL [R1+0x1280], R11 ;  /* 0x0012800b01007387 */ /* 0x0005e20000100800 */
[----:B0-----:R-:W-:Y:S01]  /*5ee0*/  IMAD.HI.U32 R12, R9, R7, RZ ;  /* 0x00000007090c7227 */ /* 0x001fe200078e00ff */
[----:B-1----:R-:W-:-:S03]  /*5ef0*/  IABS R13, R13 ;  /* 0x0000000d000d7213 */ /* 0x002fc60000000000 */
[----:B------:R-:W-:Y:S02]  /*5f00*/  IMAD.MOV R12, RZ, RZ, -R12 ;  /* 0x000000ffff0c7224 */ /* 0x000fe400078e0a0c */
[C---:B------:R-:W-:Y:S01]  /*5f10*/  IMAD R59, R8.reuse, R3, R59 ;  /* 0x00000003083b7224 */ /* 0x040fe200078e023b */
[----:B------:R-:W-:Y:S01]  /*5f20*/  IABS R3, R11 ;  /* 0x0000000b00037213 */ /* 0x000fe20000000000 */
[----:B------:R-:W-:Y:S02]  /*5f30*/  IMAD.MOV R6, RZ, RZ, -R6 ;  /* 0x000000ffff067224 */ /* 0x000fe400078e0a06 */
[----:B--2---:R-:W-:Y:S02]  /*5f40*/  IMAD R11, R8, R12, R7 ;  /* 0x0000000c080b7224 */ /* 0x004fe400078e0207 */
[----:B------:R-:W-:-:S03]  /*5f50*/  IMAD.HI.U32 R12, R9, R13, RZ ;  /* 0x0000000d090c7227 */ /* 0x000fc600078e00ff */
[----:B------:R0:W-:Y:S01]  /*5f60*/  STL [R1+0xcc], R11 ;  /* 0x0000cc0b01007387 */ /* 0x0001e20000100800 */
[----:B------:R-:W-:Y:S02]  /*5f70*/  IMAD.MOV.U32 R7, RZ, RZ, R37 ;  /* 0x000000ffff077224 */ /* 0x000fe400078e0025 */
[----:B------:R-:W-:Y:S02]  /*5f80*/  IMAD R6, R8, R6, R2 ;  /* 0x0000000608067224 */ /* 0x000fe400078e0202 */
[----:B------:R-:W-:Y:S02]  /*5f90*/  IMAD.MOV R12, RZ, RZ, -R12 ;  /* 0x000000ffff0c7224 */ /* 0x000fe400078e0a0c */
[----:B------:R-:W-:Y:S01]  /*5fa0*/  IMAD.HI.U32 R2, R9, R7, RZ ;  /* 0x0000000709027227 */ /* 0x000fe200078e00ff */
[----:B------:R1:W-:Y:S03]  /*5fb0*/  STL [R1+0xc8], R6 ;  /* 0x0000c80601007387 */ /* 0x0003e60000100800 */
[----:B0-----:R-:W-:-:S02]  /*5fc0*/  VIADD R11, R0, 0xc7 ;  /* 0x000000c7000b7836 */ /* 0x001fc40000000000 */
[----:B------:R-:W-:-:S03]  /*5fd0*/  IMAD.HI.U32 R37, R9, R3, RZ ;  /* 0x0000000309257227 */ /* 0x000fc600078e00ff */
[----:B------:R0:W-:Y:S01]  /*5fe0*/  STL [R1+0x1258], R11 ;  /* 0x0012580b01007387 */ /* 0x0001e20000100800 */
[----:B------:R-:W-:Y:S01]  /*5ff0*/  IMAD.MOV R2, RZ, RZ, -R2 ;  /* 0x000000ffff027224 */ /* 0x000fe200078e0a02 */
[----:B-1----:R-:W-:Y:S01]  /*6000*/  IABS R6, R11 ;  /* 0x0000000b00067213 */ /* 0x002fe20000000000 */
[----:B------:R-:W-:Y:S01]  /*6010*/  IMAD.MOV R37, RZ, RZ, -R37 ;  /* 0x000000ffff257224 */ /* 0x000fe200078e0a25 */
[----:B------:R-:W-:Y:S01]  /*6020*/  STL [R1+0x1254], R30 ;  /* 0x0012541e01007387 */ /* 0x000fe20000100800 */
[C---:B------:R-:W-:Y:S02]  /*6030*/  IMAD R7, R8.reuse, R2, R7 ;  /* 0x0000000208077224 */ /* 0x040fe400078e0207 */
[----:B------:R-:W-:Y:S02]  /*6040*/  IMAD R2, R8, R37, R3 ;  /* 0x0000002508027224 */ /* 0x000fe400078e0203 */
[----:B------:R-:W-:-:S04]  /*6050*/  IMAD.HI.U32 R3, R9, R6, RZ ;  /* 0x0000000609037227 */ /* 0x000fc800078e00ff */
[C---:B0-----:R-:W-:Y:S02]  /*6060*/  IMAD R11, R8.reuse, R12, R13 ;  /* 0x0000000c080b7224 */ /* 0x041fe400078e020d */
[----:B------:R-:W-:Y:S02]  /*6070*/  IMAD.MOV R3, RZ, RZ, -R3 ;  /* 0x000000ffff037224 */ /* 0x000fe400078e0a03 */
[----:B------:R-:W-:Y:S01]  /*6080*/  IMAD.HI.U32 R13, R9, R61, RZ ;  /* 0x0000003d090d7227 */ /* 0x000fe200078e00ff */
[----:B------:R0:W-:Y:S03]  /*6090*/  STL [R1+0xc4], R11 ;  /* 0x0000c40b01007387 */ /* 0x0001e60000100800 */
[----:B------:R-:W-:Y:S01]  /*60a0*/  IMAD R6, R8, R3, R6 ;  /* 0x0000000308067224 */ /* 0x000fe200078e0206 */
[----:B------:R1:W-:Y:S01]  /*60b0*/  STL [R1+0xbc], R7 ;  /* 0x0000bc0701007387 */ /* 0x0003e20000100800 */
[----:B------:R-:W-:-:S02]  /*60c0*/  VIADD R18, R0, 0xcc ;  /* 0x000000cc00127836 */ /* 0x000fc40000000000 */
[----:B------:R-:W-:Y:S01]  /*60d0*/  IMAD.MOV R13, RZ, RZ, -R13 ;  /* 0x000000ffff0d7224 */ /* 0x000fe200078e0a0d */
[----:B------:R2:W-:Y:S01]  /*60e0*/  STL [R1+0xc0], R2 ;  /* 0x0000c00201007387 */ /* 0x0005e20000100800 */
[----:B0-----:R-:W-:-:S03]  /*60f0*/  VIADD R11, R0, 0xca ;  /* 0x000000ca000b7836 */ /* 0x001fc60000000000 */
[----:B------:R-:W-:Y:S01]  /*6100*/  STL [R1+0x1264], R29 ;  /* 0x0012641d01007387 */ /* 0x000fe20000100800 */
[----:B------:R-:W-:Y:S02]  /*6110*/  IMAD R61, R8, R13, R61 ;  /* 0x0000000d083d7224 */ /* 0x000fe400078e023d */
[----:B-1----:R-:W-:Y:S01]  /*6120*/  IMAD.HI.U32 R7, R9, R60, RZ ;  /* 0x0000003c09077227 */ /* 0x002fe200078e00ff */
[----:B------:R-:W-:Y:S01]  /*6130*/  IABS R12, R11 ;  /* 0x0000000b000c7213 */ /* 0x000fe20000000000 */
[----:B------:R0:W-:Y:S02]  /*6140*/  STL [R1+0x126c], R11 ;  /* 0x00126c0b01007387 */ /* 0x0001e40000100800 */
[----:B--2---:R-:W-:Y:S02]  /*6150*/  VIADD R2, R0, 0xcb ;  /* 0x000000cb00027836 */ /* 0x004fe40000000000 */
[----:B------:R-:W-:Y:S02]  /*6160*/  IMAD.MOV R7, RZ, RZ, -R7 ;  /* 0x000000ffff077224 */ /* 0x000fe400078e0a07 */
[----:B------:R-:W-:Y:S01]  /*6170*/  IMAD.MOV.U32 R3, RZ, RZ, R12 ;  /* 0x000000ffff037224 */ /* 0x000fe200078e000c */
[----:B------:R1:W-:Y:S01]  /*6180*/  STL [R1+0x1278], R2 ;  /* 0x0012780201007387 */ /* 0x0003e20000100800 */
[----:B------:R-:W-:-:S02]  /*6190*/  IMAD R60, R8, R7, R60 ;  /* 0x00000007083c7224 */ /* 0x000fc400078e023c */
[----:B------:R-:W-:Y:S01]  /*61a0*/  IMAD.HI.U32 R7, R9, R3, RZ ;  /* 0x0000000309077227 */ /* 0x000fe200078e00ff */
[----:B------:R2:W-:Y:S03]  /*61b0*/  STL [R1+0xb8], R6 ;  /* 0x0000b80601007387 */ /* 0x0005e60000100800 */
[----:B0-----:R-:W-:Y:S01]  /*61c0*/  VIADD R11, R0, 0xcd ;  /* 0x000000cd000b7836 */ /* 0x001fe20000000000 */
[----:B------:R0:W-:Y:S01]  /*61d0*/  STL [R1+0x12a8], R18 ;  /* 0x0012a81201007387 */ /* 0x0001e20000100800 */
[----:B------:R-:W-:Y:S01]  /*61e0*/  IMAD.MOV R7, RZ, RZ, -R7 ;  /* 0x000000ffff077224 */ /* 0x000fe200078e0a07 */
[----:B-1----:R-:W-:Y:S02]  /*61f0*/  IABS R2, R2 ;  /* 0x0000000200027213 */ /* 0x002fe40000000000 */
[----:B------:R1:W-:Y:S01]  /*6200*/  STL [R1+0x12a4], R11 ;  /* 0x0012a40b01007387 */ /* 0x0003e20000100800 */
[----:B------:R-:W-:-:S02]  /*6210*/  IABS R13, R11 ;  /* 0x0000000b000d7213 */ /* 0x000fc40000000000 */
[----:B------:R-:W-:Y:S01]  /*6220*/  IMAD.HI.U32 R12, R9, R2, RZ ;  /* 0x00000002090c7227 */ /* 0x000fe200078e00ff */
[----:B--2---:R-:W-:-:S03]  /*6230*/  IABS R6, R18 ;  /* 0x0000001200067213 */ /* 0x004fc60000000000 */
[----:B------:R-:W-:Y:S02]  /*6240*/  IMAD.MOV R12, RZ, RZ, -R12 ;  /* 0x000000ffff0c7224 */ /* 0x000fe400078e0a0c */
[----:B0-----:R-:W-:Y:S02]  /*6250*/  VIADD R18, R0, 0xd3 ;  /* 0x000000d300127836 */ /* 0x001fe40000000000 */
[C---:B-1----:R-:W-:Y:S02]  /*6260*/  IMAD R11, R8.reuse, R7, R3 ;  /* 0x00000007080b7224 */ /* 0x042fe400078e0203 */
[----:B------:R-:W-:Y:S02]  /*6270*/  IMAD R7, R8, R12, R2 ;  /* 0x0000000c08077224 */ /* 0x000fe400078e0202 */
[----:B------:R-:W-:Y:S01]  /*6280*/  IMAD.MOV.U32 R2, RZ, RZ, R13 ;  /* 0x000000ffff027224 */ /* 0x000fe200078e000d */
[----:B------:R0:W-:Y:S01]  /*6290*/  STL [R1+0xac], R11 ;  /* 0x0000ac0b01007387 */ /* 0x0001e20000100800 */
[----:B------:R-:W-:-:S03]  /*62a0*/  IMAD.HI.U32 R12, R9, R6, RZ ;  /* 0x00000006090c7227 */ /* 0x000fc600078e00ff */
[----:B------:R1:W-:Y:S01]  /*62b0*/  STL [R1+0xa8], R7 ;  /* 0x0000a80701007387 */ /* 0x0003e20000100800 */
[C---:B------:R-:W-:Y:S02]  /*62c0*/  VIADD R3, R0.reuse, 0xce ;  /* 0x000000ce00037836 */ /* 0x040fe40000000000 */
[----:B------:R-:W-:Y:S02]  /*62d0*/  IMAD.MOV R12, RZ, RZ, -R12 ;  /* 0x000000ffff0c7224 */ /* 0x000fe400078e0a0c */
[----:B0-----:R-:W-:Y:S01]  /*62e0*/  VIADD R11, R0, 0xcf ;  /* 0x000000cf000b7836 */ /* 0x001fe20000000000 */
[----:B------:R0:W-:Y:S01]  /*62f0*/  STL [R1+0x1284], R3 ;  /* 0x0012840301007387 */ /* 0x0001e20000100800 */
[----:B-1----:R-:W-:-:S03]  /*6300*/  IMAD.HI.U32 R7, R9, R2, RZ ;  /* 0x0000000209077227 */ /* 0x002fc600078e00ff */
[----:B------:R-:W-:Y:S01]  /*6310*/  IABS R13, R11 ;  /* 0x0000000b000d7213 */ /* 0x000fe20000000000 */
[----:B------:R1:W-:Y:S01]  /*6320*/  STL [R1+0x1288], R11 ;  /* 0x0012880b01007387 */ /* 0x0003e20000100800 */
[----:B------:R-:W-:-:S03]  /*6330*/  IMAD.MOV R7, RZ, RZ, -R7 ;  /* 0x000000ffff077224 */ /* 0x000fc600078e0a07 */
[----:B------:R-:W-:Y:S01]  /*6340*/  STL [R1+0x128c], R28 ;  /* 0x00128c1c01007387 */ /* 0x000fe20000100800 */
[----:B0-----:R-:W-:Y:S01]  /*6350*/  IABS R3, R3 ;  /* 0x0000000300037213 */ /* 0x001fe20000000000 */
[C---:B------:R-:W-:Y:S02]  /*6360*/  IMAD R2, R8.reuse, R7, R2 ;  /* 0x0000000708027224 */ /* 0x040fe400078e0202 */
[----:B-1----:R-:W-:Y:S02]  /*6370*/  IMAD R11, R8, R12, R6 ;  /* 0x0000000c080b7224 */ /* 0x002fe400078e0206 */
        /* <DEDUP_REMOVED lines=9> */
[C---:B------:R-:W-:Y:S01]  /*6410*/  IMAD R13, R8.reuse, R13, R3 ;  /* 0x0000000d080d7224 */ /* 0x040fe200078e0203 */
[----:B-1----:R-:W-:Y:S01]  /*6420*/  IABS R2, R27 ;  /* 0x0000001b00027213 */ /* 0x002fe20000000000 */
[----:B------:R-:W-:Y:S01]  /*6430*/  IMAD.HI.U32 R12, R9, R50, RZ ;  /* 0x00000032090c7227 */ /* 0x000fe200078e00ff */
[----:B------:R-:W-:Y:S01]  /*6440*/  IABS R3, R11 ;  /* 0x0000000b00037213 */ /* 0x000fe20000000000 */
[----:B------:R0:W-:Y:S02]  /*6450*/  STL [R1+0x12a0], R11 ;  /* 0x0012a00b01007387 */ /* 0x0001e40000100800 */
[C---:B------:R-:W-:Y:S02]  /*6460*/  IMAD R6, R8.reuse, R7, R6 ;  /* 0x0000000708067224 */ /* 0x040fe400078e0206 */
[----:B------:R-:W-:Y:S01]  /*6470*/  IMAD.MOV R12, RZ, RZ, -R12 ;  /* 0x000000ffff0c7224 */ /* 0x000fe200078e0a0c */
[----:B------:R1:W-:Y:S03]  /*6480*/  STL [R1+0x9c], R13 ;  /* 0x00009c0d01007387 */ /* 0x0003e60000100800 */
[----:B------:R-:W-:Y:S01]  /*6490*/  IMAD R50, R8, R12, R50 ;  /* 0x0000000c08327224 */ /* 0x000fe200078e0232 */
[----:B------:R2:W-:Y:S01]  /*64a0*/  STL [R1+0x98], R6 ;  /* 0x0000980601007387 */ /* 0x0005e20000100800 */
[----:B0-----:R-:W-:Y:S01]  /*64b0*/  VIADD R11, R0, 0xd4 ;  /* 0x000000d4000b7836 */ /* 0x001fe20000000000 */
[----:B------:R-:W-:-:S02]  /*64c0*/  IABS R12, R18 ;  /* 0x00000012000c7213 */ /* 0x000fc40000000000 */
[----:B------:R-:W-:Y:S01]  /*64d0*/  STL [R1+0x1268], R18 ;  /* 0x0012681201007387 */ /* 0x000fe20000100800 */
[C---:B-1----:R-:W-:Y:S01]  /*64e0*/  IMAD.HI.U32 R13, R9.reuse, R2, RZ ;  /* 0x00000002090d7227 */ /* 0x042fe200078e00ff */
[----:B------:R-:W-:Y:S02]  /*64f0*/  IABS R7, R11 ;  /* 0x0000000b00077213 */ /* 0x000fe40000000000 */
[----:B------:R0:W-:Y:S01]  /*6500*/  STL [R1+0x12b4], R11 ;  /* 0x0012b40b01007387 */ /* 0x0001e20000100800 */
[----:B--2---:R-:W-:-:S03]  /*6510*/  IMAD.HI.U32 R6, R9, R3, RZ ;  /* 0x0000000309067227 */ /* 0x004fc600078e00ff */
[----:B------:R-:W-:Y:S01]  /*6520*/  STL [R1+0xf04], R81 ;  /* 0x000f045101007387 */ /* 0x000fe20000100800 */
[----:B------:R-:W-:Y:S02]  /*6530*/  IMAD.MOV R13, RZ, RZ, -R13 ;  /* 0x000000ffff0d7224 */ /* 0x000fe400078e0a0d */
[----:B------:R-:W-:Y:S02]  /*6540*/  IMAD.MOV R6, RZ, RZ, -R6 ;  /* 0x000000ffff067224 */ /* 0x000fe400078e0a06 */
[C---:B------:R-:W-:Y:S02]  /*6550*/  IMAD R2, R8.reuse, R13, R2 ;  /* 0x0000000d08027224 */ /* 0x040fe400078e0202 */
[----:B------:R-:W-:Y:S01]  /*6560*/  IMAD R3, R8, R6, R3 ;  /* 0x0000000608037224 */ /* 0x000fe200078e0203 */
[----:B------:R-:W-:Y:S01]  /*6570*/  IABS R6, R25 ;  /* 0x0000001900067213 */ /* 0x000fe20000000000 */
[----:B------:R-:W-:-:S03]  /*6580*/  IMAD.HI.U32 R13, R9, R12, RZ ;  /* 0x0000000c090d7227 */ /* 0x000fc600078e00ff */
[----:B------:R1:W-:Y:S01]  /*6590*/  STL [R1+0x94], R3 ;  /* 0x0000940301007387 */ /* 0x0003e20000100800 */
[----:B------:R-:W-:-:S03]  /*65a0*/  IMAD.HI.U32 R37, R9, R7, RZ ;  /* 0x0000000709257227 */ /* 0x000fc600078e00ff */
[----:B------:R-:W-:Y:S01]  /*65b0*/  STL [R1+0x1290], R26 ;  /* 0x0012901a01007387 */ /* 0x000fe20000100800 */
[----:B------:R-:W-:Y:S02]  /*65c0*/  IMAD.MOV R13, RZ, RZ, -R13 ;  /* 0x000000ffff0d7224 */ /* 0x000fe400078e0a0d */
[----:B------:R-:W-:Y:S01]  /*65d0*/  IMAD.MOV R37, RZ, RZ, -R37 ;  /* 0x000000ffff257224 */ /* 0x000fe200078e0a25 */
[----:B------:R-:W-:Y:S01]  /*65e0*/  STL [R1+0x129c], R25 ;  /* 0x00129c1901007387 */ /* 0x000fe20000100800 */
[C---:B0-----:R-:W-:Y:S01]  /*65f0*/  IMAD R11, R8.reuse, R13, R12 ;  /* 0x0000000d080b7224 */ /* 0x041fe200078e020c */
[----:B-1----:R-:W-:Y:S01]  /*6600*/  IABS R3, R26 ;  /* 0x0000001a00037213 */ /* 0x002fe20000000000 */
[----:B------:R-:W-:Y:S01]  /*6610*/  IMAD R7, R8, R37, R7 ;  /* 0x0000002508077224 */ /* 0x000fe200078e0207 */
[----:B------:R-:W-:Y:S01]  /*6620*/  IABS R37, R23 ;  /* 0x0000001700257213 */ /* 0x000fe20000000000 */
[----:B------:R-:W-:Y:S01]  /*6630*/  VIADD R18, R0, 0xe9 ;  /* 0x000000e900127836 */ /* 0x000fe20000000000 */
[----:B------:R0:W-:Y:S01]  /*6640*/  STL [R1+0x84], R11 ;  /* 0x0000840b01007387 */ /* 0x0001e20000100800 */
[----:B------:R-:W-:-:S03]  /*6650*/  IMAD.HI.U32 R13, R9, R3, RZ ;  /* 0x00000003090d7227 */ /* 0x000fc600078e00ff */
[----:B------:R1:W-:Y:S01]  /*6660*/  STL [R1+0x88], R7 ;  /* 0x0000880701007387 */ /* 0x0003e20000100800 */
[----:B------:R-:W-:Y:S02]  /*6670*/  IMAD.MOV R13, RZ, RZ, -R13 ;  /* 0x000000ffff0d7224 */ /* 0x000fe400078e0a0d */
[----:B------:R-:W-:Y:S01]  /*6680*/  IMAD.HI.U32 R12, R9, R6, RZ ;  /* 0x00000006090c7227 */ /* 0x000fe200078e00ff */
[----:B------:R-:W-:Y:S03]  /*6690*/  STL [R1+0x12ac], R24 ;  /* 0x0012ac1801007387 */ /* 0x000fe60000100800 */
[----:B0-----:R-:W-:Y:S01]  /*66a0*/  VIADD R11, R0, 0xe8 ;  /* 0x000000e8000b7836 */ /* 0x001fe20000000000 */
[----:B------:R-:W-:Y:S01]  /*66b0*/  STL [R1+0x12b0], R23 ;  /* 0x0012b01701007387 */ /* 0x000fe20000100800 */
[----:B------:R-:W-:Y:S01]  /*66c0*/  IMAD R3, R8, R13, R3 ;  /* 0x0000000d08037224 */ /* 0x000fe200078e0203 */
[----:B------:R-:W-:Y:S01]  /*66d0*/  IABS R13, R18 ;  /* 0x00000012000d7213 */ /* 0x000fe20000000000 */
[----:B------:R-:W-:Y:S01]  /*66e0*/  IMAD.MOV R12, RZ, RZ, -R12 ;  /* 0x000000ffff0c7224 */ /* 0x000fe200078e0a0c */
[----:B------:R-:W-:Y:S01]  /*66f0*/  STL [R1+0x12b8], R11 ;  /* 0x0012b80b01007387 */ /* 0x000fe20000100800 */
[----:B-1----:R-:W-:-:S02]  /*6700*/  IABS R7, R24 ;  /* 0x0000001800077213 */ /* 0x002fc40000000000 */
[----:B------:R-:W-:Y:S01]  /*6710*/  IMAD R6, R8, R12, R6 ;  /* 0x0000000c08067224 */ /* 0x000fe200078e0206 */
[----:B------:R0:W-:Y:S01]  /*6720*/  STL [R1+0x1294], R18 ;  /* 0x0012941201007387 */ /* 0x0001e20000100800 */
[----:B------:R-:W-:Y:S01]  /*6730*/  IMAD.HI.U32 R12, R9, R37, RZ ;  /* 0x00000025090c7227 */ /* 0x000fe200078e00ff */
[----:B------:R-:W-:-:S03]  /*6740*/  IABS R38, R11 ;  /* 0x0000000b00267213 */ /* 0x000fc60000000000 */
[----:B------:R-:W-:Y:S02]  /*6750*/  IMAD.MOV R12, RZ, RZ, -R12 ;  /* 0x000000ffff0c7224 */ /* 0x000fe400078e0a0c */
[----:B------:R-:W-:-:S04]  /*6760*/  IMAD.HI.U32 R92, R9, R7, RZ ;  /* 0x00000007095c7227 */ /* 0x000fc800078e00ff */
[----:B0-----:R-:W-:Y:S02]  /*6770*/  VIADD R18, R0, 0xf0 ;  /* 0x000000f000127836 */ /* 0x001fe40000000000 */
[----:B------:R-:W-:Y:S02]  /*6780*/  IMAD R37, R8, R12, R37 ;  /* 0x0000000c08257224 */ /* 0x000fe400078e0225 */
[----:B------:R-:W-:Y:S01]  /*6790*/  IMAD.MOV R92, RZ, RZ, -R92 ;  /* 0x000000ffff5c7224 */ /* 0x000fe200078e0a5c */
[----:B------:R0:W-:Y:S01]  /*67a0*/  STL [R1+0x1260], R18 ;  /* 0x0012601201007387 */ /* 0x0001e20000100800 */
[----:B------:R-:W-:Y:S01]  /*67b0*/  IABS R12, R18 ;  /* 0x00000012000c7213 */ /* 0x000fe20000000000 */
[----:B------:R-:W-:Y:S02]  /*67c0*/  IMAD.HI.U32 R91, R9, R38, RZ ;  /* 0x00000026095b7227 */ /* 0x000fe400078e00ff */
[----:B------:R-:W2:Y:S02]  /*67d0*/  LDL.LU R81, [R1+0x137c] ;  /* 0x00137c0001517983 */ /* 0x000ea40000300800 */
[----:B------:R-:W-:-:S02]  /*67e0*/  @!P0 IMAD.IADD R39, R39, 0x1, -R15 ;  /* 0x0000000127278824 */ /* 0x000fc400078e0a0f */
[----:B------:R-:W-:Y:S02]  /*67f0*/  IMAD R7, R8, R92, R7 ;  /* 0x0000005c08077224 */ /* 0x000fe400078e0207 */
[----:B0-----:R-:W-:Y:S02]  /*6800*/  VIADD R18, R0, 0xf1 ;  /* 0x000000f100127836 */ /* 0x001fe40000000000 */
[----:B------:R-:W-:Y:S02]  /*6810*/  IMAD.MOV R91, RZ, RZ, -R91 ;  /* 0x000000ffff5b7224 */ /* 0x000fe400078e0a5b */
[----:B------:R-:W-:Y:S01]  /*6820*/  IMAD.HI.U32 R92, R9, R13, RZ ;  /* 0x0000000d095c7227 */ /* 0x000fe200078e00ff */
[----:B------:R0:W-:Y:S01]  /*6830*/  STL [R1+0x1228], R18 ;  /* 0x0012281201007387 */ /* 0x0001e20000100800 */
[----:B------:R-:W-:Y:S02]  /*6840*/  IABS R15, R18 ;  /* 0x00000012000f7213 */ /* 0x000fe40000000000 */
[----:B------:R-:W-:-:S02]  /*6850*/  IMAD R38, R8, R91, R38 ;  /* 0x0000005b08267224 */ /* 0x000fc400078e0226 */
[----:B------:R-:W-:Y:S01]  /*6860*/  IMAD.MOV R92, RZ, RZ, -R92 ;  /* 0x000000ffff5c7224 */ /* 0x000fe200078e0a5c */
[----:B0-----:R-:W3:Y:S01]  /*6870*/  LDL R18, [R1+0xf50] ;  /* 0x000f500001127983 */ /* 0x001ee20000100800 */
[----:B------:R-:W-:-:S04]  /*6880*/  IMAD.HI.U32 R91, R9, R12, RZ ;  /* 0x0000000c095b7227 */ /* 0x000fc800078e00ff */
[----:B------:R-:W-:Y:S02]  /*6890*/  IMAD R13, R8, R92, R13 ;  /* 0x0000005c080d7224 */ /* 0x000fe400078e020d */
[----:B------:R-:W-:-:S04]  /*68a0*/  IMAD.MOV R92, RZ, RZ, -R91 ;  /* 0x000000ffff5c7224 */ /* 0x000fc800078e0a5b */
[C---:B------:R-:W-:Y:S02]  /*68b0*/  IMAD R12, R8.reuse, R92, R12 ;  /* 0x0000005c080c7224 */ /* 0x040fe400078e020c */
[----:B------:R-:W4:Y:S01]  /*68c0*/  LDL R92, [R1+0xf44] ;  /* 0x000f4400015c7983 */ /* 0x000f220000100800 */
[----:B------:R-:W-:Y:S02]  /*68d0*/  ISETP.GT.U32.AND P5, PT, R8, R83, PT ;  /* 0x000000530800720c */ /* 0x000fe40003fa4070 */
[----:B------:R-:W-:Y:S01]  /*68e0*/  ISETP.NE.AND P1, PT, R10, RZ, PT ;  /* 0x000000ff0a00720c */ /* 0x000fe20003f25270 */
[----:B------:R-:W-:Y:S01]  /*68f0*/  @!P2 IMAD.MOV R39, RZ, RZ, -R39 ;  /* 0x000000ffff27a224 */ /* 0x000fe200078e0a27 */
[----:B------:R-:W-:-:S09]  /*6900*/  ISETP.GT.U32.AND P0, PT, R8, R14, PT ;  /* 0x0000000e0800720c */ /* 0x000fd20003f04070 */
[--C-:B------:R-:W-:Y:S02]  /*6910*/  @!P5 IMAD.IADD R83, R83, 0x1, -R8.reuse ;  /* 0x000000015353d824 */ /* 0x100fe400078e0a08 */
[----:B------:R-:W-:Y:S02]  /*6920*/  @!P1 LOP3.LUT R39, RZ, R10, RZ, 0x33, !PT ;  /* 0x0000000aff279212 */ /* 0x000fe400078e33ff */
[C---:B------:R-:W-:Y:S02]  /*6930*/  ISETP.GT.U32.AND P1, PT, R8.reuse, R86, PT ;  /* 0x000000560800720c */ /* 0x040fe40003f24070 */
[----:B------:R-:W-:Y:S01]  /*6940*/  ISETP.GT.U32.AND P6, PT, R8, R82, PT ;  /* 0x000000520800720c */ /* 0x000fe20003fc4070 */
[----:B------:R-:W-:Y:S01]  /*6950*/  @!P0 IMAD.IADD R14, R14, 0x1, -R8 ;  /* 0x000000010e0e8824 */ /* 0x000fe200078e0a08 */
[C---:B------:R-:W-:Y:S01]  /*6960*/  ISETP.GT.U32.AND P4, PT, R8.reuse, R16, PT ;  /* 0x000000100800720c */ /* 0x040fe20003f84070 */
[----:B------:R-:W4:Y:S01]  /*6970*/  LDL R10, [R1+0xf7c] ;  /* 0x000f7c00010a7983 */ /* 0x000f220000100800 */
[----:B------:R-:W-:-:S07]  /*6980*/  ISETP.GT.U32.AND P0, PT, R8, R85, PT ;  /* 0x000000550800720c */ /* 0x000fce0003f04070 */
[--C-:B------:R-:W-:Y:S02]  /*6990*/  @!P1 IMAD.IADD R86, R86, 0x1, -R8.reuse ;  /* 0x0000000156569824 */ /* 0x100fe400078e0a08 */
[--C-:B------:R-:W-:Y:S01]  /*69a0*/  @!P6 IMAD.IADD R82, R82, 0x1, -R8.reuse ;  /* 0x000000015252e824 */ /* 0x100fe200078e0a08 */
[----:B------:R-:W-:Y:S01]  /*69b0*/  ISETP.GT.U32.AND P6, PT, R8, R14, PT ;  /* 0x0000000e0800720c */ /* 0x000fe20003fc4070 */
[--C-:B------:R-:W-:Y:S01]  /*69c0*/  @!P4 IMAD.IADD R16, R16, 0x1, -R8.reuse ;  /* 0x000000011010c824 */ /* 0x100fe200078e0a08 */
[----:B------:R-:W-:Y:S01]  /*69d0*/  ISETP.GT.U32.AND P2, PT, R8, R84, PT ;  /* 0x000000540800720c */ /* 0x000fe20003f44070 */
[----:B------:R-:W-:Y:S01]  /*69e0*/  @!P0 IMAD.IADD R85, R85, 0x1, -R8 ;  /* 0x0000000155558824 */ /* 0x000fe200078e0a08 */
[----:B------:R-:W-:Y:S01]  /*69f0*/  ISETP.GE.AND P4, PT, R0, RZ, PT ;  /* 0x000000ff0000720c */ /* 0x000fe20003f86270 */
[----:B------:R-:W-:-:S04]  /*6a00*/  IMAD.HI.U32 R91, R9, R15, RZ ;  /* 0x0000000f095b7227 */ /* 0x000fc800078e00ff */
[----:B------:R-:W-:-:S04]  /*6a10*/  IMAD.MOV R91, RZ, RZ, -R91 ;  /* 0x000000ffff5b7224 */ /* 0x000fc800078e0a5b */
[--C-:B------:R-:W-:Y:S02]  /*6a20*/  @!P6 IMAD.IADD R14, R14, 0x1, -R8.reuse ;  /* 0x000000010e0ee824 */ /* 0x100fe400078e0a08 */
[----:B------:R-:W-:Y:S01]  /*6a30*/  @!P2 IMAD.IADD R84, R84, 0x1, -R8 ;  /* 0x000000015454a824 */ /* 0x000fe200078e0a08 */
[C---:B------:R-:W-:Y:S01]  /*6a40*/  ISETP.GT.U32.AND P2, PT, R8.reuse, R82, PT ;  /* 0x000000520800720c */ /* 0x040fe20003f44070 */
[----:B------:R-:W-:Y:S02]  /*6a50*/  @!P4 IMAD.MOV R14, RZ, RZ, -R14 ;  /* 0x000000ffff0ec224 */ /* 0x000fe400078e0a0e */
[----:B------:R-:W-:Y:S02]  /*6a60*/  IMAD R15, R8, R91, R15 ;  /* 0x0000005b080f7224 */ /* 0x000fe400078e020f */
[----:B------:R-:W4:Y:S08]  /*6a70*/  LDL R91, [R1+0xf60] ;  /* 0x000f6000015b7983 */ /* 0x000f300000100800 */
[----:B------:R-:W-:Y:S01]  /*6a80*/  @!P2 IMAD.IADD R82, R82, 0x1, -R8 ;  /* 0x000000015252a824 */ /* 0x000fe200078e0a08 */
[----:B------:R-:W-:-:S13]  /*6a90*/  ISETP.GT.U32.AND P2, PT, R8, R16, PT ;  /* 0x000000100800720c */ /* 0x000fda0003f44070 */
[----:B------:R-:W-:Y:S01]  /*6aa0*/  @!P2 IMAD.IADD R16, R16, 0x1, -R8 ;  /* 0x000000011010a824 */ /* 0x000fe200078e0a08 */
[----:B--2---:R-:W-:-:S13]  /*6ab0*/  ISETP.GT.U32.AND P3, PT, R8, R81, PT ;  /* 0x000000510800720c */ /* 0x004fda0003f64070 */
[----:B------:R-:W-:-:S05]  /*6ac0*/  @!P3 IMAD.IADD R81, R81, 0x1, -R8 ;  /* 0x000000015151b824 */ /* 0x000fca00078e0a08 */
[----:B------:R-:W-:Y:S02]  /*6ad0*/  ISETP.GT.U32.AND P5, PT, R8, R81, PT ;  /* 0x000000510800720c */ /* 0x000fe40003fa4070 */
[----:B---3--:R-:W-:-:S11]  /*6ae0*/  ISETP.GE.AND P1, PT, R18, RZ, PT ;  /* 0x000000ff1200720c */ /* 0x008fd60003f26270 */
[----:B------:R-:W-:-:S04]  /*6af0*/  @!P5 IMAD.IADD R81, R81, 0x1, -R8 ;  /* 0x000000015151d824 */ /* 0x000fc800078e0a08 */
[----:B------:R-:W-:Y:S02]  /*6b00*/  IMAD.MOV.U32 R18, RZ, RZ, R81 ;  /* 0x000000ffff127224 */ /* 0x000fe400078e0051 */
[----:B------:R-:W2:Y:S01]  /*6b10*/  LDL R81, [R1+0xf5c] ;  /* 0x000f5c0001517983 */ /* 0x000ea20000100800 */
[----:B----4-:R-:W-:-:S03]  /*6b20*/  ISETP.GE.AND P0, PT, R92, RZ, PT ;  /* 0x000000ff5c00720c */ /* 0x010fc60003f06270 */
[----:B------:R-:W3:Y:S04]  /*6b30*/  LDL R92, [R1+0xf80] ;  /* 0x000f8000015c7983 */ /* 0x000ee80000100800 */
[----:B------:R-:W-:Y:S06]  /*6b40*/  STL [R1+0x3c], R14 ;  /* 0x00003c0e01007387 */ /* 0x000fec0000100800 */
[----:B------:R-:W-:-:S05]  /*6b50*/  @!P0 IMAD.MOV R18, RZ, RZ, -R18 ;  /* 0x000000ffff128224 */ /* 0x000fca00078e0a12 */
[----:B------:R0:W-:Y:S04]  /*6b60*/  STL [R1+0x38], R18 ;  /* 0x0000381201007387 */ /* 0x0001e80000100800 */
[----:B0-----:R-:W4:Y:S01]  /*6b70*/  LDL.LU R18, [R1+0x1378] ;  /* 0x0013780001127983 */ /* 0x001f220000300800 */
[----:B------:R-:W-:-:S04]  /*6b80*/  IMAD.MOV.U32 R14, RZ, RZ, R82 ;  /* 0x000000ffff0e7224 */ /* 0x000fc800078e0052 */
[----:B------:R-:W-:-:S05]  /*6b90*/  @!P1 IMAD.MOV R14, RZ, RZ, -R14 ;  /* 0x000000ffff0e9224 */ /* 0x000fca00078e0a0e */
[----:B------:R0:W-:Y:S02]  /*6ba0*/  STL [R1+0x2d4], R14 ;  /* 0x0002d40e01007387 */ /* 0x0001e40000100800 */
[----:B0-----:R-:W-:-:S05]  /*6bb0*/  VIADD R14, R0, 0xf8 ;  /* 0x000000f8000e7836 */ /* 0x001fca0000000000 */
[----:B------:R-:W-:Y:S04]  /*6bc0*/  STL [R1+0x11b8], R14 ;  /* 0x0011b80e01007387 */ /* 0x000fe80000100800 */
[----:B------:R0:W-:Y:S04]  /*6bd0*/  STL [R1+0x1300], R16 ;  /* 0x0013001001007387 */ /* 0x0001e80000100800 */
[----:B0-----:R-:W4:Y:S01]  /*6be0*/  LDL R16, [R1+0xfa4] ;  /* 0x000fa40001107983 */ /* 0x001f220000100800 */
[C---:B------:R-:W-:Y:S02]  /*6bf0*/  ISETP.GT.U32.AND P3, PT, R8.reuse, R90, PT ;  /* 0x0000005a0800720c */ /* 0x040fe40003f64070 */
[----:B------:R-:W-:-:S02]  /*6c00*/  ISETP.GT.U32.AND P5, PT, R8, R85, PT ;  /* 0x000000550800720c */ /* 0x000fc40003fa4070 */
[----:B------:R-:W-:-:S09]  /*6c10*/  ISETP.GT.U32.AND P4, PT, R8, R17, PT ;  /* 0x000000110800720c */ /* 0x000fd20003f84070 */
[--C-:B------:R-:W-:Y:S01]  /*6c20*/  @!P3 IMAD.IADD R90, R90, 0x1, -R8.reuse ;  /* 0x000000015a5ab824 */ /* 0x100fe200078e0a08 */
[C---:B------:R-:W-:Y:S01]  /*6c30*/  ISETP.GT.U32.AND P3, PT, R8.reuse, R83, PT ;  /* 0x000000530800720c */ /* 0x040fe20003f64070 */
[--C-:B------:R-:W-:Y:S01]  /*6c40*/  @!P5 IMAD.IADD R85, R85, 0x1, -R8.reuse ;  /* 0x000000015555d824 */ /* 0x100fe200078e0a08 */
[----:B------:R-:W-:Y:S01]  /*6c50*/  ISETP.GT.U32.AND P6, PT, R8, R84, PT ;  /* 0x000000540800720c */ /* 0x000fe20003fc4070 */
[----:B------:R-:W-:Y:S01]  /*6c60*/  @!P4 IMAD.IADD R17, R17, 0x1, -R8 ;  /* 0x000000011111c824 */ /* 0x000fe200078e0a08 */
[----:B------:R-:W-:-:S09]  /*6c70*/  ISETP.GE.AND P4, PT, R10, RZ, PT ;  /* 0x000000ff0a00720c */ /* 0x000fd20003f86270 */
[----:B------:R-:W-:-:S04]  /*6c80*/  @!P3 IMAD.IADD R83, R83, 0x1, -R8 ;  /* 0x000000015353b824 */ /* 0x000fc800078e0a08 */
[----:B------:R-:W-:Y:S01]  /*6c90*/  IMAD.MOV.U32 R10, RZ, RZ, R83 ;  /* 0x000000ffff0a7224 */ /* 0x000fe200078e0053 */
[C---:B------:R-:W-:Y:S01]  /*6ca0*/  ISETP.GT.U32.AND P0, PT, R8.reuse, R86, PT ;  /* 0x000000560800720c */ /* 0x040fe20003f04070 */
[----:B------:R-:W-:Y:S01]  /*6cb0*/  STL [R1+0x1304], R17 ;  /* 0x0013041101007387 */ /* 0x000fe20000100800 */
[----:B------:R-:W-:Y:S01]  /*6cc0*/  ISETP.GT.U32.AND P1, PT, R8, R90, PT ;  /* 0x0000005a0800720c */ /* 0x000fe20003f24070 */
[----:B------:R-:W-:Y:S01]  /*6cd0*/  @!P6 IMAD.IADD R84, R84, 0x1, -R8 ;  /* 0x000000015454e824 */ /* 0x000fe200078e0a08 */
[----:B------:R-:W-:-:S09]  /*6ce0*/  ISETP.GT.U32.AND P6, PT, R8, R88, PT ;  /* 0x000000580800720c */ /* 0x000fd20003fc4070 */
[--C-:B------:R-:W-:Y:S01]  /*6cf0*/  @!P0 IMAD.IADD R86, R86, 0x1, -R8.reuse ;  /* 0x0000000156568824 */ /* 0x100fe200078e0a08 */
[----:B------:R-:W-:Y:S01]  /*6d00*/  ISETP.GE.AND P0, PT, R91, RZ, PT ;  /* 0x000000ff5b00720c */ /* 0x000fe20003f06270 */
[----:B------:R-:W-:Y:S02]  /*6d10*/  IMAD.MOV.U32 R91, RZ, RZ, R85 ;  /* 0x000000ffff5b7224 */ /* 0x000fe400078e0055 */
[--C-:B------:R-:W-:Y:S02]  /*6d20*/  @!P1 IMAD.IADD R90, R90, 0x1, -R8.reuse ;  /* 0x000000015a5a9824 */ /* 0x100fe400078e0a08 */
[----:B------:R-:W-:Y:S02]  /*6d30*/  @!P6 IMAD.IADD R88, R88, 0x1, -R8 ;  /* 0x000000015858e824 */ /* 0x000fe400078e0a08 */
[----:B------:R-:W-:Y:S01]  /*6d40*/  @!P4 IMAD.MOV R91, RZ, RZ, -R91 ;  /* 0x000000ffff5bc224 */ /* 0x000fe200078e0a5b */
[----:B------:R-:W-:-:S13]  /*6d50*/  ISETP.GT.U32.AND P4, PT, R8, R21, PT ;  /* 0x000000150800720c */ /* 0x000fda0003f84070 */
[----:B------:R-:W-:Y:S01]  /*6d60*/  @!P4 IMAD.IADD R21, R21, 0x1, -R8 ;  /* 0x000000011515c824 */ /* 0x000fe200078e0a08 */
[----:B--2---:R-:W-:-:S13]  /*6d70*/  ISETP.GE.AND P5, PT, R81, RZ, PT ;  /* 0x000000ff5100720c */ /* 0x004fda0003fa6270 */
[----:B------:R-:W-:-:S05]  /*6d80*/  @!P5 IMAD.MOV R10, RZ, RZ, -R10 ;  /* 0x000000ffff0ad224 */ /* 0x000fca00078e0a0a */
[----:B------:R0:W-:Y:S04]  /*6d90*/  STL [R1+0x34], R10 ;  /* 0x0000340a01007387 */ /* 0x0001e80000100800 */
[----:B------:R-:W2:Y:S01]  /*6da0*/  LDL R82, [R1+0xfd4] ;  /* 0x000fd40001527983 */ /* 0x000ea20000100800 */
[----:B---3--:R-:W-:-:S03]  /*6db0*/  ISETP.GE.AND P1, PT, R92, RZ, PT ;  /* 0x000000ff5c00720c */ /* 0x008fc60003f26270 */
[----:B------:R-:W3:Y:S04]  /*6dc0*/  LDL R81, [R1+0xfd0] ;  /* 0x000fd00001517983 */ /* 0x000ee80000100800 */
[----:B0-----:R-:W3:Y:S01]  /*6dd0*/  LDL R10, [R1+0xfa0] ;  /* 0x000fa000010a7983 */ /* 0x001ee20000100800 */
[----:B----4-:R-:W-:Y:S01]  /*6de0*/  ISETP.GT.U32.AND P6, PT, R8, R18, PT ;  /* 0x000000120800720c */ /* 0x010fe20003fc4070 */
[----:B------:R-:W-:-:S04]  /*6df0*/  IMAD.MOV.U32 R92, RZ, RZ, R84 ;  /* 0x000000ffff5c7224 */ /* 0x000fc800078e0054 */
[----:B------:R-:W-:Y:S02]  /*6e00*/  @!P0 IMAD.MOV R92, RZ, RZ, -R92 ;  /* 0x000000ffff5c8224 */ /* 0x000fe400078e0a5c */
[----:B------:R-:W-:-:S03]  /*6e10*/  @!P1 IMAD.MOV R86, RZ, RZ, -R86 ;  /* 0x000000ffff569224 */ /* 0x000fc600078e0a56 */
[----:B------:R0:W-:Y:S03]  /*6e20*/  STL [R1+0x1308], R92 ;  /* 0x0013085c01007387 */ /* 0x0001e60000100800 */
[----:B------:R-:W-:Y:S01]  /*6e30*/  @!P6 IMAD.IADD R18, R18, 0x1, -R8 ;  /* 0x000000011212e824 */ /* 0x000fe200078e0a08 */
[----:B------:R1:W-:Y:S04]  /*6e40*/  STL [R1+0x130c], R91 ;  /* 0x00130c5b01007387 */ /* 0x0003e80000100800 */
[----:B------:R4:W-:Y:S04]  /*6e50*/  STL [R1+0x1310], R86 ;  /* 0x0013105601007387 */ /* 0x0009e80000100800 */
[----:B------:R-:W-:Y:S04]  /*6e60*/  STL [R1+0x1314], R18 ;  /* 0x0013141201007387 */ /* 0x000fe80000100800 */
[----:B------:R-:W-:Y:S04]  /*6e70*/  STL [R1+0x1318], R21 ;  /* 0x0013181501007387 */ /* 0x000fe80000100800 */
[----:B------:R-:W4:Y:S01]  /*6e80*/  LDL R17, [R1+0x10f0] ;  /* 0x0010f00001117983 */ /* 0x000f220000100800 */
[----:B------:R-:W-:-:S03]  /*6e90*/  ISETP.GE.AND P1, PT, R16, RZ, PT ;  /* 0x000000ff1000720c */ /* 0x000fc60003f26270 */
[----:B------:R-:W4:Y:S04]  /*6ea0*/  LDL R84, [R1+0x10e0] ;  /* 0x0010e00001547983 */ /* 0x000f280000100800 */
[----:B------:R-:W4:Y:S01]  /*6eb0*/  LDL R16, [R1+0x10b8] ;  /* 0x0010b80001107983 */ /* 0x000f220000100800 */
[C---:B------:R-:W-:Y:S02]  /*6ec0*/  ISETP.GT.U32.AND P3, PT, R8.reuse, R87, PT ;  /* 0x000000570800720c */ /* 0x040fe40003f64070 */
[C---:B------:R-:W-:Y:S01]  /*6ed0*/  ISETP.GT.U32.AND P2, PT, R8.reuse, R89, PT ;  /* 0x000000590800720c */ /* 0x040fe20003f44070 */
[----:B------:R-:W4:Y:S10]  /*6ee0*/  LDL R83, [R1+0x10d8] ;  /* 0x0010d80001537983 */ /* 0x000f340000100800 */
[----:B------:R-:W-:Y:S01]  /*6ef0*/  @!P3 IMAD.IADD R87, R87, 0x1, -R8 ;  /* 0x000000015757b824 */ /* 0x000fe200078e0a08 */
[----:B------:R-:W-:-:S02]  /*6f00*/  ISETP.GT.U32.AND P3, PT, R8, R63, PT ;  /* 0x0000003f0800720c */ /* 0x000fc40003f64070 */
[C---:B------:R-:W-:Y:S01]  /*6f10*/  ISETP.GT.U32.AND P0, PT, R8.reuse, R88, PT ;  /* 0x000000580800720c */ /* 0x040fe20003f04070 */
[----:B------:R-:W-:Y:S01]  /*6f20*/  @!P2 IMAD.IADD R89, R89, 0x1, -R8 ;  /* 0x000000015959a824 */ /* 0x000fe200078e0a08 */
[----:B------:R-:W-:-:S04]  /*6f30*/  ISETP.GT.U32.AND P2, PT, R8, R87, PT ;  /* 0x000000570800720c */ /* 0x000fc80003f44070 */
[----:B------:R-:W-:-:S05]  /*6f40*/  ISETP.GT.U32.AND P5, PT, R8, R89, PT ;  /* 0x000000590800720c */ /* 0x000fca0003fa4070 */
[----:B------:R-:W-:-:S05]  /*6f50*/  @!P3 IMAD.IADD R63, R63, 0x1, -R8 ;  /* 0x000000013f3fb824 */ /* 0x000fca00078e0a08 */
[----:B------:R-:W-:Y:S01]  /*6f60*/  ISETP.GT.U32.AND P3, PT, R8, R63, PT ;  /* 0x0000003f0800720c */ /* 0x000fe20003f64070 */
[--C-:B------:R-:W-:Y:S01]  /*6f70*/  @!P0 IMAD.IADD R88, R88, 0x1, -R8.reuse ;  /* 0x0000000158588824 */ /* 0x100fe200078e0a08 */
[C---:B------:R-:W-:Y:S02]  /*6f80*/  ISETP.GT.U32.AND P0, PT, R8.reuse, R66, PT ;  /* 0x000000420800720c */ /* 0x040fe40003f04070 */
[C---:B------:R-:W-:Y:S01]  /*6f90*/  ISETP.GT.U32.AND P6, PT, R8.reuse, R65, PT ;  /* 0x000000410800720c */ /* 0x040fe20003fc4070 */
[--C-:B------:R-:W-:Y:S01]  /*6fa0*/  @!P2 IMAD.IADD R87, R87, 0x1, -R8.reuse ;  /* 0x000000015757a824 */ /* 0x100fe200078e0a08 */
[C---:B------:R-:W-:Y:S01]  /*6fb0*/  ISETP.GT.U32.AND P2, PT, R8.reuse, R64, PT ;  /* 0x000000400800720c */ /* 0x040fe20003f44070 */
[----:B------:R-:W-:Y:S01]  /*6fc0*/  @!P5 IMAD.IADD R89, R89, 0x1, -R8 ;  /* 0x000000015959d824 */ /* 0x000fe200078e0a08 */
[----:B------:R-:W-:-:S05]  /*6fd0*/  ISETP.GT.U32.AND P5, PT, R8, R67, PT ;  /* 0x000000430800720c */ /* 0x000fca0003fa4070 */
[--C-:B------:R-:W-:Y:S02]  /*6fe0*/  @!P3 IMAD.IADD R63, R63, 0x1, -R8.reuse ;  /* 0x000000013f3fb824 */ /* 0x100fe400078e0a08 */
[--C-:B------:R-:W-:Y:S01]  /*6ff0*/  @!P0 IMAD.IADD R66, R66, 0x1, -R8.reuse ;  /* 0x0000000142428824 */ /* 0x100fe200078e0a08 */
[----:B------:R-:W-:Y:S01]  /*7000*/  ISETP.GT.U32.AND P0, PT, R8, R20, PT ;  /* 0x000000140800720c */ /* 0x000fe20003f04070 */
[--C-:B------:R-:W-:Y:S02]  /*7010*/  @!P6 IMAD.IADD R65, R65, 0x1, -R8.reuse ;  /* 0x000000014141e824 */ /* 0x100fe400078e0a08 */
[--C-:B------:R-:W-:Y:S02]  /*7020*/  @!P2 IMAD.IADD R64, R64, 0x1, -R8.reuse ;  /* 0x000000014040a824 */ /* 0x100fe400078e0a08 */
[----:B------:R-:W-:Y:S01]  /*7030*/  @!P5 IMAD.IADD R67, R67, 0x1, -R8 ;  /* 0x000000014343d824 */ /* 0x000fe200078e0a08 */
[----:B------:R-:W-:Y:S01]  /*7040*/  ISETP.GT.U32.AND P5, PT, R8, R65, PT ;  /* 0x000000410800720c */ /* 0x000fe20003fa4070 */
[----:B------:R-:W-:-:S06]  /*7050*/  @!P1 IMAD.MOV R90, RZ, RZ, -R90 ;  /* 0x000000ffff5a9224 */ /* 0x000fcc00078e0a5a */
[----:B------:R-:W-:Y:S01]  /*7060*/  @!P0 IMAD.IADD R20, R20, 0x1, -R8 ;  /* 0x0000000114148824 */ /* 0x000fe200078e0a08 */
[----:B------:R-:W-:-:S05]  /*7070*/  ISETP.GT.U32.AND P0, PT, R8, R70, PT ;  /* 0x000000460800720c */ /* 0x000fca0003f04070 */
[----:B------:R-:W-:Y:S01]  /*7080*/  @!P5 IMAD.IADD R65, R65, 0x1, -R8 ;  /* 0x000000014141d824 */ /* 0x000fe200078e0a08 */
[----:B------:R-:W-:-:S07]  /*7090*/  ISETP.GT.U32.AND P5, PT, R8, R71, PT ;  /* 0x000000470800720c */ /* 0x000fce0003fa4070 */
[----:B------:R-:W-:-:S06]  /*70a0*/  @!P0 IMAD.IADD R70, R70, 0x1, -R8 ;  /* 0x0000000146468824 */ /* 0x000fcc00078e0a08 */
[----:B------:R-:W-:Y:S01]  /*70b0*/  @!P5 IMAD.IADD R71, R71, 0x1, -R8 ;  /* 0x000000014747d824 */ /* 0x000fe200078e0a08 */
[----:B--2---:R-:W-:Y:S02]  /*70c0*/  ISETP.GE.AND P3, PT, R82, RZ, PT ;  /* 0x000000ff5200720c */ /* 0x004fe40003f66270 */
[----:B------:R-:W2:Y:S01]  /*70d0*/  LDL R82, [R1+0x1044] ;  /* 0x0010440001527983 */ /* 0x000ea20000100800 */
[----:B---3--:R-:W-:Y:S02]  /*70e0*/  ISETP.GE.AND P4, PT, R10, RZ, PT ;  /* 0x000000ff0a00720c */ /* 0x008fe40003f86270 */
[----:B------:R-:W-:Y:S02]  /*70f0*/  ISETP.GE.AND P2, PT, R81, RZ, PT ;  /* 0x000000ff5100720c */ /* 0x000fe40003f46270 */
[----:B------:R-:W3:Y:S09]  /*7100*/  LDL R81, [R1+0x103c] ;  /* 0x00103c0001517983 */ /* 0x000ef20000100800 */
[----:B------:R-:W-:Y:S01]  /*7110*/  @!P4 IMAD.MOV R87, RZ, RZ, -R87 ;  /* 0x000000ffff57c224 */ /* 0x000fe200078e0a57 */
[----:B------:R-:W-:Y:S01]  /*7120*/  ISETP.GT.U32.AND P4, PT, R8, R19, PT ;  /* 0x000000130800720c */ /* 0x000fe20003f84070 */
[----:B------:R-:W-:-:S02]  /*7130*/  @!P3 IMAD.MOV R88, RZ, RZ, -R88 ;  /* 0x000000ffff58b224 */ /* 0x000fc400078e0a58 */
[----:B------:R-:W-:Y:S01]  /*7140*/  @!P2 IMAD.MOV R89, RZ, RZ, -R89 ;  /* 0x000000ffff59a224 */ /* 0x000fe200078e0a59 */
[----:B------:R-:W-:Y:S04]  /*7150*/  STL [R1+0x131c], R90 ;  /* 0x00131c5a01007387 */ /* 0x000fe80000100800 */
[----:B------:R-:W-:Y:S05]  /*7160*/  STL [R1+0x1320], R87 ;  /* 0x0013205701007387 */ /* 0x000fea0000100800 */
[----:B------:R-:W-:Y:S01]  /*7170*/  @!P4 IMAD.IADD R19, R19, 0x1, -R8 ;  /* 0x000000011313c824 */ /* 0x000fe200078e0a08 */
[----:B------:R-:W-:Y:S04]  /*7180*/  STL [R1+0x1324], R88 ;  /* 0x0013245801007387 */ /* 0x000fe80000100800 */
[----:B------:R-:W-:Y:S01]  /*7190*/  STL [R1+0x1328], R89 ;  /* 0x0013285901007387 */ /* 0x000fe20000100800 */
[----:B----4-:R-:W-:-:S03]  /*71a0*/  ISETP.GE.AND P0, PT, R17, RZ, PT ;  /* 0x000000ff1100720c */ /* 0x010fc60003f06270 */
        /* <DEDUP_REMOVED lines=8> */
[----:B0-----:R-:W4:Y:S01]  /*7230*/  LDL R92, [R1+0xfc8] ;  /* 0x000fc800015c7983 */ /* 0x001f220000100800 */
[C---:B------:R-:W-:Y:S02]  /*7240*/  ISETP.GT.U32.AND P1, PT, R8.reuse, R64, PT ;  /* 0x000000400800720c */ /* 0x040fe40003f24070 */
[C---:B------:R-:W-:Y:S01]  /*7250*/  ISETP.GT.U32.AND P4, PT, R8.reuse, R73, PT ;  /* 0x000000490800720c */ /* 0x040fe20003f84070 */
[----:B-1----:R-:W4:Y:S01]  /*7260*/  LDL R91, [R1+0xfdc] ;  /* 0x000fdc00015b7983 */ /* 0x002f220000100800 */
[----:B------:R-:W-:-:S03]  /*7270*/  ISETP.GT.U32.AND P2, PT, R8, R67, PT ;  /* 0x000000430800720c */ /* 0x000fc60003f44070 */
[----:B------:R-:W4:Y:S02]  /*7280*/  LDL R86, [R1+0xfd8] ;  /* 0x000fd80001567983 */ /* 0x000f240000100800 */
[--C-:B------:R-:W-:Y:S02]  /*7290*/  @!P6 IMAD.IADD R68, R68, 0x1, -R8.reuse ;  /* 0x000000014444e824 */ /* 0x100fe400078e0a08 */
[--C-:B------:R-:W-:Y:S01]  /*72a0*/  @!P3 IMAD.IADD R66, R66, 0x1, -R8.reuse ;  /* 0x000000014242b824 */ /* 0x100fe200078e0a08 */
[C---:B------:R-:W-:Y:S02]  /*72b0*/  ISETP.GT.U32.AND P3, PT, R8.reuse, R72, PT ;  /* 0x000000480800720c */ /* 0x040fe40003f64070 */
[----:B------:R-:W-:Y:S01]  /*72c0*/  ISETP.GT.U32.AND P6, PT, R8, R68, PT ;  /* 0x000000440800720c */ /* 0x000fe20003fc4070 */
[----:B------:R-:W-:Y:S01]  /*72d0*/  @!P1 IMAD.IADD R64, R64, 0x1, -R8 ;  /* 0x0000000140409824 */ /* 0x000fe200078e0a08 */
[----:B------:R-:W-:-:S09]  /*72e0*/  ISETP.GT.U32.AND P1, PT, R8, R69, PT ;  /* 0x000000450800720c */ /* 0x000fd20003f24070 */
[--C-:B------:R-:W-:Y:S02]  /*72f0*/  @!P3 IMAD.IADD R72, R72, 0x1, -R8.reuse ;  /* 0x000000014848b824 */ /* 0x100fe400078e0a08 */
[--C-:B------:R-:W-:Y:S01]  /*7300*/  @!P6 IMAD.IADD R68, R68, 0x1, -R8.reuse ;  /* 0x000000014444e824 */ /* 0x100fe200078e0a08 */
[----:B------:R-:W-:Y:S01]  /*7310*/  ISETP.GE.AND P6, PT, R84, RZ, PT ;  /* 0x000000ff5400720c */ /* 0x000fe20003fc6270 */
[--C-:B------:R-:W-:Y:S01]  /*7320*/  @!P1 IMAD.IADD R69, R69, 0x1, -R8.reuse ;  /* 0x0000000145459824 */ /* 0x100fe200078e0a08 */
[----:B------:R-:W-:Y:S01]  /*7330*/  ISETP.GE.AND P1, PT, R83, RZ, PT ;  /* 0x000000ff5300720c */ /* 0x000fe20003f26270 */
[----:B------:R-:W-:Y:S01]  /*7340*/  IMAD.MOV.U32 R84, RZ, RZ, R63 ;  /* 0x000000ffff547224 */ /* 0x000fe200078e003f */
[----:B------:R-:W-:Y:S01]  /*7350*/  IABS R14, R14 ;  /* 0x0000000e000e7213 */ /* 0x000fe20000000000 */
[----:B------:R-:W-:Y:S02]  /*7360*/  @!P4 IMAD.IADD R73, R73, 0x1, -R8 ;  /* 0x000000014949c824 */ /* 0x000fe400078e0a08 */
[----:B------:R-:W-:-:S06]  /*7370*/  IMAD.MOV.U32 R83, RZ, RZ, R64 ;  /* 0x000000ffff537224 */ /* 0x000fcc00078e0040 */
[----:B------:R-:W-:Y:S01]  /*7380*/  @!P6 IMAD.MOV R84, RZ, RZ, -R84 ;  /* 0x000000ffff54e224 */ /* 0x000fe200078e0a54 */
[----:B------:R-:W-:Y:S01]  /*7390*/  ISETP.GT.U32.AND P6, PT, R8, R72, PT ;  /* 0x000000480800720c */ /* 0x000fe20003fc4070 */
[----:B------:R-:W-:-:S04]  /*73a0*/  IMAD.HI.U32 R10, R9, R14, RZ ;  /* 0x0000000e090a7227 */ /* 0x000fc800078e00ff */
[----:B------:R-:W-:Y:S02]  /*73b0*/  @!P2 IMAD.IADD R67, R67, 0x1, -R8 ;  /* 0x000000014343a824 */ /* 0x000fe400078e0a08 */
[----:B------:R-:W-:Y:S02]  /*73c0*/  IMAD.MOV R10, RZ, RZ, -R10 ;  /* 0x000000ffff0a7224 */ /* 0x000fe400078e0a0a */
[----:B------:R-:W-:Y:S01]  /*73d0*/  @!P1 IMAD.MOV R83, RZ, RZ, -R83 ;  /* 0x000000ffff539224 */ /* 0x000fe200078e0a53 */
[----:B------:R-:W-:Y:S01]  /*73e0*/  STL [R1+0x1334], R84 ;  /* 0x0013345401007387 */ /* 0x000fe20000100800 */
[----:B------:R-:W-:Y:S02]  /*73f0*/  IMAD R14, R8, R10, R14 ;  /* 0x0000000a080e7224 */ /* 0x000fe400078e020e */
[----:B------:R-:W-:Y:S01]  /*7400*/  @!P6 IMAD.IADD R72, R72, 0x1, -R8 ;  /* 0x000000014848e824 */ /* 0x000fe200078e0a08 */
[----:B------:R-:W-:Y:S01]  /*7410*/  STL [R1+0x1338], R83 ;  /* 0x0013385301007387 */ /* 0x000fe20000100800 */
[----:B------:R-:W-:Y:S01]  /*7420*/  VIADD R10, R0, 0xf9 ;  /* 0x000000f9000a7836 */ /* 0x000fe20000000000 */
[----:B------:R-:W-:-:S02]  /*7430*/  ISETP.GT.U32.AND P6, PT, R8, R78, PT ;  /* 0x0000004e0800720c */ /* 0x000fc40003fc4070 */
[----:B------:R-:W-:-:S11]  /*7440*/  ISETP.GT.U32.AND P1, PT, R8, R70, PT ;  /* 0x000000460800720c */ /* 0x000fd60003f24070 */
[--C-:B------:R-:W-:Y:S02]  /*7450*/  @!P6 IMAD.IADD R78, R78, 0x1, -R8.reuse ;  /* 0x000000014e4ee824 */ /* 0x100fe400078e0a08 */
[----:B------:R-:W-:Y:S01]  /*7460*/  @!P1 IMAD.IADD R70, R70, 0x1, -R8 ;  /* 0x0000000146469824 */ /* 0x000fe200078e0a08 */
[----:B------:R-:W-:-:S13]  /*7470*/  ISETP.GT.U32.AND P1, PT, R8, R76, PT ;  /* 0x0000004c0800720c */ /* 0x000fda0003f24070 */
[----:B------:R-:W-:Y:S01]  /*7480*/  @!P1 IMAD.IADD R76, R76, 0x1, -R8 ;  /* 0x000000014c4c9824 */ /* 0x000fe200078e0a08 */
[----:B--2---:R-:W-:Y:S01]  /*7490*/  ISETP.GE.AND P3, PT, R82, RZ, PT ;  /* 0x000000ff5200720c */ /* 0x004fe20003f66270 */
[----:B------:R-:W-:-:S04]  /*74a0*/  IMAD.MOV.U32 R82, RZ, RZ, R65 ;  /* 0x000000ffff527224 */ /* 0x000fc800078e0041 */
[----:B------:R-:W-:Y:S01]  /*74b0*/  @!P0 IMAD.MOV R82, RZ, RZ, -R82 ;  /* 0x000000ffff528224 */ /* 0x000fe200078e0a52 */
[----:B------:R-:W-:Y:S02]  /*74c0*/  ISETP.GT.U32.AND P0, PT, R8, R71, PT ;  /* 0x000000470800720c */ /* 0x000fe40003f04070 */
[----:B---3--:R-:W-:Y:S01]  /*74d0*/  ISETP.GE.AND P4, PT, R81, RZ, PT ;  /* 0x000000ff5100720c */ /* 0x008fe20003f86270 */
[----:B------:R-:W-:-:S10]  /*74e0*/  IMAD.MOV.U32 R81, RZ, RZ, R66 ;  /* 0x000000ffff517224 */ /* 0x000fd400078e0042 */
[----:B------:R-:W-:Y:S01]  /*74f0*/  @!P0 IMAD.IADD R71, R71, 0x1, -R8 ;  /* 0x0000000147478824 */ /* 0x000fe200078e0a08 */
[----:B------:R-:W-:Y:S01]  /*7500*/  ISETP.GT.U32.AND P0, PT, R8, R77, PT ;  /* 0x0000004d0800720c */ /* 0x000fe20003f04070 */
[----:B------:R-:W-:Y:S02]  /*7510*/  @!P5 IMAD.MOV R81, RZ, RZ, -R81 ;  /* 0x000000ffff51d224 */ /* 0x000fe400078e0a51 */
[----:B------:R-:W-:Y:S01]  /*7520*/  @!P3 IMAD.MOV R67, RZ, RZ, -R67 ;  /* 0x000000ffff43b224 */ /* 0x000fe200078e0a43 */
[----:B------:R-:W-:Y:S01]  /*7530*/  STL [R1+0x133c], R82 ;  /* 0x00133c5201007387 */ /* 0x000fe20000100800 */
[----:B------:R-:W-:-:S03]  /*7540*/  @!P4 IMAD.MOV R68, RZ, RZ, -R68 ;  /* 0x000000ffff44c224 */ /* 0x000fc600078e0a44 */
[----:B------:R-:W-:Y:S04]  /*7550*/  STL [R1+0x1340], R81 ;  /* 0x0013405101007387 */ /* 0x000fe80000100800 */
[----:B------:R-:W-:Y:S01]  /*7560*/  STL [R1+0x1344], R67 ;  /* 0x0013444301007387 */ /* 0x000fe20000100800 */
[----:B------:R-:W-:-:S03]  /*7570*/  @!P0 IMAD.IADD R77, R77, 0x1, -R8 ;  /* 0x000000014d4d8824 */ /* 0x000fc600078e0a08 */
[----:B------:R0:W-:Y:S04]  /*7580*/  STL [R1+0x1348], R0 ;  /* 0x0013480001007387 */ /* 0x0001e80000100800 */
[----:B------:R1:W-:Y:S04]  /*7590*/  STL [R1+0x1160], R10 ;  /* 0x0011600a01007387 */ /* 0x0003e80000100800 */
[----:B------:R-:W-:Y:S01]  /*75a0*/  STL [R1+0x134c], R68 ;  /* 0x00134c4401007387 */ /* 0x000fe20000100800 */
[----:B----4-:R-:W-:Y:S01]  /*75b0*/  ISETP.GE.AND P6, PT, R16, RZ, PT ;  /* 0x000000ff1000720c */ /* 0x010fe20003fc6270 */
[----:B0-----:R-:W0:Y:S01]  /*75c0*/  LDC R0, c[0x0][0x3a0] ;  /* 0x0000e800ff007b82 */ /* 0x001e220000000800 */
[----:B------:R-:W-:Y:S01]  /*75d0*/  ISETP.GE.AND P0, PT, R17, RZ, PT ;  /* 0x000000ff1100720c */ /* 0x000fe20003f06270 */
[----:B------:R-:W2:Y:S04]  /*75e0*/  LDL R16, [R1+0x10cc] ;  /* 0x0010cc0001107983 */ /* 0x000ea80000100800 */
[----:B------:R-:W3:Y:S01]  /*75f0*/  LDL R17, [R1+0x1088] ;  /* 0x0010880001117983 */ /* 0x000ee20000100800 */
[----:B------:R-:W-:-:S03]  /*7600*/  ISETP.GE.AND P1, PT, R85, RZ, PT ;  /* 0x000000ff5500720c */ /* 0x000fc60003f26270 */
[----:B------:R-:W4:Y:S01]  /*7610*/  LDL R85, [R1+0x1090] ;  /* 0x0010900001557983 */ /* 0x000f220000100800 */
[----:B------:R-:W-:-:S13]  /*7620*/  ISETP.GT.U32.AND P2, PT, R8, R74, PT ;  /* 0x0000004a0800720c */ /* 0x000fda0003f44070 */
[----:B------:R-:W-:Y:S01]  /*7630*/  @!P2 IMAD.IADD R74, R74, 0x1, -R8 ;  /* 0x000000014a4aa824 */ /* 0x000fe200078e0a08 */
[----:B------:R-:W-:-:S13]  /*7640*/  ISETP.GT.U32.AND P2, PT, R8, R69, PT ;  /* 0x000000450800720c */ /* 0x000fda0003f44070 */
[----:B------:R-:W-:Y:S01]  /*7650*/  @!P2 IMAD.IADD R69, R69, 0x1, -R8 ;  /* 0x000000014545a824 */ /* 0x000fe200078e0a08 */
[C---:B------:R-:W-:Y:S02]  /*7660*/  ISETP.GT.U32.AND P2, PT, R8.reuse, R80, PT ;  /* 0x000000500800720c */ /* 0x040fe40003f44070 */
[C---:B------:R-:W-:Y:S02]  /*7670*/  ISETP.GT.U32.AND P4, PT, R8.reuse, R75, PT ;  /* 0x0000004b0800720c */ /* 0x040fe40003f84070 */
[C---:B------:R-:W-:Y:S02]  /*7680*/  ISETP.GT.U32.AND P3, PT, R8.reuse, R73, PT ;  /* 0x000000490800720c */ /* 0x040fe40003f64070 */
[----:B------:R-:W-:-:S07]  /*7690*/  ISETP.GT.U32.AND P5, PT, R8, R74, PT ;  /* 0x0000004a0800720c */ /* 0x000fce0003fa4070 */
[----:B------:R-:W-:Y:S01]  /*76a0*/  @!P2 IMAD.IADD R80, R80, 0x1, -R8 ;  /* 0x000000015050a824 */ /* 0x000fe200078e0a08 */
[----:B------:R-:W-:Y:S02]  /*76b0*/  ISETP.GE.AND P2, PT, R92, RZ, PT ;  /* 0x000000ff5c00720c */ /* 0x000fe40003f46270 */
[----:B------:R-:W4:Y:S01]  /*76c0*/  LDL R92, [R1+0x1050] ;  /* 0x00105000015c7983 */ /* 0x000f220000100800 */
[----:B------:R-:W-:Y:S01]  /*76d0*/  @!P1 IMAD.MOV R72, RZ, RZ, -R72 ;  /* 0x000000ffff489224 */ /* 0x000fe200078e0a48 */
[----:B------:R-:W-:Y:S01]  /*76e0*/  ISETP.GT.U32.AND P1, PT, R8, R77, PT ;  /* 0x0000004d0800720c */ /* 0x000fe20003f24070 */
[--C-:B------:R-:W-:Y:S01]  /*76f0*/  @!P4 IMAD.IADD R75, R75, 0x1, -R8.reuse ;  /* 0x000000014b4bc824 */ /* 0x100fe200078e0a08 */
[----:B------:R-:W-:Y:S01]  /*7700*/  ISETP.GE.AND P4, PT, R91, RZ, PT ;  /* 0x000000ff5b00720c */ /* 0x000fe20003f86270 */
[--C-:B------:R-:W-:Y:S01]  /*7710*/  @!P3 IMAD.IADD R73, R73, 0x1, -R8.reuse ;  /* 0x000000014949b824 */ /* 0x100fe200078e0a08 */
[----:B------:R-:W4:Y:S01]  /*7720*/  LDL R91, [R1+0x1058] ;  /* 0x00105800015b7983 */ /* 0x000f220000100800 */
[--C-:B------:R-:W-:Y:S01]  /*7730*/  @!P5 IMAD.IADD R74, R74, 0x1, -R8.reuse ;  /* 0x000000014a4ad824 */ /* 0x100fe200078e0a08 */
[----:B------:R-:W-:Y:S01]  /*7740*/  ISETP.GE.AND P5, PT, R86, RZ, PT ;  /* 0x000000ff5600720c */ /* 0x000fe20003fa6270 */
[----:B------:R-:W-:Y:S01]  /*7750*/  @!P0 IMAD.MOV R73, RZ, RZ, -R73 ;  /* 0x000000ffff498224 */ /* 0x000fe200078e0a49 */
[C---:B------:R-:W-:Y:S01]  /*7760*/  ISETP.GT.U32.AND P0, PT, R8.reuse, R78, PT ;  /* 0x0000004e0800720c */ /* 0x040fe20003f04070 */
[----:B------:R-:W4:Y:S04]  /*7770*/  LDL R86, [R1+0x104c] ;  /* 0x00104c0001567983 */ /* 0x000f280000100800 */
[----:B------:R-:W-:Y:S01]  /*7780*/  @!P1 IMAD.IADD R77, R77, 0x1, -R8 ;  /* 0x000000014d4d9824 */ /* 0x000fe200078e0a08 */
[----:B------:R-:W-:Y:S01]  /*7790*/  ISETP.GT.U32.AND P1, PT, R8, R41, PT ;  /* 0x000000290800720c */ /* 0x000fe20003f24070 */
[----:B------:R-:W-:-:S02]  /*77a0*/  @!P4 IMAD.MOV R70, RZ, RZ, -R70 ;  /* 0x000000ffff46c224 */ /* 0x000fc400078e0a46 */
[----:B------:R-:W-:Y:S02]  /*77b0*/  @!P2 IMAD.MOV R71, RZ, RZ, -R71 ;  /* 0x000000ffff47a224 */ /* 0x000fe400078e0a47 */
[----:B------:R-:W-:Y:S02]  /*77c0*/  @!P5 IMAD.MOV R69, RZ, RZ, -R69 ;  /* 0x000000ffff45d224 */ /* 0x000fe400078e0a45 */
[----:B------:R-:W-:Y:S01]  /*77d0*/  @!P0 IMAD.IADD R78, R78, 0x1, -R8 ;  /* 0x000000014e4e8824 */ /* 0x000fe200078e0a08 */
[C---:B------:R-:W-:Y:S01]  /*77e0*/  ISETP.GT.U32.AND P0, PT, R8.reuse, R42, PT ;  /* 0x0000002a0800720c */ /* 0x040fe20003f04070 */
[----:B------:R-:W-:Y:S01]  /*77f0*/  @!P6 IMAD.MOV R74, RZ, RZ, -R74 ;  /* 0x000000ffff4ae224 */ /* 0x000fe200078e0a4a */
[----:B------:R-:W-:Y:S01]  /*7800*/  STL [R1+0x1350], R69 ;  /* 0x0013504501007387 */ /* 0x000fe20000100800 */
[----:B------:R-:W-:-:S03]  /*7810*/  ISETP.GT.U32.AND P2, PT, R8, R76, PT ;  /* 0x0000004c0800720c */ /* 0x000fc60003f44070 */
[----:B------:R-:W-:Y:S01]  /*7820*/  STL [R1+0x1354], R70 ;  /* 0x0013544601007387 */ /* 0x000fe20000100800 */
[----:B------:R-:W-:-:S03]  /*7830*/  @!P1 IMAD.IADD R41, R41, 0x1, -R8 ;  /* 0x0000000129299824 */ /* 0x000fc600078e0a08 */
[----:B------:R-:W-:Y:S04]  /*7840*/  STL [R1+0x1358], R71 ;  /* 0x0013584701007387 */ /* 0x000fe80000100800 */
[----:B------:R-:W-:Y:S04]  /*7850*/  STL [R1+0x135c], R72 ;  /* 0x00135c4801007387 */ /* 0x000fe80000100800 */
[----:B------:R-:W-:Y:S04]  /*7860*/  STL [R1+0x1360], R73 ;  /* 0x0013604901007387 */ /* 0x000fe80000100800 */
[----:B------:R-:W-:Y:S04]  /*7870*/  STL [R1+0x1364], R74 ;  /* 0x0013644a01007387 */ /* 0x000fe80000100800 */
[----:B------:R0:W-:Y:S01]  /*7880*/  STL [R1+0x1368], R9 ;  /* 0x0013680901007387 */ /* 0x0001e20000100800 */
[----:B------:R-:W-:-:S02]  /*7890*/  @!P0 IMAD.IADD R42, R42, 0x1, -R8 ;  /* 0x000000012a2a8824 */ /* 0x000fc400078e0a08 */
[----:B------:R-:W-:Y:S01]  /*78a0*/  @!P2 IMAD.IADD R76, R76, 0x1, -R8 ;  /* 0x000000014c4ca824 */ /* 0x000fe200078e0a08 */
[----:B------:R-:W-:-:S13]  /*78b0*/  ISETP.GT.U32.AND P2, PT, R8, R40, PT ;  /* 0x000000280800720c */ /* 0x000fda0003f44070 */
[----:B------:R-:W-:Y:S01]  /*78c0*/  @!P2 IMAD.IADD R40, R40, 0x1, -R8 ;  /* 0x000000012828a824 */ /* 0x000fe200078e0a08 */
[----:B---3--:R-:W-:Y:S02]  /*78d0*/  ISETP.GE.AND P1, PT, R17, RZ, PT ;  /* 0x000000ff1100720c */ /* 0x008fe40003f26270 */
[----:B------:R-:W3:Y:S01]  /*78e0*/  LDL R17, [R1+0x113c] ;  /* 0x00113c0001117983 */ /* 0x000ee20000100800 */
[----:B--2---:R-:W-:-:S03]  /*78f0*/  ISETP.GE.AND P0, PT, R16, RZ, PT ;  /* 0x000000ff1000720c */ /* 0x004fc60003f06270 */
[----:B------:R-:W2:Y:S01]  /*7900*/  LDL R16, [R1+0x1144] ;  /* 0x0011440001107983 */ /* 0x000ea20000100800 */
[----:B----4-:R-:W-:-:S03]  /*7910*/  ISETP.GE.AND P2, PT, R85, RZ, PT ;  /* 0x000000ff5500720c */ /* 0x010fc60003f46270 */
[----:B------:R-:W4:Y:S01]  /*7920*/  LDL R85, [R1+0x110c] ;  /* 0x00110c0001557983 */ /* 0x000f220000100800 */
[C---:B------:R-:W-:Y:S02]  /*7930*/  ISETP.GT.U32.AND P4, PT, R8.reuse, R80, PT ;  /* 0x000000500800720c */ /* 0x040fe40003f84070 */
[----:B------:R-:W-:-:S11]  /*7940*/  ISETP.GT.U32.AND P3, PT, R8, R79, PT ;  /* 0x0000004f0800720c */ /* 0x000fd60003f64070 */
[--C-:B------:R-:W-:Y:S01]  /*7950*/  @!P4 IMAD.IADD R80, R80, 0x1, -R8.reuse ;  /* 0x000000015050c824 */ /* 0x100fe200078e0a08 */
[----:B------:R-:W-:Y:S01]  /*7960*/  ISETP.GT.U32.AND P4, PT, R8, R5, PT ;  /* 0x000000050800720c */ /* 0x000fe20003f84070 */
[----:B------:R-:W-:-:S05]  /*7970*/  @!P3 IMAD.IADD R79, R79, 0x1, -R8 ;  /* 0x000000014f4fb824 */ /* 0x000fca00078e0a08 */
[----:B------:R-:W-:-:S07]  /*7980*/  ISETP.GT.U32.AND P5, PT, R8, R79, PT ;  /* 0x0000004f0800720c */ /* 0x000fce0003fa4070 */
[--C-:B------:R-:W-:Y:S01]  /*7990*/  @!P4 IMAD.IADD R5, R5, 0x1, -R8.reuse ;  /* 0x000000010505c824 */ /* 0x100fe200078e0a08 */
[----:B------:R-:W-:Y:S02]  /*79a0*/  ISETP.GT.U32.AND P3, PT, R8, R75, PT ;  /* 0x0000004b0800720c */ /* 0x000fe40003f64070 */
[----:B------:R-:W-:Y:S02]  /*79b0*/  ISETP.GE.AND P4, PT, R92, RZ, PT ;  /* 0x000000ff5c00720c */ /* 0x000fe40003f86270 */
[----:B------:R-:W4:Y:S01]  /*79c0*/  LDL R92, [R1+0x10f8] ;  /* 0x0010f800015c7983 */ /* 0x000f220000100800 */
[----:B------:R-:W-:Y:S01]  /*79d0*/  @!P5 IMAD.IADD R79, R79, 0x1, -R8 ;  /* 0x000000014f4fd824 */ /* 0x000fe200078e0a08 */
[----:B------:R-:W-:Y:S02]  /*79e0*/  ISETP.GE.AND P5, PT, R91, RZ, PT ;  /* 0x000000ff5b00720c */ /* 0x000fe40003fa6270 */
[----:B------:R-:W4:Y:S07]  /*79f0*/  LDL R91, [R1+0x1108] ;  /* 0x00110800015b7983 */ /* 0x000f2e0000100800 */
[----:B------:R-:W-:Y:S01]  /*7a00*/  @!P4 IMAD.MOV R76, RZ, RZ, -R76 ;  /* 0x000000ffff4cc224 */ /* 0x000fe200078e0a4c */
[----:B------:R-:W-:Y:S01]  /*7a10*/  ISETP.GT.U32.AND P4, PT, R8, R40, PT ;  /* 0x000000280800720c */ /* 0x000fe20003f84070 */
[----:B------:R-:W-:Y:S01]  /*7a20*/  @!P3 IMAD.IADD R75, R75, 0x1, -R8 ;  /* 0x000000014b4bb824 */ /* 0x000fe200078e0a08 */
[----:B------:R-:W-:Y:S01]  /*7a30*/  ISETP.GE.AND P3, PT, R86, RZ, PT ;  /* 0x000000ff5600720c */ /* 0x000fe20003f66270 */
[----:B------:R-:W-:Y:S01]  /*7a40*/  @!P2 IMAD.MOV R77, RZ, RZ, -R77 ;  /* 0x000000ffff4da224 */ /* 0x000fe200078e0a4d */
[----:B------:R-:W-:Y:S01]  /*7a50*/  ISETP.GT.U32.AND P2, PT, R8, R41, PT ;  /* 0x000000290800720c */ /* 0x000fe20003f44070 */
[----:B------:R-:W-:-:S08]  /*7a60*/  @!P5 IMAD.MOV R80, RZ, RZ, -R80 ;  /* 0x000000ffff50d224 */ /* 0x000fd000078e0a50 */
[--C-:B------:R-:W-:Y:S01]  /*7a70*/  @!P4 IMAD.IADD R40, R40, 0x1, -R8.reuse ;  /* 0x000000012828c824 */ /* 0x100fe200078e0a08 */
[C---:B------:R-:W-:Y:S01]  /*7a80*/  ISETP.GT.U32.AND P4, PT, R8.reuse, R47, PT ;  /* 0x0000002f0800720c */ /* 0x040fe20003f84070 */
[----:B------:R-:W-:Y:S01]  /*7a90*/  @!P3 IMAD.MOV R75, RZ, RZ, -R75 ;  /* 0x000000ffff4bb224 */ /* 0x000fe200078e0a4b */
[----:B------:R-:W4:Y:S01]  /*7aa0*/  LDL R86, [R1+0x10c4] ;  /* 0x0010c40001567983 */ /* 0x000f220000100800 */
[--C-:B------:R-:W-:Y:S01]  /*7ab0*/  @!P2 IMAD.IADD R41, R41, 0x1, -R8.reuse ;  /* 0x000000012929a824 */ /* 0x100fe200078e0a08 */
[C---:B------:R-:W-:Y:S02]  /*7ac0*/  ISETP.GT.U32.AND P2, PT, R8.reuse, R48, PT ;  /* 0x000000300800720c */ /* 0x040fe40003f44070 */
[----:B------:R-:W-:Y:S01]  /*7ad0*/  ISETP.GT.U32.AND P5, PT, R8, R5, PT ;  /* 0x000000050800720c */ /* 0x000fe20003fa4070 */
[----:B------:R-:W-:Y:S04]  /*7ae0*/  STL [R1+0x136c], R75 ;  /* 0x00136c4b01007387 */ /* 0x000fe80000100800 */
[----:B------:R-:W-:Y:S02]  /*7af0*/  STL [R1+0x1370], R80 ;  /* 0x0013705001007387 */ /* 0x000fe40000100800 */
[----:B------:R-:W-:-:S02]  /*7b00*/  @!P4 IMAD.IADD R47, R47, 0x1, -R8 ;  /* 0x000000012f2fc824 */ /* 0x000fc400078e0a08 */
[----:B------:R-:W-:Y:S02]  /*7b10*/  STL [R1+0x1374], R76 ;  /* 0x0013744c01007387 */ /* 0x000fe40000100800 */
[--C-:B------:R-:W-:Y:S02]  /*7b20*/  @!P2 IMAD.IADD R48, R48, 0x1, -R8.reuse ;  /* 0x000000013030a824 */ /* 0x100fe400078e0a08 */
        /* <DEDUP_REMOVED lines=9> */
[----:B------:R-:W-:-:S13]  /*7bc0*/  ISETP.GT.U32.AND P6, PT, R8, R4, PT ;  /* 0x000000040800720c */ /* 0x000fda0003fc4070 */
[----:B------:R-:W-:-:S05]  /*7bd0*/  @!P6 IMAD.IADD R4, R4, 0x1, -R8 ;  /* 0x000000010404e824 */ /* 0x000fca00078e0a08 */
[----:B------:R-:W-:-:S13]  /*7be0*/  ISETP.GT.U32.AND P3, PT, R8, R4, PT ;  /* 0x000000040800720c */ /* 0x000fda0003f64070 */
[----:B------:R-:W-:Y:S01]  /*7bf0*/  @!P3 IMAD.IADD R4, R4, 0x1, -R8 ;  /* 0x000000010404b824 */ /* 0x000fe200078e0a08 */
[C---:B------:R-:W-:Y:S01]  /*7c00*/  ISETP.GT.U32.AND P3, PT, R8.reuse, R45, PT ;  /* 0x0000002d0800720c */ /* 0x040fe20003f64070 */
[----:B------:R-:W-:Y:S01]  /*7c10*/  @!P0 IMAD.MOV R79, RZ, RZ, -R79 ;  /* 0x000000ffff4f8224 */ /* 0x000fe200078e0a4f */
[C---:B------:R-:W-:Y:S02]  /*7c20*/  ISETP.GT.U32.AND P0, PT, R8.reuse, R44, PT ;  /* 0x0000002c0800720c */ /* 0x040fe40003f04070 */
[----:B-1----:R-:W-:Y:S02]  /*7c30*/  IABS R10, R10 ;  /* 0x0000000a000a7213 */ /* 0x002fe40000000000 */
[----:B------:R-:W-:-:S07]  /*7c40*/  ISETP.GT.U32.AND P6, PT, R8, R43, PT ;  /* 0x0000002b0800720c */ /* 0x000fce0003fc4070 */
[----:B------:R-:W-:Y:S01]  /*7c50*/  @!P3 IMAD.IADD R45, R45, 0x1, -R8 ;  /* 0x000000012d2db824 */ /* 0x000fe200078e0a08 */
[----:B------:R-:W-:Y:S01]  /*7c60*/  ISETP.GE.AND P3, PT, R92, RZ, PT ;  /* 0x000000ff5c00720c */ /* 0x000fe20003f66270 */
[----:B------:R-:W-:Y:S01]  /*7c70*/  IMAD.HI.U32 R63, R9, R10, RZ ;  /* 0x0000000a093f7227 */ /* 0x000fe200078e00ff */
[----:B------:R-:W4:Y:S03]  /*7c80*/  LDL R92, [R1+0x1164] ;  /* 0x00116400015c7983 */ /* 0x000f260000100800 */
[----:B------:R-:W-:Y:S02]  /*7c90*/  IMAD.MOV.U32 R64, RZ, RZ, R40 ;  /* 0x000000ffff407224 */ /* 0x000fe400078e0028 */
[----:B------:R-:W-:Y:S02]  /*7ca0*/  IMAD.MOV R63, RZ, RZ, -R63 ;  /* 0x000000ffff3f7224 */ /* 0x000fe400078e0a3f */
[----:B------:R-:W-:Y:S01]  /*7cb0*/  @!P0 IMAD.IADD R44, R44, 0x1, -R8 ;  /* 0x000000012c2c8824 */ /* 0x000fe200078e0a08 */
[----:B------:R-:W-:-:S03]  /*7cc0*/  ISETP.GE.AND P0, PT, R91, RZ, PT ;  /* 0x000000ff5b00720c */ /* 0x000fc60003f06270 */
[----:B------:R-:W-:Y:S01]  /*7cd0*/  @!P3 IMAD.MOV R64, RZ, RZ, -R64 ;  /* 0x000000ffff40b224 */ /* 0x000fe200078e0a40 */
[C---:B------:R-:W-:Y:S01]  /*7ce0*/  ISETP.GT.U32.AND P3, PT, R8.reuse, R46, PT ;  /* 0x0000002e0800720c */ /* 0x040fe20003f64070 */
[C---:B------:R-:W-:Y:S01]  /*7cf0*/  IMAD R10, R8.reuse, R63, R10 ;  /* 0x0000003f080a7224 */ /* 0x040fe200078e020a */
[----:B------:R-:W4:Y:S01]  /*7d00*/  LDL R91, [R1+0x1168] ;  /* 0x00116800015b7983 */ /* 0x000f220000100800 */
[----:B------:R-:W-:Y:S02]  /*7d10*/  IMAD.MOV.U32 R63, RZ, RZ, R41 ;  /* 0x000000ffff3f7224 */ /* 0x000fe400078e0029 */
[----:B------:R-:W-:Y:S02]  /*7d20*/  @!P6 IMAD.IADD R43, R43, 0x1, -R8 ;  /* 0x000000012b2be824 */ /* 0x000fe400078e0a08 */
[----:B------:R-:W-:Y:S01]  /*7d30*/  @!P5 IMAD.MOV R63, RZ, RZ, -R63 ;  /* 0x000000ffff3fd224 */ /* 0x000fe200078e0a3f */
[C---:B------:R-:W-:Y:S02]  /*7d40*/  ISETP.GT.U32.AND P5, PT, R8.reuse, R47, PT ;  /* 0x0000002f0800720c */ /* 0x040fe40003fa4070 */
[----:B------:R-:W-:-:S03]  /*7d50*/  ISETP.GT.U32.AND P6, PT, R8, R43, PT ;  /* 0x0000002b0800720c */ /* 0x000fc60003fc4070 */
[----:B------:R-:W-:Y:S01]  /*7d60*/  @!P3 IMAD.IADD R46, R46, 0x1, -R8 ;  /* 0x000000012e2eb824 */ /* 0x000fe200078e0a08 */
[----:B------:R-:W-:Y:S01]  /*7d70*/  ISETP.GT.U32.AND P3, PT, R8, R53, PT ;  /* 0x000000350800720c */ /* 0x000fe20003f64070 */
[----:B------:R-:W-:-:S04]  /*7d80*/  IMAD.MOV.U32 R65, RZ, RZ, R5 ;  /* 0x000000ffff417224 */ /* 0x000fc800078e0005 */
[----:B------:R-:W-:Y:S02]  /*7d90*/  @!P0 IMAD.MOV R65, RZ, RZ, -R65 ;  /* 0x000000ffff418224 */ /* 0x000fe400078e0a41 */
[--C-:B------:R-:W-:Y:S01]  /*7da0*/  @!P5 IMAD.IADD R47, R47, 0x1, -R8.reuse ;  /* 0x000000012f2fd824 */ /* 0x100fe200078e0a08 */
[----:B------:R-:W-:Y:S01]  /*7db0*/  ISETP.GT.U32.AND P5, PT, R8, R54, PT ;  /* 0x000000360800720c */ /* 0x000fe20003fa4070 */
[--C-:B------:R-:W-:Y:S01]  /*7dc0*/  @!P6 IMAD.IADD R43, R43, 0x1, -R8.reuse ;  /* 0x000000012b2be824 */ /* 0x100fe200078e0a08 */
[----:B------:R-:W-:Y:S02]  /*7dd0*/  ISETP.GE.AND P6, PT, R86, RZ, PT ;  /* 0x000000ff5600720c */ /* 0x000fe40003fc6270 */
[----:B------:R-:W-:Y:S01]  /*7de0*/  ISETP.GT.U32.AND P0, PT, R8, R45, PT ;  /* 0x0000002d0800720c */ /* 0x000fe20003f04070 */
[----:B------:R-:W4:Y:S01]  /*7df0*/  LDL R86, [R1+0x1140] ;  /* 0x0011400001567983 */ /* 0x000f220000100800 */
[----:B------:R-:W-:-:S07]  /*7e00*/  @!P3 IMAD.IADD R53, R53, 0x1, -R8 ;  /* 0x000000013535b824 */ /* 0x000fce00078e0a08 */
[----:B------:R-:W-:-:S04]  /*7e10*/  @!P5 IMAD.IADD R54, R54, 0x1, -R8 ;  /* 0x000000013636d824 */ /* 0x000fc800078e0a08 */
        /* <DEDUP_REMOVED lines=9> */
[----:B------:R-:W-:Y:S01]  /*7eb0*/  @!P1 IMAD.MOV R78, RZ, RZ, -R78 ;  /* 0x000000ffff4e9224 */ /* 0x000fe200078e0a4e */
[----:B------:R-:W-:-:S13]  /*7ec0*/  ISETP.GT.U32.AND P1, PT, R8, R42, PT ;  /* 0x0000002a0800720c */ /* 0x000fda0003f24070 */
[----:B------:R-:W-:Y:S01]  /*7ed0*/  @!P1 IMAD.IADD R42, R42, 0x1, -R8 ;  /* 0x000000012a2a9824 */ /* 0x000fe200078e0a08 */
[----:B------:R-:W-:-:S03]  /*7ee0*/  ISETP.GT.U32.AND P1, PT, R8, R49, PT ;  /* 0x000000310800720c */ /* 0x000fc60003f24070 */
[----:B------:R-:W-:-:S10]  /*7ef0*/  @!P4 IMAD.MOV R42, RZ, RZ, -R42 ;  /* 0x000000ffff2ac224 */ /* 0x000fd400078e0a2a */
[----:B------:R-:W-:Y:S01]  /*7f00*/  @!P1 IMAD.IADD R49, R49, 0x1, -R8 ;  /* 0x0000000131319824 */ /* 0x000fe200078e0a08 */
[C---:B------:R-:W-:Y:S02]  /*7f10*/  ISETP.GT.U32.AND P1, PT, R8.reuse, R44, PT ;  /* 0x0000002c0800720c */ /* 0x040fe40003f24070 */
[C---:B------:R-:W-:Y:S01]  /*7f20*/  ISETP.GT.U32.AND P4, PT, R8.reuse, R48, PT ;  /* 0x000000300800720c */ /* 0x040fe20003f84070 */
[----:B------:R-:W-:Y:S01]  /*7f30*/  @!P2 IMAD.MOV R43, RZ, RZ, -R43 ;  /* 0x000000ffff2ba224 */ /* 0x000fe200078e0a2b */
[----:B------:R-:W-:Y:S01]  /*7f40*/  ISETP.GT.U32.AND P2, PT, R8, R62, PT ;  /* 0x0000003e0800720c */ /* 0x000fe20003f44070 */
[----:B------:R-:W-:-:S08]  /*7f50*/  IMAD.MOV.U32 R66, RZ, RZ, R4 ;  /* 0x000000ffff427224 */ /* 0x000fd000078e0004 */
[--C-:B------:R-:W-:Y:S01]  /*7f60*/  @!P1 IMAD.IADD R44, R44, 0x1, -R8.reuse ;  /* 0x000000012c2c9824 */ /* 0x100fe200078e0a08 */
[----:B------:R-:W-:Y:S01]  /*7f70*/  ISETP.GT.U32.AND P1, PT, R8, R51, PT ;  /* 0x000000330800720c */ /* 0x000fe20003f24070 */
[----:B------:R-:W-:Y:S01]  /*7f80*/  @!P4 IMAD.IADD R48, R48, 0x1, -R8 ;  /* 0x000000013030c824 */ /* 0x000fe200078e0a08 */
[C---:B------:R-:W-:Y:S01]  /*7f90*/  ISETP.GT.U32.AND P4, PT, R8.reuse, R55, PT ;  /* 0x000000370800720c */ /* 0x040fe20003f84070 */
[----:B------:R-:W-:Y:S01]  /*7fa0*/  @!P6 IMAD.MOV R66, RZ, RZ, -R66 ;  /* 0x000000ffff42e224 */ /* 0x000fe200078e0a42 */
[----:B------:R-:W-:Y:S01]  /*7fb0*/  ISETP.GT.U32.AND P6, PT, R8, R49, PT ;  /* 0x000000310800720c */ /* 0x000fe20003fc4070 */
[----:B------:R-:W-:-:S08]  /*7fc0*/  @!P2 IMAD.IADD R62, R62, 0x1, -R8 ;  /* 0x000000013e3ea824 */ /* 0x000fd000078e0a08 */
[----:B------:R-:W-:Y:S01]  /*7fd0*/  @!P1 IMAD.IADD R51, R51, 0x1, -R8 ;  /* 0x0000000133339824 */ /* 0x000fe200078e0a08 */
[----:B------:R-:W-:Y:S02]  /*7fe0*/  ISETP.GE.AND P1, PT, R92, RZ, PT ;  /* 0x000000ff5c00720c */ /* 0x000fe40003f26270 */
[----:B------:R-:W-:Y:S01]  /*7ff0*/  ISETP.GE.AND P2, PT, R91, RZ, PT ;  /* 0x000000ff5b00720c */ /* 0x000fe20003f46270 */
[----:B------:R-:W-:Y:S01]  /*8000*/  @!P3 IMAD.MOV R48, RZ, RZ, -R48 ;  /* 0x000000ffff30b224 */ /* 0x000fe200078e0a30 */
[C---:B------:R-:W-:Y:S01]  /*8010*/  ISETP.GT.U32.AND P3, PT, R8.reuse, R54, PT ;  /* 0x000000360800720c */ /* 0x040fe20003f64070 */
[--C-:B------:R-:W-:Y:S01]  /*8020*/  @!P4 IMAD.IADD R55, R55, 0x1, -R8.reuse ;  /* 0x000000013737c824 */ /* 0x100fe200078e0a08 */
[----:B------:R-:W-:Y:S01]  /*8030*/  ISETP.GT.U32.AND P4, PT, R8, R62, PT ;  /* 0x0000003e0800720c */ /* 0x000fe20003f84070 */
[----:B------:R-:W-:-:S06]  /*8040*/  @!P6 IMAD.IADD R49, R49, 0x1, -R8 ;  /* 0x000000013131e824 */ /* 0x000fcc00078e0a08 */
[----:B------:R-:W-:Y:S01]  /*8050*/  @!P1 IMAD.MOV R46, RZ, RZ, -R46 ;  /* 0x000000ffff2e9224 */ /* 0x000fe200078e0a2e */
[C---:B------:R-:W-:Y:S01]  /*8060*/  ISETP.GT.U32.AND P1, PT, R8.reuse, R52, PT ;  /* 0x000000340800720c */ /* 0x040fe20003f24070 */
[----:B------:R-:W-:Y:S01]  /*8070*/  @!P5 IMAD.MOV R49, RZ, RZ, -R49 ;  /* 0x000000ffff31d224 */ /* 0x000fe200078e0a31 */
[C---:B------:R-:W-:Y:S01]  /*8080*/  ISETP.GT.U32.AND P5, PT, R8.reuse, R56, PT ;  /* 0x000000380800720c */ /* 0x040fe20003fa4070 */
[----:B------:R-:W-:Y:S01]  /*8090*/  @!P2 IMAD.MOV R45, RZ, RZ, -R45 ;  /* 0x000000ffff2da224 */ /* 0x000fe200078e0a2d */
[C---:B------:R-:W-:Y:S01]  /*80a0*/  ISETP.GT.U32.AND P2, PT, R8.reuse, R51, PT ;  /* 0x000000330800720c */ /* 0x040fe20003f44070 */
[----:B------:R-:W-:Y:S01]  /*80b0*/  @!P0 IMAD.MOV R47, RZ, RZ, -R47 ;  /* 0x000000ffff2f8224 */ /* 0x000fe200078e0a2f */
[----:B------:R-:W-:Y:S01]  /*80c0*/  ISETP.GT.U32.AND P0, PT, R8, R53, PT ;  /* 0x000000350800720c */ /* 0x000fe20003f04070 */
[--C-:B------:R-:W-:Y:S01]  /*80d0*/  @!P3 IMAD.IADD R54, R54, 0x1, -R8.reuse ;  /* 0x000000013636b824 */ /* 0x100fe200078e0a08 */
[----:B------:R-:W-:Y:S01]  /*80e0*/  ISETP.GT.U32.AND P3, PT, R8, R61, PT ;  /* 0x0000003d0800720c */ /* 0x000fe20003f64070 */
[----:B------:R-:W-:Y:S01]  /*80f0*/  @!P4 IMAD.IADD R62, R62, 0x1, -R8 ;  /* 0x000000013e3ec824 */ /* 0x000fe200078e0a08 */
[----:B------:R-:W-:-:S03]  /*8100*/  ISETP.GT.U32.AND P4, PT, R8, R57, PT ;  /* 0x000000390800720c */ /* 0x000fc60003f84070 */
[--C-:B------:R-:W-:Y:S01]  /*8110*/  @!P1 IMAD.IADD R52, R52, 0x1, -R8.reuse ;  /* 0x0000000134349824 */ /* 0x100fe200078e0a08 */
[----:B------:R-:W-:Y:S01]  /*8120*/  ISETP.GE.AND P6, PT, R86, RZ, PT ;  /* 0x000000ff5600720c */ /* 0x000fe20003fc6270 */
[--C-:B------:R-:W-:Y:S01]  /*8130*/  @!P5 IMAD.IADD R56, R56, 0x1, -R8.reuse ;  /* 0x000000013838d824 */ /* 0x100fe200078e0a08 */
[C---:B------:R-:W-:Y:S01]  /*8140*/  ISETP.GT.U32.AND P1, PT, R8.reuse, R59, PT ;  /* 0x0000003b0800720c */ /* 0x040fe20003f24070 */
[--C-:B------:R-:W-:Y:S01]  /*8150*/  @!P2 IMAD.IADD R51, R51, 0x1, -R8.reuse ;  /* 0x000000013333a824 */ /* 0x100fe200078e0a08 */
[C---:B------:R-:W-:Y:S01]  /*8160*/  ISETP.GT.U32.AND P2, PT, R8.reuse, R58, PT ;  /* 0x0000003a0800720c */ /* 0x040fe20003f44070 */
[--C-:B------:R-:W-:Y:S01]  /*8170*/  @!P0 IMAD.IADD R53, R53, 0x1, -R8.reuse ;  /* 0x0000000135358824 */ /* 0x100fe200078e0a08 */
[C---:B------:R-:W-:Y:S01]  /*8180*/  ISETP.GT.U32.AND P0, PT, R8.reuse, R60, PT ;  /* 0x0000003c0800720c */ /* 0x040fe20003f04070 */
[--C-:B------:R-:W-:Y:S01]  /*8190*/  @!P3 IMAD.IADD R61, R61, 0x1, -R8.reuse ;  /* 0x000000013d3db824 */ /* 0x100fe200078e0a08 */
[----:B------:R-:W-:Y:S01]  /*81a0*/  ISETP.GT.U32.AND P3, PT, R8, R56, PT ;  /* 0x000000380800720c */ /* 0x000fe20003f64070 */
[----:B------:R-:W-:-:S04]  /*81b0*/  @!P4 IMAD.IADD R57, R57, 0x1, -R8 ;  /* 0x000000013939c824 */ /* 0x000fc800078e0a08 */
[----:B------:R-:W-:Y:S01]  /*81c0*/  @!P6 IMAD.MOV R44, RZ, RZ, -R44 ;  /* 0x000000ffff2ce224 */ /* 0x000fe200078e0a2c */
[----:B------:R-:W-:Y:S01]  /*81d0*/  ISETP.GT.U32.AND P6, PT, R8, R55, PT ;  /* 0x000000370800720c */ /* 0x000fe20003fc4070 */
[--C-:B------:R-:W-:Y:S01]  /*81e0*/  @!P1 IMAD.IADD R59, R59, 0x1, -R8.reuse ;  /* 0x000000013b3b9824 */ /* 0x100fe200078e0a08 */
[----:B------:R-:W-:Y:S01]  /*81f0*/  ISETP.GE.AND P1, PT, R36, RZ, PT ;  /* 0x000000ff2400720c */ /* 0x000fe20003f26270 */
[--C-:B------:R-:W-:Y:S01]  /*8200*/  @!P2 IMAD.IADD R58, R58, 0x1, -R8.reuse ;  /* 0x000000013a3aa824 */ /* 0x100fe200078e0a08 */
[----:B------:R-:W-:Y:S01]  /*8210*/  ISETP.GE.AND P2, PT, R93, RZ, PT ;  /* 0x000000ff5d00720c */ /* 0x000fe20003f46270 */
[--C-:B------:R-:W-:Y:S01]  /*8220*/  @!P0 IMAD.IADD R60, R60, 0x1, -R8.reuse ;  /* 0x000000013c3c8824 */ /* 0x100fe200078e0a08 */
[----:B------:R-:W-:Y:S01]  /*8230*/  ISETP.GE.AND P0, PT, R35, RZ, PT ;  /* 0x000000ff2300720c */ /* 0x000fe20003f06270 */
[----:B------:R-:W-:Y:S01]  /*8240*/  @!P3 IMAD.IADD R56, R56, 0x1, -R8 ;  /* 0x000000013838b824 */ /* 0x000fe200078e0a08 */
[----:B------:R-:W-:-:S05]  /*8250*/  ISETP.GT.U32.AND P3, PT, R8, R2, PT ;  /* 0x000000020800720c */ /* 0x000fca0003f64070 */
[----:B------:R-:W-:Y:S02]  /*8260*/  @!P6 IMAD.IADD R55, R55, 0x1, -R8 ;  /* 0x000000013737e824 */ /* 0x000fe400078e0a08 */
[----:B------:R-:W-:Y:S01]  /*8270*/  @!P1 IMAD.MOV R54, RZ, RZ, -R54 ;  /* 0x000000ffff369224 */ /* 0x000fe200078e0a36 */
[C---:B------:R-:W-:Y:S01]  /*8280*/  ISETP.GT.U32.AND P1, PT, R8.reuse, R61, PT ;  /* 0x0000003d0800720c */ /* 0x040fe20003f24070 */
[----:B------:R-:W-:Y:S01]  /*8290*/  @!P2 IMAD.MOV R53, RZ, RZ, -R53 ;  /* 0x000000ffff35a224 */ /* 0x000fe200078e0a35 */
[C---:B------:R-:W-:Y:S01]  /*82a0*/  ISETP.GT.U32.AND P2, PT, R8.reuse, R60, PT ;  /* 0x0000003c0800720c */ /* 0x040fe20003f44070 */
[----:B------:R-:W-:Y:S01]  /*82b0*/  @!P0 IMAD.MOV R55, RZ, RZ, -R55 ;  /* 0x000000ffff378224 */ /* 0x000fe200078e0a37 */
[----:B------:R-:W-:Y:S01]  /*82c0*/  ISETP.GT.U32.AND P0, PT, R8, R50, PT ;  /* 0x000000320800720c */ /* 0x000fe20003f04070 */
[----:B------:R-:W-:Y:S01]  /*82d0*/  @!P3 IMAD.IADD R2, R2, 0x1, -R8 ;  /* 0x000000010202b824 */ /* 0x000fe200078e0a08 */
[----:B------:R-:W-:-:S07]  /*82e0*/  ISETP.GE.AND P3, PT, R30, RZ, PT ;  /* 0x000000ff1e00720c */ /* 0x000fce0003f66270 */
[--C-:B------:R-:W-:Y:S01]  /*82f0*/  @!P1 IMAD.IADD R61, R61, 0x1, -R8.reuse ;  /* 0x000000013d3d9824 */ /* 0x100fe200078e0a08 */
[----:B------:R-:W-:Y:S01]  /*8300*/  ISETP.GE.AND P1, PT, R32, RZ, PT ;  /* 0x000000ff2000720c */ /* 0x000fe20003f26270 */
[--C-:B------:R-:W-:Y:S01]  /*8310*/  @!P2 IMAD.IADD R60, R60, 0x1, -R8.reuse ;  /* 0x000000013c3ca824 */ /* 0x100fe200078e0a08 */
[----:B------:R-:W-:Y:S01]  /*8320*/  ISETP.GE.AND P2, PT, R33, RZ, PT ;  /* 0x000000ff2100720c */ /* 0x000fe20003f46270 */
[----:B------:R-:W-:Y:S01]  /*8330*/  @!P0 IMAD.IADD R50, R50, 0x1, -R8 ;  /* 0x0000000132328824 */ /* 0x000fe200078e0a08 */
[----:B------:R-:W-:Y:S01]  /*8340*/  ISETP.GE.AND P0, PT, R31, RZ, PT ;  /* 0x000000ff1f00720c */ /* 0x000fe20003f06270 */
[----:B------:R-:W-:Y:S01]  /*8350*/  @!P3 IMAD.MOV R60, RZ, RZ, -R60 ;  /* 0x000000ffff3cb224 */ /* 0x000fe200078e0a3c */
[----:B------:R-:W-:-:S13]  /*8360*/  ISETP.GT.U32.AND P3, PT, R8, R7, PT ;  /* 0x000000070800720c */ /* 0x000fda0003f64070 */
[----:B------:R-:W-:Y:S01]  /*8370*/  @!P3 IMAD.IADD R7, R7, 0x1, -R8 ;  /* 0x000000010707b824 */ /* 0x000fe200078e0a08 */
[----:B------:R-:W-:Y:S01]  /*8380*/  ISETP.GE.AND P3, PT, R25, RZ, PT ;  /* 0x000000ff1900720c */ /* 0x000fe20003f66270 */
[C---:B0-----:R-:W-:Y:S02]  /*8390*/  VIADD R5, R0.reuse, 0xffffffff ;  /* 0xffffffff00057836 */ /* 0x041fe40000000000 */
[----:B------:R-:W-:Y:S01]  /*83a0*/  VIADD R4, R0, 0xfffffff7 ;  /* 0xfffffff700047836 */ /* 0x000fe20000000000 */
[----:B---3--:R-:W-:Y:S02]  /*83b0*/  ISETP.GE.AND P5, PT, R17, RZ, PT ;  /* 0x000000ff1100720c */ /* 0x008fe40003fa6270 */
[----:B--2---:R-:W-:-:S11]  /*83c0*/  ISETP.GE.AND P4, PT, R16, RZ, PT ;  /* 0x000000ff1000720c */ /* 0x004fd60003f86270 */
[----:B------:R-:W-:Y:S01]  /*83d0*/  @!P5 IMAD.MOV R51, RZ, RZ, -R51 ;  /* 0x000000ffff33d224 */ /* 0x000fe200078e0a33 */
[C---:B------:R-:W-:Y:S01]  /*83e0*/  ISETP.GT.U32.AND P5, PT, R8.reuse, R57, PT ;  /* 0x000000390800720c */ /* 0x040fe20003fa4070 */
[----:B------:R-:W-:Y:S01]  /*83f0*/  @!P4 IMAD.MOV R52, RZ, RZ, -R52 ;  /* 0x000000ffff34c224 */ /* 0x000fe200078e0a34 */
[----:B------:R-:W-:Y:S02]  /*8400*/  ISETP.GT.U32.AND P4, PT, R8, R58, PT ;  /* 0x0000003a0800720c */ /* 0x000fe40003f84070 */
[----:B----4-:R-:W-:-:S09]  /*8410*/  ISETP.GE.AND P6, PT, R85, RZ, PT ;  /* 0x000000ff5500720c */ /* 0x010fd20003fc6270 */
[--C-:B------:R-:W-:Y:S01]  /*8420*/  @!P5 IMAD.IADD R57, R57, 0x1, -R8.reuse ;  /* 0x000000013939d824 */ /* 0x100fe200078e0a08 */
[----:B------:R-:W-:Y:S01]  /*8430*/  ISETP.GT.U32.AND P5, PT, R8, R3, PT ;  /* 0x000000030800720c */ /* 0x000fe20003fa4070 */
[----:B------:R-:W-:Y:S01]  /*8440*/  @!P4 IMAD.IADD R58, R58, 0x1, -R8 ;  /* 0x000000013a3ac824 */ /* 0x000fe200078e0a08 */
[C---:B------:R-:W-:Y:S01]  /*8450*/  ISETP.GT.U32.AND P4, PT, R8.reuse, R6, PT ;  /* 0x000000060800720c */ /* 0x040fe20003f84070 */
[----:B------:R-:W-:Y:S01]  /*8460*/  @!P6 IMAD.MOV R62, RZ, RZ, -R62 ;  /* 0x000000ffff3ee224 */ /* 0x000fe200078e0a3e */
[----:B------:R-:W-:-:S09]  /*8470*/  ISETP.GT.U32.AND P6, PT, R8, R59, PT ;  /* 0x0000003b0800720c */ /* 0x000fd20003fc4070 */
[--C-:B------:R-:W-:Y:S01]  /*8480*/  @!P5 IMAD.IADD R3, R3, 0x1, -R8.reuse ;  /* 0x000000010303d824 */ /* 0x100fe200078e0a08 */
[----:B------:R-:W-:Y:S01]  /*8490*/  ISETP.GE.AND P5, PT, R29, RZ, PT ;  /* 0x000000ff1d00720c */ /* 0x000fe20003fa6270 */
[--C-:B------:R-:W-:Y:S02]  /*84a0*/  @!P4 IMAD.IADD R6, R6, 0x1, -R8.reuse ;  /* 0x000000010606c824 */ /* 0x100fe400078e0a08 */
[----:B------:R-:W-:Y:S01]  /*84b0*/  @!P6 IMAD.IADD R59, R59, 0x1, -R8 ;  /* 0x000000013b3be824 */ /* 0x000fe200078e0a08 */
[----:B------:R-:W-:Y:S01]  /*84c0*/  ISETP.GE.AND P6, PT, R34, RZ, PT ;  /* 0x000000ff2200720c */ /* 0x000fe20003fc6270 */
[----:B------:R-:W-:Y:S01]  /*84d0*/  @!P1 IMAD.MOV R58, RZ, RZ, -R58 ;  /* 0x000000ffff3a9224 */ /* 0x000fe200078e0a3a */
[C---:B------:R-:W-:Y:S02]  /*84e0*/  ISETP.GT.U32.AND P1, PT, R8.reuse, R6, PT ;  /* 0x000000060800720c */ /* 0x040fe40003f24070 */
[----:B------:R-:W-:-:S05]  /*84f0*/  ISETP.GT.U32.AND P4, PT, R8, R50, PT ;  /* 0x000000320800720c */ /* 0x000fca0003f84070 */
[----:B------:R-:W-:Y:S01]  /*8500*/  @!P5 IMAD.MOV R61, RZ, RZ, -R61 ;  /* 0x000000ffff3dd224 */ /* 0x000fe200078e0a3d */
[C---:B------:R-:W-:Y:S01]  /*8510*/  ISETP.GT.U32.AND P5, PT, R8.reuse, R37, PT ;  /* 0x000000250800720c */ /* 0x040fe20003fa4070 */
[----:B------:R-:W-:Y:S01]  /*8520*/  @!P2 IMAD.MOV R57, RZ, RZ, -R57 ;  /* 0x000000ffff39a224 */ /* 0x000fe200078e0a39 */
[----:B------:R-:W-:Y:S01]  /*8530*/  ISETP.GT.U32.AND P2, PT, R8, R3, PT ;  /* 0x000000030800720c */ /* 0x000fe20003f44070 */
[----:B------:R-:W-:Y:S01]  /*8540*/  @!P0 IMAD.MOV R59, RZ, RZ, -R59 ;  /* 0x000000ffff3b8224 */ /* 0x000fe200078e0a3b */
[----:B------:R-:W-:Y:S01]  /*8550*/  ISETP.GE.AND P0, PT, R28, RZ, PT ;  /* 0x000000ff1c00720c */ /* 0x000fe20003f06270 */
[----:B------:R-:W-:Y:S01]  /*8560*/  @!P6 IMAD.MOV R56, RZ, RZ, -R56 ;  /* 0x000000ffff38e224 */ /* 0x000fe200078e0a38 */
[----:B------:R-:W-:Y:S01]  /*8570*/  ISETP.GT.U32.AND P6, PT, R8, R2, PT ;  /* 0x000000020800720c */ /* 0x000fe20003fc4070 */
[--C-:B------:R-:W-:Y:S01]  /*8580*/  @!P1 IMAD.IADD R6, R6, 0x1, -R8.reuse ;  /* 0x0000000106069824 */ /* 0x100fe200078e0a08 */
[----:B------:R-:W-:Y:S01]  /*8590*/  ISETP.GE.AND P1, PT, R26, RZ, PT ;  /* 0x000000ff1a00720c */ /* 0x000fe20003f26270 */
[----:B------:R-:W-:-:S04]  /*85a0*/  @!P4 IMAD.IADD R50, R50, 0x1, -R8 ;  /* 0x000000013232c824 */ /* 0x000fc800078e0a08 */
[--C-:B------:R-:W-:Y:S02]  /*85b0*/  @!P5 IMAD.IADD R37, R37, 0x1, -R8.reuse ;  /* 0x000000012525d824 */ /* 0x100fe400078e0a08 */
[----:B------:R-:W-:Y:S02]  /*85c0*/  @!P2 IMAD.IADD R3, R3, 0x1, -R8 ;  /* 0x000000010303a824 */ /* 0x000fe400078e0a08 */
[----:B------:R-:W-:Y:S01]  /*85d0*/  @!P0 IMAD.MOV R50, RZ, RZ, -R50 ;  /* 0x000000ffff328224 */ /* 0x000fe200078e0a32 */
[C---:B------:R-:W-:Y:S01]  /*85e0*/  ISETP.GT.U32.AND P0, PT, R8.reuse, R37, PT ;  /* 0x000000250800720c */ /* 0x040fe20003f04070 */
[----:B------:R-:W-:Y:S01]  /*85f0*/  @!P3 IMAD.MOV R6, RZ, RZ, -R6 ;  /* 0x000000ffff06b224 */ /* 0x000fe200078e0a06 */
[C---:B------:R-:W-:Y:S02]  /*8600*/  ISETP.GT.U32.AND P5, PT, R8.reuse, R7, PT ;  /* 0x000000070800720c */ /* 0x040fe40003fa4070 */
[----:B------:R-:W-:Y:S01]  /*8610*/  ISETP.GT.U32.AND P3, PT, R8, R38, PT ;  /* 0x000000260800720c */ /* 0x000fe20003f64070 */
[----:B------:R-:W-:-:S02]  /*8620*/  IMAD.MOV.U32 R41, RZ, RZ, R3 ;  /* 0x000000ffff297224 */ /* 0x000fc400078e0003 */
[----:B------:R-:W-:Y:S02]  /*8630*/  @!P6 IMAD.IADD R2, R2, 0x1, -R8 ;  /* 0x000000010202e824 */ /* 0x000fe400078e0a08 */
[----:B------:R-:W-:Y:S01]  /*8640*/  @!P1 IMAD.MOV R41, RZ, RZ, -R41 ;  /* 0x000000ffff299224 */ /* 0x000fe200078e0a29 */
[----:B------:R-:W-:Y:S01]  /*8650*/  ISETP.GE.AND P1, PT, R23, RZ, PT ;  /* 0x000000ff1700720c */ /* 0x000fe20003f26270 */
[----:B------:R-:W-:Y:S02]  /*8660*/  IMAD.MOV.U32 R9, RZ, RZ, R2 ;  /* 0x000000ffff097224 */ /* 0x000fe400078e0002 */
[----:B------:R-:W-:Y:S02]  /*8670*/  VIADD R2, R0, 0xffffffef ;  /* 0xffffffef00027836 */ /* 0x000fe40000000000 */
[--C-:B------:R-:W-:Y:S02]  /*8680*/  @!P0 IMAD.IADD R37, R37, 0x1, -R8.reuse ;  /* 0x0000000125258824 */ /* 0x100fe400078e0a08 */
[--C-:B------:R-:W-:Y:S01]  /*8690*/  @!P5 IMAD.IADD R7, R7, 0x1, -R8.reuse ;  /* 0x000000010707d824 */ /* 0x100fe200078e0a08 */
[----:B------:R-:W-:Y:S01]  /*86a0*/  ISETP.GE.U32.AND P5, PT, R2, 0x7fffff70, PT ;  /* 0x7fffff700200780c */ /* 0x000fe20003fa6070 */
[----:B------:R-:W-:-:S02]  /*86b0*/  @!P3 IMAD.IADD R38, R38, 0x1, -R8 ;  /* 0x000000012626b824 */ /* 0x000fc400078e0a08 */
[----:B------:R-:W-:Y:S02]  /*86c0*/  VIADD R2, R0, 0xffffffe7 ;  /* 0xffffffe700027836 */ /* 0x000fe40000000000 */
[----:B------:R-:W-:Y:S01]  /*86d0*/  IMAD.MOV.U32 R0, RZ, RZ, R37 ;  /* 0x000000ffff007224 */ /* 0x000fe200078e0025 */
[----:B------:R-:W-:-:S03]  /*86e0*/  ISETP.GT.U32.AND P3, PT, R8, R38, PT ;  /* 0x000000260800720c */ /* 0x000fc60003f64070 */
[----:B------:R-:W-:Y:S01]  /*86f0*/  @!P1 IMAD.MOV R0, RZ, RZ, -R0 ;  /* 0x000000ffff009224 */ /* 0x000fe200078e0a00 */
[----:B------:R-:W-:-:S09]  /*8700*/  ISETP.GT.U32.AND P1, PT, R8, R13, PT ;  /* 0x0000000d0800720c */ /* 0x000fd20003f24070 */
[----:B------:R-:W-:Y:S01]  /*8710*/  @!P3 IMAD.IADD R38, R38, 0x1, -R8 ;  /* 0x000000012626b824 */ /* 0x000fe200078e0a08 */
[----:B------:R-:W-:-:S03]  /*8720*/  ISETP.GT.U32.AND P3, PT, R8, R12, PT ;  /* 0x0000000c0800720c */ /* 0x000fc60003f64070 */
[----:B------:R-:W-:-:S05]  /*8730*/  @!P1 IMAD.IADD R13, R13, 0x1, -R8 ;  /* 0x000000010d0d9824 */ /* 0x000fca00078e0a08 */
[----:B------:R-:W-:-:S05]  /*8740*/  ISETP.GT.U32.AND P1, PT, R8, R13, PT ;  /* 0x0000000d0800720c */ /* 0x000fca0003f24070 */
[----:B------:R-:W-:-:S05]  /*8750*/  @!P3 IMAD.IADD R12, R12, 0x1, -R8 ;  /* 0x000000010c0cb824 */ /* 0x000fca00078e0a08 */
[----:B------:R-:W-:-:S03]  /*8760*/  ISETP.GT.U32.AND P3, PT, R8, R12, PT ;  /* 0x0000000c0800720c */ /* 0x000fc60003f64070 */
[----:B------:R-:W-:Y:S01]  /*8770*/  @!P1 IMAD.IADD R13, R13, 0x1, -R8 ;  /* 0x000000010d0d9824 */ /* 0x000fe200078e0a08 */
[----:B------:R-:W-:-:S09]  /*8780*/  ISETP.GT.U32.AND P1, PT, R8, R15, PT ;  /* 0x0000000f0800720c */ /* 0x000fd20003f24070 */
[----:B------:R-:W-:Y:S01]  /*8790*/  @!P3 IMAD.IADD R12, R12, 0x1, -R8 ;  /* 0x000000010c0cb824 */ /* 0x000fe200078e0a08 */
[----:B------:R-:W-:-:S03]  /*87a0*/  ISETP.GT.U32.AND P3, PT, R8, R14, PT ;  /* 0x0000000e0800720c */ /* 0x000fc60003f64070 */
[----:B------:R-:W-:-:S05]  /*87b0*/  @!P1 IMAD.IADD R15, R15, 0x1, -R8 ;  /* 0x000000010f0f9824 */ /* 0x000fca00078e0a08 */
[----:B------:R-:W-:-:S05]  /*87c0*/  ISETP.GT.U32.AND P1, PT, R8, R15, PT ;  /* 0x0000000f0800720c */ /* 0x000fca0003f24070 */
[--C-:B------:R-:W-:Y:S01]  /*87d0*/  @!P3 IMAD.IADD R14, R14, 0x1, -R8.reuse ;  /* 0x000000010e0eb824 */ /* 0x100fe200078e0a08 */
[----:B------:R-:W-:Y:S02]  /*87e0*/  ISETP.GE.AND P3, PT, R11, RZ, PT ;  /* 0x000000ff0b00720c */ /* 0x000fe40003f66270 */
[----:B------:R-:W-:Y:S02]  /*87f0*/  ISETP.GE.U32.AND P4, PT, R5, 0x7fffff80, PT ;  /* 0x7fffff800500780c */ /* 0x000fe40003f86070 */
[----:B------:R-:W-:Y:S02]  /*8800*/  ISETP.GE.U32.AND P6, PT, R4, 0x7fffff78, PT ;  /* 0x7fffff780400780c */ /* 0x000fe40003fc6070 */
[----:B------:R-:W0:Y:S01]  /*8810*/  LDC.64 R4, c[0x0][0x3a8] ;  /* 0x0000ea00ff047b82 */ /* 0x000e220000000a00 */
[----:B------:R-:W-:Y:S01]  /*8820*/  @!P1 IMAD.IADD R15, R15, 0x1, -R8 ;  /* 0x000000010f0f9824 */ /* 0x000fe200078e0a08 */
[----:B------:R-:W-:Y:S02]  /*8830*/  ISETP.GT.U32.AND P1, PT, R8, R10, PT ;  /* 0x0000000a0800720c */ /* 0x000fe40003f24070 */
[----:B------:R-:W-:-:S03]  /*8840*/  ISETP.GE.AND P2, PT, R27, RZ, PT ;  /* 0x000000ff1b00720c */ /* 0x000fc60003f46270 */
[----:B------:R-:W-:Y:S01]  /*8850*/  @!P3 IMAD.MOV R38, RZ, RZ, -R38 ;  /* 0x000000ffff26b224 */ /* 0x000fe200078e0a26 */
[----:B------:R-:W-:Y:S01]  /*8860*/  ISETP.GT.U32.AND P3, PT, R8, R14, PT ;  /* 0x0000000e0800720c */ /* 0x000fe20003f64070 */
[----:B------:R-:W-:-:S06]  /*8870*/  IMAD R3, R39, UR4, RZ ;  /* 0x0000000427037c24 */ /* 0x000fcc000f8e02ff */
[--C-:B------:R-:W-:Y:S02]  /*8880*/  @!P1 IMAD.IADD R10, R10, 0x1, -R8.reuse ;  /* 0x000000010a0a9824 */ /* 0x100fe400078e0a08 */
[----:B------:R-:W-:Y:S01]  /*8890*/  @!P2 IMAD.MOV R9, RZ, RZ, -R9 ;  /* 0x000000ffff09a224 */ /* 0x000fe200078e0a09 */
[----:B------:R-:W-:Y:S02]  /*88a0*/  ISETP.GE.U32.AND P0, PT, R2, 0x7fffff68, PT ;  /* 0x7fffff680200780c */ /* 0x000fe40003f06070 */
[----:B------:R-:W-:Y:S01]  /*88b0*/  ISETP.GT.U32.AND P1, PT, R8, R10, PT ;  /* 0x0000000a0800720c */ /* 0x000fe20003f24070 */
[----:B------:R-:W-:Y:S01]  /*88c0*/  @!P3 IMAD.IADD R14, R14, 0x1, -R8 ;  /* 0x000000010e0eb824 */ /* 0x000fe200078e0a08 */
[----:B------:R-:W-:Y:S01]  /*88d0*/  STL [R1+0x1c0], R9 ;  /* 0x0001c00901007387 */ /* 0x000fe20000100800 */
[----:B------:R-:W-:-:S03]  /*88e0*/  IADD3 R2, P3, PT, R3, UR12, RZ ;  /* 0x0000000c03027c10 */ /* 0x000fc6000ff7e0ff */
[----:B------:R1:W-:Y:S01]  /*88f0*/  STL [R1+0x1bc], R6 ;  /* 0x0001bc0601007387 */ /* 0x0003e20000100800 */
[----:B------:R-:W-:Y:S01]  /*8900*/  LEA.HI.X.SX32 R3, R3, UR13, 0x1, P3 ;  /* 0x0000000d03037c11 */ /* 0x000fe200098f0eff */
[----:B------:R-:W-:Y:S02]  /*8910*/  IMAD.MOV.U32 R40, RZ, RZ, R7 ;  /* 0x000000ffff287224 */ /* 0x000fe400078e0007 */
[C---:B0-----:R-:W-:Y:S02]  /*8920*/  IMAD R7, R4.reuse, 0x3, RZ ;  /* 0x0000000304077824 */ /* 0x041fe400078e02ff */
[----:B-1----:R-:W-:Y:S01]  /*8930*/  IMAD.SHL.U32 R6, R4, 0x2, RZ ;  /* 0x0000000204067824 */ /* 0x002fe200078e00ff */
[----:B------:R-:W-:Y:S04]  /*8940*/  STL [R1+0x1b8], R0 ;  /* 0x0001b80001007387 */ /* 0x000fe80000100800 */
[----:B------:R-:W-:Y:S01]  /*8950*/  IADD3 R76, P3, PT, R6, R2, RZ ;  /* 0x00000002064c7210 */ /* 0x000fe20007f7e0ff */
[----:B------:R-:W-:-:S04]  /*8960*/  @!P1 IMAD.IADD R10, R10, 0x1, -R8 ;  /* 0x000000010a0a9824 */ /* 0x000fc800078e0a08 */
[----:B------:R0:W-:Y:S01]  /*8970*/  STL [R1+0x1e0], R76 ;  /* 0x0001e04c01007387 */ /* 0x0001e20000100800 */
[----:B------:R-:W-:Y:S01]  /*8980*/  LEA.HI.X.SX32 R6, R6, R3, 0x1, P3 ;  /* 0x0000000306067211 */ /* 0x000fe200018f0eff */
[----:B------:R-:W-:Y:S01]  /*8990*/  IMAD.SHL.U32 R37, R4, 0x4, RZ ;  /* 0x0000000404257824 */ /* 0x000fe200078e00ff */
[----:B0-----:R-:W-:-:S05]  /*89a0*/  IADD3 R76, P1, PT, R7, R2, RZ ;  /* 0x00000002074c7210 */ /* 0x001fca0007f3e0ff */
[----:B------:R0:W-:Y:S01]  /*89b0*/  STL [R1+0x1e8], R76 ;  /* 0x0001e84c01007387 */ /* 0x0001e20000100800 */
[----:B------:R-:W-:-:S03]  /*89c0*/  IMAD R85, R4, 0x5, RZ ;  /* 0x0000000504557824 */ /* 0x000fc600078e02ff */
[----:B0-----:R0:W5:Y:S04]  /*89d0*/  LDL.LU R76, [R1+0x1374] ;  /* 0x00137400014c7983 */ /* 0x0011680000300800 */
[----:B------:R1:W-:Y:S01]  /*89e0*/  STL [R1+0x1dc], R6 ;  /* 0x0001dc0601007387 */ /* 0x0003e20000100800 */
[----:B------:R-:W-:Y:S01]  /*89f0*/  IMAD R80, R4, 0x6, RZ ;  /* 0x0000000604507824 */ /* 0x000fe200078e02ff */
[----:B-1----:R-:W-:-:S05]  /*8a00*/  IADD3 R6, P3, PT, R37, R2, RZ ;  /* 0x0000000225067210 */ /* 0x002fca0007f7e0ff */
[----:B------:R1:W-:Y:S01]  /*8a10*/  STL [R1+0x1f0], R6 ;  /* 0x0001f00601007387 */ /* 0x0003e20000100800 */
[-C--:B------:R-:W-:Y:S02]  /*8a20*/  LEA.HI.X.SX32 R37, R37, R3.reuse, 0x1, P3 ;  /* 0x0000000325257211 */ /* 0x080fe400018f0eff */
[----:B-1----:R-:W-:Y:S02]  /*8a30*/  LEA.HI.X.SX32 R6, R7, R3, 0x1, P1 ;  /* 0x0000000307067211 */ /* 0x002fe400008f0eff */
[----:B------:R-:W-:-:S03]  /*8a40*/  IADD3 R7, P1, PT, R85, R2, RZ ;  /* 0x0000000255077210 */ /* 0x000fc60007f3e0ff */
[----:B------:R1:W-:Y:S04]  /*8a50*/  STL [R1+0x1e4], R6 ;  /* 0x0001e40601007387 */ /* 0x0003e80000100800 */
[----:B------:R2:W-:Y:S01]  /*8a60*/  STL [R1+0x1f8], R7 ;  /* 0x0001f80701007387 */ /* 0x0005e20000100800 */
[----:B-1----:R-:W-:Y:S02]  /*8a70*/  IADD3 R6, P3, PT, R80, R2, RZ ;  /* 0x0000000250067210 */ /* 0x002fe40007f7e0ff */
[-C--:B--2---:R-:W-:Y:S01]  /*8a80*/  LEA.HI.X.SX32 R7, R85, R3.reuse, 0x1, P1 ;  /* 0x0000000355077211 */ /* 0x084fe200008f0eff */
[----:B------:R-:W-:Y:S01]  /*8a90*/  IMAD R85, R4, 0x7, RZ ;  /* 0x0000000704557824 */ /* 0x000fe200078e02ff */
[----:B------:R1:W-:Y:S01]  /*8aa0*/  STL [R1+0x1ec], R37 ;  /* 0x0001ec2501007387 */ /* 0x0003e20000100800 */
[----:B------:R-:W-:-:S03]  /*8ab0*/  LEA.HI.X.SX32 R80, R80, R3, 0x1, P3 ;  /* 0x0000000350507211 */ /* 0x000fc600018f0eff */
[----:B------:R2:W-:Y:S04]  /*8ac0*/  STL [R1+0x200], R6 ;  /* 0x0002000601007387 */ /* 0x0005e80000100800 */
[----:B------:R-:W-:Y:S01]  /*8ad0*/  STL [R1+0x1f4], R7 ;  /* 0x0001f40701007387 */ /* 0x000fe20000100800 */
[----:B-1----:R-:W-:Y:S01]  /*8ae0*/  IMAD.SHL.U32 R37, R4, 0x8, RZ ;  /* 0x0000000804257824 */ /* 0x002fe200078e00ff */
[----:B--2---:R-:W-:-:S05]  /*8af0*/  IADD3 R6, P1, PT, R85, R2, RZ ;  /* 0x0000000255067210 */ /* 0x004fca0007f3e0ff */
[----:B------:R1:W-:Y:S01]  /*8b00*/  STL [R1+0x208], R6 ;  /* 0x0002080601007387 */ /* 0x0003e20000100800 */
[----:B------:R-:W-:-:S03]  /*8b10*/  LEA.HI.X.SX32 R85, R85, R3, 0x1, P1 ;  /* 0x0000000355557211 */ /* 0x000fc600008f0eff */
[----:B------:R2:W-:Y:S01]  /*8b20*/  STL [R1+0x1fc], R80 ;  /* 0x0001fc5001007387 */ /* 0x0005e20000100800 */
[----:B-1----:R-:W-:Y:S01]  /*8b30*/  IMAD R6, R4, 0x9, RZ ;  /* 0x0000000904067824 */ /* 0x002fe200078e02ff */
[----:B--2---:R-:W-:-:S05]  /*8b40*/  IADD3 R80, P3, PT, R37, R2, RZ ;  /* 0x0000000225507210 */ /* 0x004fca0007f7e0ff */
[----:B------:R1:W-:Y:S01]  /*8b50*/  STL [R1+0x210], R80 ;  /* 0x0002105001007387 */ /* 0x0003e20000100800 */
[----:B------:R-:W-:Y:S01]  /*8b60*/  LEA.HI.X.SX32 R37, R37, R3, 0x1, P3 ;  /* 0x0000000325257211 */ /* 0x000fe200018f0eff */
[----:B------:R-:W-:Y:S02]  /*8b70*/  IMAD R75, R4, 0xa, RZ ;  /* 0x0000000a044b7824 */ /* 0x000fe400078e02ff */
[----:B-1----:R0:W5:Y:S04]  /*8b80*/  LDL.LU R80, [R1+0x1370] ;  /* 0x0013700001507983 */ /* 0x0021680000300800 */
[----:B------:R1:W-:Y:S02]  /*8b90*/  STL [R1+0x204], R85 ;  /* 0x0002045501007387 */ /* 0x0003e40000100800 */
[----:B-1----:R-:W-:-:S05]  /*8ba0*/  IADD3 R85, P1, PT, R6, R2, RZ ;  /* 0x0000000206557210 */ /* 0x002fca0007f3e0ff */
[----:B------:R-:W-:Y:S04]  /*8bb0*/  STL [R1+0x218], R85 ;  /* 0x0002185501007387 */ /* 0x000fe80000100800 */
[----:B------:R1:W-:Y:S01]  /*8bc0*/  STL [R1+0x20c], R37 ;  /* 0x00020c2501007387 */ /* 0x0003e20000100800 */
[----:B------:R-:W-:Y:S01]  /*8bd0*/  IMAD R89, R4, 0xb, RZ ;  /* 0x0000000b04597824 */ /* 0x000fe200078e02ff */
[----:B-1----:R-:W-:-:S05]  /*8be0*/  IADD3 R37, P3, PT, R75, R2, RZ ;  /* 0x000000024b257210 */ /* 0x002fca0007f7e0ff */
[----:B------:R1:W-:Y:S01]  /*8bf0*/  STL [R1+0x220], R37 ;  /* 0x0002202501007387 */ /* 0x0003e20000100800 */
[-C--:B------:R-:W-:Y:S02]  /*8c00*/  LEA.HI.X.SX32 R75, R75, R3.reuse, 0x1, P3 ;  /* 0x000000034b4b7211 */ /* 0x080fe400018f0eff */
[----:B-1----:R-:W-:Y:S01]  /*8c10*/  LEA.HI.X.SX32 R37, R6, R3, 0x1, P1 ;  /* 0x0000000306257211 */ /* 0x002fe200008f0eff */
[----:B------:R-:W-:-:S04]  /*8c20*/  IMAD R6, R4, 0xc, RZ ;  /* 0x0000000c04067824 */ /* 0x000fc800078e02ff */
[----:B------:R1:W-:Y:S02]  /*8c30*/  STL [R1+0x214], R37 ;  /* 0x0002142501007387 */ /* 0x0003e40000100800 */
[----:B-1----:R-:W-:-:S05]  /*8c40*/  IADD3 R37, P1, PT, R89, R2, RZ ;  /* 0x0000000259257210 */ /* 0x002fca0007f3e0ff */
[----:B------:R-:W-:Y:S01]  /*8c50*/  STL [R1+0x228], R37 ;  /* 0x0002282501007387 */ /* 0x000fe20000100800 */
[----:B------:R-:W-:-:S03]  /*8c60*/  LEA.HI.X.SX32 R89, R89, R3, 0x1, P1 ;  /* 0x0000000359597211 */ /* 0x000fc600008f0eff */
[----:B------:R1:W-:Y:S01]  /*8c70*/  STL [R1+0x21c], R75 ;  /* 0x00021c4b01007387 */ /* 0x0003e20000100800 */
[----:B------:R-:W-:Y:S01]  /*8c80*/  IMAD R9, R4, 0xd, RZ ;  /* 0x0000000d04097824 */ /* 0x000fe200078e02ff */
[----:B-1----:R-:W-:-:S05]  /*8c90*/  IADD3 R75, P3, PT, R6, R2, RZ ;  /* 0x00000002064b7210 */ /* 0x002fca0007f7e0ff */
[----:B------:R1:W-:Y:S01]  /*8ca0*/  STL [R1+0x230], R75 ;  /* 0x0002304b01007387 */ /* 0x0003e20000100800 */
[----:B------:R-:W-:Y:S01]  /*8cb0*/  LEA.HI.X.SX32 R6, R6, R3, 0x1, P3 ;  /* 0x0000000306067211 */ /* 0x000fe200018f0eff */
[C---:B------:R-:W-:Y:S02]  /*8cc0*/  IMAD R74, R4.reuse, 0xe, RZ ;  /* 0x0000000e044a7824 */ /* 0x040fe400078e02ff */
[----:B-1----:R0:W5:Y:S04]  /*8cd0*/  LDL.LU R75, [R1+0x136c] ;  /* 0x00136c00014b7983 */ /* 0x0021680000300800 */
[----:B------:R1:W-:Y:S01]  /*8ce0*/  STL [R1+0x224], R89 ;  /* 0x0002245901007387 */ /* 0x0003e20000100800 */
[----:B------:R-:W-:Y:S01]  /*8cf0*/  IMAD R88, R4, 0xf, RZ ;  /* 0x0000000f04587824 */ /* 0x000fe200078e02ff */
[----:B-1----:R-:W-:-:S05]  /*8d00*/  IADD3 R89, P1, PT, R9, R2, RZ ;  /* 0x0000000209597210 */ /* 0x002fca0007f3e0ff */
[----:B------:R-:W-:Y:S01]  /*8d10*/  STL [R1+0x238], R89 ;  /* 0x0002385901007387 */ /* 0x000fe20000100800 */
[----:B------:R-:W-:-:S03]  /*8d20*/  LEA.HI.X.SX32 R9, R9, R3, 0x1, P1 ;  /* 0x0000000309097211 */ /* 0x000fc600008f0eff */
[----:B------:R1:W-:Y:S02]  /*8d30*/  STL [R1+0x22c], R6 ;  /* 0x00022c0601007387 */ /* 0x0003e40000100800 */
[----:B-1----:R-:W-:-:S05]  /*8d40*/  IADD3 R6, P3, PT, R74, R2, RZ ;  /* 0x000000024a067210 */ /* 0x002fca0007f7e0ff */
[----:B------:R1:W-:Y:S01]  /*8d50*/  STL [R1+0x240], R6 ;  /* 0x0002400601007387 */ /* 0x0003e20000100800 */
[----:B------:R-:W-:-:S03]  /*8d60*/  LEA.HI.X.SX32 R74, R74, R3, 0x1, P3 ;  /* 0x000000034a4a7211 */ /* 0x000fc600018f0eff */
[----:B------:R2:W-:Y:S01]  /*8d70*/  STL [R1+0x234], R9 ;  /* 0x0002340901007387 */ /* 0x0005e20000100800 */
[----:B-1----:R-:W-:Y:S01]  /*8d80*/  IMAD.SHL.U32 R6, R4, 0x10, RZ ;  /* 0x0000001004067824 */ /* 0x002fe200078e00ff */
[----:B--2---:R-:W-:-:S05]  /*8d90*/  IADD3 R9, P1, PT, R88, R2, RZ ;  /* 0x0000000258097210 */ /* 0x004fca0007f3e0ff */
[----:B------:R1:W-:Y:S01]  /*8da0*/  STL [R1+0x248], R9 ;  /* 0x0002480901007387 */ /* 0x0003e20000100800 */
[----:B------:R-:W-:Y:S01]  /*8db0*/  LEA.HI.X.SX32 R88, R88, R3, 0x1, P1 ;  /* 0x0000000358587211 */ /* 0x000fe200008f0eff */
[----:B------:R-:W-:Y:S02]  /*8dc0*/  IMAD R73, R4, 0x11, RZ ;  /* 0x0000001104497824 */ /* 0x000fe400078e02ff */
[----:B-1----:R-:W2:Y:S04]  /*8dd0*/  LDL.LU R9, [R1+0x1368] ;  /* 0x0013680001097983 */ /* 0x002ea80000300800 */
[----:B------:R1:W-:Y:S02]  /*8de0*/  STL [R1+0x23c], R74 ;  /* 0x00023c4a01007387 */ /* 0x0003e40000100800 */
        /* <DEDUP_REMOVED lines=15> */
[----:B-1----:R-:W-:Y:S01]  /*8ee0*/  IMAD R6, R4, 0x14, RZ ;  /* 0x0000001404067824 */ /* 0x002fe200078e02ff */
[----:B---3--:R-:W-:-:S05]  /*8ef0*/  IADD3 R73, P1, PT, R87, R2, RZ ;  /* 0x0000000257497210 */ /* 0x008fca0007f3e0ff */
[----:B------:R1:W-:Y:S01]  /*8f00*/  STL [R1+0xa88], R73 ;  /* 0x000a884901007387 */ /* 0x0003e20000100800 */
[----:B------:R-:W-:Y:S01]  /*8f10*/  LEA.HI.X.SX32 R87, R87, R3, 0x1, P1 ;  /* 0x0000000357577211 */ /* 0x000fe200008f0eff */
[----:B------:R-:W-:Y:S02]  /*8f20*/  IMAD R90, R4, 0x15, RZ ;  /* 0x00000015045a7824 */ /* 0x000fe400078e02ff */
[----:B-1----:R0:W5:Y:S04]  /*8f30*/  LDL.LU R73, [R1+0x1360] ;  /* 0x0013600001497983 */ /* 0x0021680000300800 */
        /* <DEDUP_REMOVED lines=110> */
[----:B-1----:R-:W3:Y:S04]  /*9620*/  LDL.LU R0, [R1+0x1348] ;  /* 0x0013480001007983 */ /* 0x002ee80000300800 */
        /* <DEDUP_REMOVED lines=11> */
[----:B----4-:R-:W-:-:S05]  /*96e0*/  IADD3 R34, P1, PT, R35, R2, RZ ;  /* 0x0000000223227210 */ /* 0x010fca0007f3e0ff */
        /* <DEDUP_REMOVED lines=112> */
[----:B------:R-:W-:Y:S02]  /*9df0*/  IMAD R25, R4, 0x42, RZ ;  /* 0x0000004204197824 */ /* 0x000fe400078e02ff */
[----:B-1----:R0:W5:Y:S04]  /*9e00*/  LDL.LU R19, [R1+0x1330] ;  /* 0x0013300001137983 */ /* 0x0021680000300800 */
[----:B------:R1:W-:Y:S01]  /*9e10*/  STL [R1+0xbe4], R27 ;  /* 0x000be41b01007387 */ /* 0x0003e20000100800 */
[----:B------:R-:W-:Y:S02]  /*9e20*/  ISETP.GE.AND P2, PT, R24, RZ, PT ;  /* 0x000000ff1800720c */ /* 0x000fe40003f46270 */
[----:B-1----:R-:W-:Y:S01]  /*9e30*/  IADD3 R27, P1, PT, R39, R2, RZ ;  /* 0x00000002271b7210 */ /* 0x002fe20007f3e0ff */
[----:B------:R-:W-:-:S04]  /*9e40*/  IMAD R24, R4, 0x43, RZ ;  /* 0x0000004304187824 */ /* 0x000fc800078e02ff */
[----:B------:R-:W-:Y:S04]  /*9e50*/  STL [R1+0xbf8], R27 ;  /* 0x000bf81b01007387 */ /* 0x000fe80000100800 */
[----:B------:R1:W-:Y:S02]  /*9e60*/  STL [R1+0xbec], R6 ;  /* 0x000bec0601007387 */ /* 0x0003e40000100800 */
[----:B-1----:R-:W-:Y:S02]  /*9e70*/  IADD3 R6, P3, PT, R25, R2, RZ ;  /* 0x0000000219067210 */ /* 0x002fe40007f7e0ff */
[-C--:B------:R-:W-:Y:S01]  /*9e80*/  LEA.HI.X.SX32 R25, R39, R3.reuse, 0x1, P1 ;  /* 0x0000000327197211 */ /* 0x080fe200008f0eff */
[----:B------:R-:W-:Y:S02]  /*9e90*/  IMAD R39, R4, 0x42, RZ ;  /* 0x0000004204277824 */ /* 0x000fe400078e02ff */
[----:B------:R1:W-:Y:S04]  /*9ea0*/  STL [R1+0xc00], R6 ;  /* 0x000c000601007387 */ /* 0x0003e80000100800 */
[----:B------:R4:W-:Y:S01]  /*9eb0*/  STL [R1+0xbf4], R25 ;  /* 0x000bf41901007387 */ /* 0x0009e20000100800 */
[----:B------:R-:W-:Y:S01]  /*9ec0*/  LEA.HI.X.SX32 R39, R39, R3, 0x1, P3 ;  /* 0x0000000327277211 */ /* 0x000fe200018f0eff */
[----:B------:R-:W-:-:S02]  /*9ed0*/  @!P2 IMAD.MOV R40, RZ, RZ, -R40 ;  /* 0x000000ffff28a224 */ /* 0x000fc400078e0a28 */
[----:B-1----:R-:W-:Y:S01]  /*9ee0*/  IMAD R6, R4, 0x44, RZ ;  /* 0x0000004404067824 */ /* 0x002fe200078e02ff */
[----:B----4-:R-:W-:Y:S02]  /*9ef0*/  IADD3 R25, P1, PT, R24, R2, RZ ;  /* 0x0000000218197210 */ /* 0x010fe40007f3e0ff */
[----:B------:R-:W-:-:S03]  /*9f00*/  ISETP.NE.U32.AND P2, PT, R22, RZ, PT ;  /* 0x000000ff1600720c */ /* 0x000fc60003f45070 */
[----:B------:R-:W-:Y:S01]  /*9f10*/  STL [R1+0xc08], R25 ;  /* 0x000c081901007387 */ /* 0x000fe20000100800 */
[----:B------:R-:W-:-:S03]  /*9f20*/  IMAD R22, R4, 0x45, RZ ;  /* 0x0000004504167824 */ /* 0x000fc600078e02ff */
[----:B------:R1:W-:Y:S01]  /*9f30*/  STL [R1+0xbfc], R39 ;  /* 0x000bfc2701007387 */ /* 0x0003e20000100800 */
[----:B------:R-:W-:Y:S02]  /*9f40*/  LEA.HI.X.SX32 R24, R24, R3, 0x1, P1 ;  /* 0x0000000318187211 */ /* 0x000fe400008f0eff */
[----:B-1----:R-:W-:-:S05]  /*9f50*/  IADD3 R39, P3, PT, R6, R2, RZ ;  /* 0x0000000206277210 */ /* 0x002fca0007f7e0ff */
[----:B------:R1:W-:Y:S01]  /*9f60*/  STL [R1+0xc10], R39 ;  /* 0x000c102701007387 */ /* 0x0003e20000100800 */
[----:B------:R-:W-:-:S03]  /*9f70*/  IMAD R20, R4, 0x46, RZ ;  /* 0x0000004604147824 */ /* 0x000fc600078e02ff */
[----:B------:R-:W-:Y:S01]  /*9f80*/  STL [R1+0xc04], R24 ;  /* 0x000c041801007387 */ /* 0x000fe20000100800 */
[----:B-1----:R-:W-:-:S05]  /*9f90*/  IADD3 R39, P1, PT, R22, R2, RZ ;  /* 0x0000000216277210 */ /* 0x002fca0007f3e0ff */
[----:B------:R1:W-:Y:S01]  /*9fa0*/  STL [R1+0xc18], R39 ;  /* 0x000c182701007387 */ /* 0x0003e20000100800 */
[-C--:B------:R-:W-:Y:S02]  /*9fb0*/  LEA.HI.X.SX32 R22, R22, R3.reuse, 0x1, P1 ;  /* 0x0000000316167211 */ /* 0x080fe400008f0eff */
[----:B-1----:R-:W-:Y:S01]  /*9fc0*/  LEA.HI.X.SX32 R39, R6, R3, 0x1, P3 ;  /* 0x0000000306277211 */ /* 0x002fe200018f0eff */
[----:B------:R-:W-:-:S04]  /*9fd0*/  IMAD R6, R4, 0x47, RZ ;  /* 0x0000004704067824 */ /* 0x000fc800078e02ff */
        /* <DEDUP_REMOVED lines=19> */
[----:B------:R-:W-:Y:S04]  /*a110*/  STL [R1+0xc38], R6 ;  /* 0x000c380601007387 */ /* 0x000fe80000100800 */
[----:B------:R1:W-:Y:S01]  /*a120*/  STL [R1+0xc2c], R39 ;  /* 0x000c2c2701007387 */ /* 0x0003e20000100800 */
[----:B------:R-:W-:Y:S01]  /*a130*/  LEA.HI.X.SX32 R7, R7, R3, 0x1, P1 ;  /* 0x0000000307077211 */ /* 0x000fe200008f0eff */
[----:B------:R-:W-:Y:S01]  /*a140*/  IMAD R89, R4, 0x4c, RZ ;  /* 0x0000004c04597824 */ /* 0x000fe200078e02ff */
[----:B-1----:R-:W-:-:S05]  /*a150*/  IADD3 R39, P3, PT, R85, R2, RZ ;  /* 0x0000000255277210 */ /* 0x002fca0007f7e0ff */
[----:B------:R1:W-:Y:S01]  /*a160*/  STL [R1+0xc40], R39 ;  /* 0x000c402701007387 */ /* 0x0003e20000100800 */
[----:B------:R-:W-:-:S03]  /*a170*/  LEA.HI.X.SX32 R85, R85, R3, 0x1, P3 ;  /* 0x0000000355557211 */ /* 0x000fc600018f0eff */
[----:B------:R-:W-:Y:S01]  /*a180*/  STL [R1+0xc34], R7 ;  /* 0x000c340701007387 */ /* 0x000fe20000100800 */
[----:B-1----:R-:W-:-:S05]  /*a190*/  IADD3 R39, P1, PT, R37, R2, RZ ;  /* 0x0000000225277210 */ /* 0x002fca0007f3e0ff */
[----:B------:R1:W-:Y:S04]  /*a1a0*/  STL [R1+0xc48], R39 ;  /* 0x000c482701007387 */ /* 0x0003e80000100800 */
[----:B------:R4:W-:Y:S01]  /*a1b0*/  STL [R1+0xc3c], R85 ;  /* 0x000c3c5501007387 */ /* 0x0009e20000100800 */
[----:B------:R-:W-:Y:S01]  /*a1c0*/  LEA.HI.X.SX32 R37, R37, R3, 0x1, P1 ;  /* 0x0000000325257211 */ /* 0x000fe200008f0eff */
[C---:B-1----:R-:W-:Y:S01]  /*a1d0*/  IMAD R39, R4.reuse, 0x4d, RZ ;  /* 0x0000004d04277824 */ /* 0x042fe200078e02ff */
[----:B----4-:R-:W-:Y:S01]  /*a1e0*/  IADD3 R85, P3, PT, R89, R2, RZ ;  /* 0x0000000259557210 */ /* 0x010fe20007f7e0ff */
[----:B------:R-:W-:-:S04]  /*a1f0*/  IMAD R88, R4, 0x4e, RZ ;  /* 0x0000004e04587824 */ /* 0x000fc800078e02ff */
[----:B------:R1:W-:Y:S01]  /*a200*/  STL [R1+0xc50], R85 ;  /* 0x000c505501007387 */ /* 0x0003e20000100800 */
[----:B------:R-:W-:-:S03]  /*a210*/  LEA.HI.X.SX32 R89, R89, R3, 0x1, P3 ;  /* 0x0000000359597211 */ /* 0x000fc600018f0eff */
[----:B------:R-:W-:Y:S01]  /*a220*/  STL [R1+0xc44], R37 ;  /* 0x000c442501007387 */ /* 0x000fe20000100800 */
[----:B-1----:R-:W-:-:S05]  /*a230*/  IADD3 R85, P1, PT, R39, R2, RZ ;  /* 0x0000000227557210 */ /* 0x002fca0007f3e0ff */
[----:B------:R1:W-:Y:S01]  /*a240*/  STL [R1+0xc58], R85 ;  /* 0x000c585501007387 */ /* 0x0003e20000100800 */
[----:B------:R-:W-:-:S03]  /*a250*/  LEA.HI.X.SX32 R39, R39, R3, 0x1, P1 ;  /* 0x0000000327277211 */ /* 0x000fc600008f0eff */
[----:B------:R4:W-:Y:S01]  /*a260*/  STL [R1+0xc4c], R89 ;  /* 0x000c4c5901007387 */ /* 0x0009e20000100800 */
[----:B-1----:R-:W-:Y:S01]  /*a270*/  IMAD R85, R4, 0x4f, RZ ;  /* 0x0000004f04557824 */ /* 0x002fe200078e02ff */
[----:B----4-:R-:W-:-:S05]  /*a280*/  IADD3 R89, P3, PT, R88, R2, RZ ;  /* 0x0000000258597210 */ /* 0x010fca0007f7e0ff */
[----:B------:R1:W-:Y:S01]  /*a290*/  STL [R1+0xc60], R89 ;  /* 0x000c605901007387 */ /* 0x0003e20000100800 */
[----:B------:R-:W-:Y:S01]  /*a2a0*/  LEA.HI.X.SX32 R88, R88, R3, 0x1, P3 ;  /* 0x0000000358587211 */ /* 0x000fe200018f0eff */
[----:B------:R-:W-:Y:S02]  /*a2b0*/  IMAD R87, R4, 0x50, RZ ;  /* 0x0000005004577824 */ /* 0x000fe400078e02ff */
[----:B-1----:R0:W5:Y:S04]  /*a2c0*/  LDL.LU R89, [R1+0x1328] ;  /* 0x0013280001597983 */ /* 0x0021680000300800 */
        /* <DEDUP_REMOVED lines=148> */
[----:B------:R1:W-:Y:S04]  /*ac10*/  STL [R1+0xd38], R27 ;  /* 0x000d381b01007387 */ /* 0x0003e80000100800 */
[----:B-1----:R0:W5:Y:S04]  /*ac20*/  LDL.LU R27, [R1+0x12d0] ;  /* 0x0012d000011b7983 */ /* 0x0021680000300800 */
[----:B------:R1:W-:Y:S01]  /*ac30*/  STL [R1+0xd2c], R25 ;  /* 0x000d2c1901007387 */ /* 0x0003e20000100800 */
[----:B------:R-:W-:Y:S02]  /*ac40*/  LEA.HI.X.SX32 R24, R24, R3, 0x1, P3 ;  /* 0x0000000318187211 */ /* 0x000fe400018f0eff */
[----:B-1----:R-:W-:Y:S01]  /*ac50*/  IADD3 R25, P1, PT, R22, R2, RZ ;  /* 0x0000000216197210 */ /* 0x002fe20007f3e0ff */
[----:B------:R-:W-:-:S04]  /*ac60*/  IMAD R6, R4, 0x6c, RZ ;  /* 0x0000006c04067824 */ /* 0x000fc800078e02ff */
[----:B------:R1:W-:Y:S02]  /*ac70*/  STL [R1+0xd40], R25 ;  /* 0x000d401901007387 */ /* 0x0003e40000100800 */
[----:B-1----:R-:W-:Y:S01]  /*ac80*/  IMAD R25, R4, 0x7e, RZ ;  /* 0x0000007e04197824 */ /* 0x002fe200078e02ff */
[----:B------:R-:W-:-:S05]  /*ac90*/  LEA.HI.X.SX32 R22, R22, R3, 0x1, P1 ;  /* 0x0000000316167211 */ /* 0x000fca00008f0eff */
[----:B------:R0:W5:Y:S04]  /*aca0*/  LDL.LU R25, [R1+0x12cc] ;  /* 0x0012cc0001197983 */ /* 0x0001680000300800 */
        /* <DEDUP_REMOVED lines=10> */
[----:B------:R-:W-:-:S03]  /*ad50*/  IMAD R39, R4, 0x70, RZ ;  /* 0x0000007004277824 */ /* 0x000fc600078e02ff */
[----:B-1----:R0:W5:Y:S04]  /*ad60*/  LDL.LU R22, [R1+0x12c4] ;  /* 0x0012c40001167983 */ /* 0x0021680000300800 */
[----:B------:R1:W-:Y:S01]  /*ad70*/  STL [R1+0xd44], R6 ;  /* 0x000d440601007387 */ /* 0x0003e20000100800 */
[----:B------:R-:W-:Y:S01]  /*ad80*/  IMAD R85, R4, 0x71, RZ ;  /* 0x0000007104557824 */ /* 0x000fe200078e02ff */
[----:B-1----:R-:W-:-:S05]  /*ad90*/  IADD3 R6, P3, PT, R37, R2, RZ ;  /* 0x0000000225067210 */ /* 0x002fca0007f7e0ff */
[----:B------:R1:W-:Y:S02]  /*ada0*/  STL [R1+0xd58], R6 ;  /* 0x000d580601007387 */ /* 0x0003e40000100800 */
[----:B-1----:R-:W-:Y:S02]  /*adb0*/  LEA.HI.X.SX32 R6, R7, R3, 0x1, P1 ;  /* 0x0000000307067211 */ /* 0x002fe400008f0eff */
[----:B------:R-:W-:-:S03]  /*adc0*/  IADD3 R7, P1, PT, R39, R2, RZ ;  /* 0x0000000227077210 */ /* 0x000fc60007f3e0ff */
[----:B------:R1:W-:Y:S04]  /*add0*/  STL [R1+0xd4c], R6 ;  /* 0x000d4c0601007387 */ /* 0x0003e80000100800 */
[----:B------:R4:W-:Y:S01]  /*ade0*/  STL [R1+0xd60], R7 ;  /* 0x000d600701007387 */ /* 0x0009e20000100800 */
[----:B-1----:R-:W-:Y:S01]  /*adf0*/  IMAD R6, R4, 0x72, RZ ;  /* 0x0000007204067824 */ /* 0x002fe200078e02ff */
[----:B----4-:R-:W-:Y:S02]  /*ae00*/  LEA.HI.X.SX32 R7, R37, R3, 0x1, P3 ;  /* 0x0000000325077211 */ /* 0x010fe400018f0eff */
[----:B------:R-:W-:-:S03]  /*ae10*/  IADD3 R37, P3, PT, R85, R2, RZ ;  /* 0x0000000255257210 */ /* 0x000fc60007f7e0ff */
[----:B------:R1:W-:Y:S04]  /*ae20*/  STL [R1+0xd54], R7 ;  /* 0x000d540701007387 */ /* 0x0003e80000100800 */
[----:B------:R4:W-:Y:S01]  /*ae30*/  STL [R1+0xd68], R37 ;  /* 0x000d682501007387 */ /* 0x0009e20000100800 */
[----:B-1----:R-:W-:Y:S02]  /*ae40*/  LEA.HI.X.SX32 R7, R39, R3, 0x1, P1 ;  /* 0x0000000327077211 */ /* 0x002fe400008f0eff */
[----:B----4-:R-:W-:-:S03]  /*ae50*/  IADD3 R37, P1, PT, R6, R2, RZ ;  /* 0x0000000206257210 */ /* 0x010fc60007f3e0ff */
[----:B------:R-:W-:Y:S04]  /*ae60*/  STL [R1+0xd5c], R7 ;  /* 0x000d5c0701007387 */ /* 0x000fe80000100800 */
[----:B------:R1:W-:Y:S01]  /*ae70*/  STL [R1+0xd70], R37 ;  /* 0x000d702501007387 */ /* 0x0003e20000100800 */
[-C--:B------:R-:W-:Y:S02]  /*ae80*/  LEA.HI.X.SX32 R6, R6, R3.reuse, 0x1, P1 ;  /* 0x0000000306067211 */ /* 0x080fe400008f0eff */
[----:B-1----:R-:W-:Y:S01]  /*ae90*/  LEA.HI.X.SX32 R37, R85, R3, 0x1, P3 ;  /* 0x0000000355257211 */ /* 0x002fe200018f0eff */
[C---:B------:R-:W-:Y:S02]  /*aea0*/  IMAD R85, R4.reuse, 0x73, RZ ;  /* 0x0000007304557824 */ /* 0x040fe400078e02ff */
[----:B------:R-:W-:-:S03]  /*aeb0*/  IMAD R7, R4, 0x74, RZ ;  /* 0x0000007404077824 */ /* 0x000fc600078e02ff */
[CC--:B------:R-:W-:Y:S01]  /*aec0*/  IADD3 R39, P3, PT, R85.reuse, R2.reuse, RZ ;  /* 0x0000000255277210 */ /* 0x0c0fe20007f7e0ff */
[----:B------:R1:W-:Y:S03]  /*aed0*/  STL [R1+0xd64], R37 ;  /* 0x000d642501007387 */ /* 0x0003e60000100800 */
[----:B------:R-:W-:Y:S01]  /*aee0*/  LEA.HI.X.SX32 R85, R85, R3, 0x1, P3 ;  /* 0x0000000355557211 */ /* 0x000fe200018f0eff */
[----:B------:R4:W-:Y:S01]  /*aef0*/  STL [R1+0xd78], R39 ;  /* 0x000d782701007387 */ /* 0x0009e20000100800 */
[----:B-1----:R-:W-:-:S03]  /*af00*/  IADD3 R37, P1, PT, R7, R2, RZ ;  /* 0x0000000207257210 */ /* 0x002fc60007f3e0ff */
[----:B------:R3:W-:Y:S01]  /*af10*/  STL [R1+0xd6c], R6 ;  /* 0x000d6c0601007387 */ /* 0x0007e20000100800 */
[----:B----4-:R-:W-:-:S03]  /*af20*/  IMAD R39, R4, 0x75, RZ ;  /* 0x0000007504277824 */ /* 0x010fc600078e02ff */
[----:B------:R1:W-:Y:S01]  /*af30*/  STL [R1+0xd80], R37 ;  /* 0x000d802501007387 */ /* 0x0003e20000100800 */
[----:B------:R-:W-:-:S03]  /*af40*/  LEA.HI.X.SX32 R7, R7, R3, 0x1, P1 ;  /* 0x0000000307077211 */ /* 0x000fc600008f0eff */
[----:B------:R4:W-:Y:S01]  /*af50*/  STL [R1+0xd74], R85 ;  /* 0x000d745501007387 */ /* 0x0009e20000100800 */
[----:B---3--:R-:W-:Y:S02]  /*af60*/  VIADD R6, R0, 0xd5 ;  /* 0x000000d500067836 */ /* 0x008fe40000000000 */
[----:B-1----:R-:W-:Y:S01]  /*af70*/  IMAD R37, R4, 0x76, RZ ;  /* 0x0000007604257824 */ /* 0x002fe200078e02ff */
[C---:B----4-:R-:W-:Y:S02]  /*af80*/  IADD3 R85, P3, PT, R39.reuse, R2, RZ ;  /* 0x0000000227557210 */ /* 0x050fe40007f7e0ff */
[----:B------:R-:W-:Y:S04]  /*af90*/  STL [R1+0xf84], R6 ;  /* 0x000f840601007387 */ /* 0x000fe80000100800 */
[----:B------:R1:W-:Y:S01]  /*afa0*/  STL [R1+0xd88], R85 ;  /* 0x000d885501007387 */ /* 0x0003e20000100800 */
[----:B------:R-:W-:-:S03]  /*afb0*/  LEA.HI.X.SX32 R39, R39, R3, 0x1, P3 ;  /* 0x0000000327277211 */ /* 0x000fc600018f0eff */
[----:B------:R3:W-:Y:S01]  /*afc0*/  STL [R1+0xd7c], R7 ;  /* 0x000d7c0701007387 */ /* 0x0007e20000100800 */
[----:B-1----:R-:W-:Y:S01]  /*afd0*/  IADD3 R85, P1, PT, R37, R2, RZ ;  /* 0x0000000225557210 */ /* 0x002fe20007f3e0ff */
[----:B---3--:R-:W-:-:S04]  /*afe0*/  IMAD R7, R4, 0x78, RZ ;  /* 0x0000007804077824 */ /* 0x008fc800078e02ff */
[----:B------:R1:W-:Y:S04]  /*aff0*/  STL [R1+0xd90], R85 ;  /* 0x000d905501007387 */ /* 0x0003e80000100800 */
[----:B------:R3:W-:Y:S01]  /*b000*/  STL [R1+0xd84], R39 ;  /* 0x000d842701007387 */ /* 0x0007e20000100800 */
[----:B-1----:R-:W-:Y:S01]  /*b010*/  IABS R85, R6 ;  /* 0x0000000600557213 */ /* 0x002fe20000000000 */
[C---:B------:R-:W-:Y:S01]  /*b020*/  IMAD R6, R4.reuse, 0x79, RZ ;  /* 0x0000007904067824 */ /* 0x040fe200078e02ff */
[----:B---3--:R-:W-:Y:S01]  /*b030*/  IADD3 R39, P3, PT, R7, R2, RZ ;  /* 0x0000000207277210 */ /* 0x008fe20007f7e0ff */
[----:B------:R-:W-:-:S04]  /*b040*/  IMAD R23, R4, 0x7a, RZ ;  /* 0x0000007a04177824 */ /* 0x000fc800078e02ff */
[----:B------:R1:W-:Y:S01]  /*b050*/  STL [R1+0xd98], R39 ;  /* 0x000d982701007387 */ /* 0x0003e20000100800 */
[-C--:B------:R-:W-:Y:S02]  /*b060*/  LEA.HI.X.SX32 R7, R7, R3.reuse, 0x1, P3 ;  /* 0x0000000307077211 */ /* 0x080fe400018f0eff */
[----:B-1----:R-:W-:Y:S02]  /*b070*/  LEA.HI.X.SX32 R39, R37, R3, 0x1, P1 ;  /* 0x0000000325277211 */ /* 0x002fe400008f0eff */
[----:B------:R-:W-:-:S03]  /*b080*/  IADD3 R37, P1, PT, R6, R2, RZ ;  /* 0x0000000206257210 */ /* 0x000fc60007f3e0ff */
[----:B------:R1:W-:Y:S04]  /*b090*/  STL [R1+0xd8c], R39 ;  /* 0x000d8c2701007387 */ /* 0x0003e80000100800 */
[----:B------:R3:W-:Y:S01]  /*b0a0*/  STL [R1+0xda0], R37 ;  /* 0x000da02501007387 */ /* 0x0007e20000100800 */
[----:B------:R-:W-:Y:S01]  /*b0b0*/  LEA.HI.X.SX32 R6, R6, R3, 0x1, P1 ;  /* 0x0000000306067211 */ /* 0x000fe200008f0eff */
[----:B-1----:R-:W-:Y:S01]  /*b0c0*/  IMAD R39, R4, 0x7b, RZ ;  /* 0x0000007b04277824 */ /* 0x002fe200078e02ff */
[-C--:B---3--:R-:W-:Y:S01]  /*b0d0*/  IADD3 R37, P3, PT, R23, R2.reuse, RZ ;  /* 0x0000000217257210 */ /* 0x088fe20007f7e0ff */
[----:B------:R-:W-:Y:S04]  /*b0e0*/  STL [R1+0xd94], R7 ;  /* 0x000d940701007387 */ /* 0x000fe80000100800 */
[----:B------:R1:W-:Y:S04]  /*b0f0*/  STL [R1+0xda8], R37 ;  /* 0x000da82501007387 */ /* 0x0003e80000100800 */
[----:B------:R-:W-:Y:S01]  /*b100*/  STL [R1+0xd9c], R6 ;  /* 0x000d9c0601007387 */ /* 0x000fe20000100800 */
[----:B-1----:R-:W-:-:S05]  /*b110*/  IADD3 R37, P1, PT, R39, R2, RZ ;  /* 0x0000000227257210 */ /* 0x002fca0007f3e0ff */
[----:B------:R1:W-:Y:S02]  /*b120*/  STL [R1+0xdb0], R37 ;  /* 0x000db02501007387 */ /* 0x0003e40000100800 */
[----:B-1----:R-:W1:Y:S01]  /*b130*/  S2R R37, SR_TID.X ;  /* 0x0000000000257919 */ /* 0x002e620000002100 */
[-C--:B------:R-:W-:Y:S01]  /*b140*/  LEA.HI.X.SX32 R23, R23, R3.reuse, 0x1, P3 ;  /* 0x0000000317177211 */ /* 0x080fe200018f0eff */
[----:B------:R-:W-:Y:S01]  /*b150*/  IMAD R7, R4, 0x7c, RZ ;  /* 0x0000007c04077824 */ /* 0x000fe200078e02ff */
[----:B------:R-:W-:-:S03]  /*b160*/  LEA.HI.X.SX32 R39, R39, R3, 0x1, P1 ;  /* 0x0000000327277211 */ /* 0x000fc600008f0eff */
[----:B------:R3:W-:Y:S01]  /*b170*/  STL [R1+0xda4], R23 ;  /* 0x000da41701007387 */ /* 0x0007e20000100800 */
[----:B------:R-:W-:Y:S01]  /*b180*/  IMAD R11, R4, 0x7d, RZ ;  /* 0x0000007d040b7824 */ /* 0x000fe200078e02ff */
[----:B---3--:R-:W-:-:S05]  /*b190*/  IADD3 R23, P3, PT, R7, R2, RZ ;  /* 0x0000000207177210 */ /* 0x008fca0007f7e0ff */
[----:B------:R3:W-:Y:S04]  /*b1a0*/  STL [R1+0xdb8], R23 ;  /* 0x000db81701007387 */ /* 0x0007e80000100800 */
[----:B---3--:R0:W5:Y:S01]  /*b1b0*/  LDL.LU R23, [R1+0x12c0] ;  /* 0x0012c00001177983 */ /* 0x0081620000300800 */
[----:B-1----:R-:W-:-:S03]  /*b1c0*/  LOP3.LUT R37, R37, 0x7f, RZ, 0xc0, !PT ;  /* 0x0000007f25257812 */ /* 0x002fc600078ec0ff */
[----:B------:R1:W-:Y:S01]  /*b1d0*/  STL [R1+0xdac], R39 ;  /* 0x000dac2701007387 */ /* 0x0003e20000100800 */
[----:B------:R-:W-:Y:S01]  /*b1e0*/  LEA.HI.X.SX32 R7, R7, R3, 0x1, P3 ;  /* 0x0000000307077211 */ /* 0x000fe200018f0eff */
[----:B-1----:R-:W-:Y:S01]  /*b1f0*/  IMAD R39, R37, R5, RZ ;  /* 0x0000000525277224 */ /* 0x002fe200078e02ff */
[----:B------:R-:W-:-:S05]  /*b200*/  IADD3 R37, P1, PT, R11, R2, RZ ;  /* 0x000000020b257210 */ /* 0x000fca0007f3e0ff */
[----:B------:R1:W-:Y:S01]  /*b210*/  STL [R1+0xdc0], R37 ;  /* 0x000dc02501007387 */ /* 0x0003e20000100800 */
[----:B------:R-:W-:Y:S01]  /*b220*/  LEA.HI.X.SX32 R11, R11, R3, 0x1, P1 ;  /* 0x000000030b0b7211 */ /* 0x000fe200008f0eff */
[----:B-1----:R-:W-:Y:S02]  /*b230*/  IMAD R37, R4, 0x7e, RZ ;  /* 0x0000007e04257824 */ /* 0x002fe400078e02ff */
[----:B------:R-:W-:Y:S03]  /*b240*/  STL [R1+0xdb4], R7 ;  /* 0x000db40701007387 */ /* 0x000fe60000100800 */
[----:B------:R-:W-:Y:S01]  /*b250*/  IADD3 R37, P1, PT, R37, R2, RZ ;  /* 0x0000000225257210 */ /* 0x000fe20007f3e0ff */
[----:B------:R1:W-:Y:S04]  /*b260*/  STL [R1+0xdbc], R11 ;  /* 0x000dbc0b01007387 */ /* 0x0003e80000100800 */
[----:B-1----:R0:W5:Y:S04]  /*b270*/  LDL.LU R11, [R1+0x12bc] ;  /* 0x0012bc00010b7983 */ /* 0x0021680000300800 */
[----:B------:R1:W-:Y:S02]  /*b280*/  STL [R1+0xdc8], R37 ;  /* 0x000dc82501007387 */ /* 0x0003e40000100800 */
[----:B-1----:R-:W1:Y:S01]  /*b290*/  LDC R37, c[0x0][0x3a0] ;  /* 0x0000e800ff257b82 */ /* 0x002e620000000800 */
[----:B--2---:R-:W-:Y:S01]  /*b2a0*/  IMAD.HI.U32 R6, R9, R85, RZ ;  /* 0x0000005509067227 */ /* 0x004fe200078e00ff */
[----:B------:R-:W-:Y:S01]  /*b2b0*/  USHF.L.U32 UR4, UR7, 0x15, URZ ;  /* 0x0000001507047899 */ /* 0x000fe200080006ff */
[----:B------:R-:W-:-:S02]  /*b2c0*/  IADD3 R7, P3, PT, R39, UR14, RZ ;  /* 0x0000000e27077c10 */ /* 0x000fc4000ff7e0ff */
[----:B------:R-:W-:Y:S01]  /*b2d0*/  IMAD.MOV R6, RZ, RZ, -R6 ;  /* 0x000000ffff067224 */ /* 0x000fe200078e0a06 */
[----:B------:R-:W-:-:S03]  /*b2e0*/  ULOP3.LUT UR4, UR4, 0x600000, URZ, 0xc0, !UPT ;  /* 0x0060000004047892 */ /* 0x000fc6000f8ec0ff */
[----:B------:R-:W-:Y:S01]  /*b2f0*/  IMAD R85, R8, R6, R85 ;  /* 0x0000000608557224 */ /* 0x000fe200078e0255 */
[----:B------:R-:W-:Y:S01]  /*b300*/  LEA.HI.X.SX32 R6, R39, UR15, 0x1, P3 ;  /* 0x0000000f27067c11 */ /* 0x000fe200098f0eff */
[----:B------:R-:W-:Y:S01]  /*b310*/  UIADD3 UR10, UPT, UPT, UR8, UR4, URZ ;  /* 0x00000004080a7290 */ /* 0x000fe2000fffe0ff */
[----:B------:R-:W2:Y:S02]  /*b320*/  LDCU.64 UR18, c[0x0][0x358] ;  /* 0x00006b00ff1277ac */ /* 0x000ea40008000a00 */
[----:B------:R-:W-:Y:S01]  /*b330*/  UMOV UR4, 0x1 ;  /* 0x0000000100047882 */ /* 0x000fe20000000000 */
[----:B-1----:R-:W-:Y:S01]  /*b340*/  VIADD R39, R37, 0xffffffdf ;  /* 0xffffffdf25277836 */ /* 0x002fe20000000000 */
[----:B0-2---:R-:W-:Y:S07]  /*b350*/  BRA.U UP0, `(.L_x_5) ;  /* 0x0000000100187547 */ /* 0x005fee000b800000 */
[----:B------:R-:W-:Y:S01]  /*b360*/  ELECT P3, URZ, PT ;  /* 0x0000000000ff782f */ /* 0x000fe20003860000 */
[----:B------:R-:W-:Y:S01]  /*b370*/  IMAD.MOV.U32 R37, RZ, RZ, 0x1 ;  /* 0x00000001ff257424 */ /* 0x000fe200078e00ff */
[----:B------:R-:W-:Y:S01]  /*b380*/  UMOV UR6, 0x40 ;  /* 0x0000004000067882 */ /* 0x000fe20000000000 */
[----:B------:R-:W-:Y:S01]  /*b390*/  UVIRTCOUNT.DEALLOC.SMPOOL 0x80 ;  /* 0x000000800000784c */ /* 0x000fe20000000000 */
[----:B------:R-:W-:-:S09]  /*b3a0*/  ULEA UR6, UR5, UR6, 0x18 ;  /* 0x0000000605067291 */ /* 0x000fd2000f8ec0ff */
[----:B------:R0:W-:Y:S03]  /*b3b0*/  @P3 STS.U8 [UR6], R37 ;  /* 0x00000025ff003988 */ /* 0x0001e60008000006 */
.L_x_5:
[----:B------:R-:W-:Y:S01]  /*b3c0*/  STL.64 [R1+0x1728], R12 ;  /* 0x0017280c01007387 */ /* 0x000fe20000100a00 */
[----:B------:R-:W-:Y:S01]  /*b3d0*/  VOTEU.ALL UP1, P2 ;  /* 0x0000000000ff7886 */ /* 0x000fe20001020000 */
[----:B0-----:R-:W-:Y:S01]  /*b3e0*/  IMAD R37, R4, 0x7e, RZ ;  /* 0x0000007e04257824 */ /* 0x001fe200078e02ff */
[----:B------:R-:W-:Y:S01]  /*b3f0*/  STTM.x64 tmem[UR10], RZ ;  /* 0x000000ff000079ed */ /* 0x000fe2000834000a */
[----:B------:R-:W-:Y:S01]  /*b400*/  STL.64 [R1+0x1760], R12 ;  /* 0x0017600c01007387 */ /* 0x000fe20000100a00 */
[----:B------:R-:W-:Y:S01]  /*b410*/  UIADD3 UR6, UPT, UPT, UR9, 0x18000, URZ ;  /* 0x0001800009067890 */ /* 0x000fe2000fffe0ff */
[----:B------:R-:W-:Y:S02]  /*b420*/  VOTEU.ALL UP2, P2 ;  /* 0x0000000000ff7886 */ /* 0x000fe40001040000 */
[----:B------:R-:W-:Y:S01]  /*b430*/  STL.64 [R1+0x1798], R12 ;  /* 0x0017980c01007387 */ /* 0x000fe20000100a00 */
[----:B------:R-:W-:Y:S01]  /*b440*/  ISETP.GE.U32.AND P3, PT, R39, 0x7fffff60, PT ;  /* 0x7fffff602700780c */ /* 0x000fe20003f66070 */
[----:B------:R-:W0:Y:S02]  /*b450*/  LDCU UR11, c[0x0][0x3b0] ;  /* 0x00007600ff0b77ac */ /* 0x000e240008000800 */
[----:B------:R-:W-:Y:S01]  /*b460*/  STL.64 [R1+0x17c8], R12 ;  /* 0x0017c80c01007387 */ /* 0x000fe20000100a00 */
[----:B------:R-:W1:Y:S03]  /*b470*/  LDCU UR5, c[0x0][0x3b0] ;  /* 0x00007600ff0577ac */ /* 0x000e660008000800 */
[----:B------:R-:W-:Y:S01]  /*b480*/  STL.64 [R1+0x1720], R14 ;  /* 0x0017200e01007387 */ /* 0x000fe20000100a00 */
[----:B------:R-:W2:Y:S03]  /*b490*/  LDCU UR15, c[0x0][0x3b0] ;  /* 0x00007600ff0f77ac */ /* 0x000ea60008000800 */
[----:B------:R-:W-:Y:S01]  /*b4a0*/  STL.64 [R1+0x1768], R14 ;  /* 0x0017680e01007387 */ /* 0x000fe20000100a00 */
[----:B------:R-:W3:Y:S03]  /*b4b0*/  LDCU UR17, c[0x0][0x3b0] ;  /* 0x00007600ff1177ac */ /* 0x000ee60008000800 */
[----:B------:R-:W-:Y:S01]  /*b4c0*/  STL.64 [R1+0x17b8], R14 ;  /* 0x0017b80e01007387 */ /* 0x000fe20000100a00 */
[----:B------:R-:W4:Y:S03]  /*b4d0*/  LDCU UR21, c[0x0][0x3b0] ;  /* 0x00007600ff1577ac */ /* 0x000f260008000800 */
[----:B------:R-:W-:Y:S01]  /*b4e0*/  STL.64 [R1+0x17f8], R14 ;  /* 0x0017f80e01007387 */ /* 0x000fe20000100a00 */
[----:B------:R-:W0:Y:S03]  /*b4f0*/  LDCU UR23, c[0x0][0x3b0] ;  /* 0x00007600ff1777ac */ /* 0x000e260008000800 */
[----:B-----5:R-:W-:Y:S01]  /*b500*/  STL.64 [R1+0x1718], R10 ;  /* 0x0017180a01007387 */ /* 0x020fe20000100a00 */
[----:B------:R-:W0:Y:S03]  /*b510*/  LDCU UR25, c[0x0][0x3b0] ;  /* 0x00007600ff1977ac */ /* 0x000e260008000800 */
[----:B------:R-:W-:Y:S01]  /*b520*/  STL.64 [R1+0x1730], R10 ;  /* 0x0017300a01007387 */ /* 0x000fe20000100a00 */
[----:B------:R-:W0:Y:S03]  /*b530*/  LDCU UR27, c[0x0][0x3b0] ;  /* 0x00007600ff1b77ac */ /* 0x000e260008000800 */
[----:B------:R0:W-:Y:S01]  /*b540*/  STL.64 [R1+0x1770], R10 ;  /* 0x0017700a01007387 */ /* 0x0001e20000100a00 */
[----:B------:R-:W0:Y:S03]  /*b550*/  LDCU UR29, c[0x0][0x3b0] ;  /* 0x00007600ff1d77ac */ /* 0x000e260008000800 */
[----:B------:R-:W-:Y:S01]  /*b560*/  STL.64 [R1+0x1710], R90 ;  /* 0x0017105a01007387 */ /* 0x000fe20000100a00 */
[----:B------:R-:W0:Y:S03]  /*b570*/  LDCU UR31, c[0x0][0x3b0] ;  /* 0x00007600ff1f77ac */ /* 0x000e260008000800 */
[----:B------:R-:W-:Y:S01]  /*b580*/  STL.64 [R1+0x1708], R86 ;  /* 0x0017085601007387 */ /* 0x000fe20000100a00 */
[----:B------:R-:W1:Y:S03]  /*b590*/  LDCU UR33, c[0x0][0x3b0] ;  /* 0x00007600ff2177ac */ /* 0x000e660008000800 */
[----:B------:R-:W-:Y:S01]  /*b5a0*/  STL.64 [R1+0x1738], R86 ;  /* 0x0017385601007387 */ /* 0x000fe20000100a00 */
[----:B------:R-:W1:Y:S01]  /*b5b0*/  LDCU UR14, c[0x0][0x3b0] ;  /* 0x00007600ff0e77ac */ /* 0x000e620008000800 */
[----:B------:R-:W-:Y:S02]  /*b5c0*/  STTM.x64 tmem[UR10+0x40], RZ ;  /* 0x000040ff000079ed */ /* 0x000fe4000834000a */
[----:B------:R-:W-:Y:S01]  /*b5d0*/  STL [R1+0x17d8], R86 ;  /* 0x0017d85601007387 */ /* 0x000fe20000100800 */
[----:B------:R-:W-:-:S04]  /*b5e0*/  @!UP1 UIADD3 UR12, UPT, UPT, -UR4, 0x100000, URZ ;  /* 0x00100000040c9890 */ /* 0x000fc8000fffe1ff */
[----:B------:R-:W-:Y:S02]  /*b5f0*/  @!UP1 USHF.L.U32 UR13, UR12, 0xb, URZ ;  /* 0x0000000b0c0d9899 */ /* 0x000fe400080006ff */
[----:B------:R-:W-:Y:S01]  /*b600*/  @!UP1 USHF.L.U32 UR12, UR12, 0x1, URZ ;  /* 0x000000010c0c9899 */ /* 0x000fe200080006ff */
[----:B0-----:R-:W0:Y:S01]  /*b610*/  LDC R11, c[0x0][0x3a0] ;  /* 0x0000e800ff0b7b82 */ /* 0x001e220000000800 */
[----:B------:R-:W0:Y:S01]  /*b620*/  LDCU UR35, c[0x0][0x3b0] ;  /* 0x00007600ff2377ac */ /* 0x000e220008000800 */
[----:B------:R-:W-:Y:S01]  /*b630*/  STL.64 [R1+0x1700], R88 ;  /* 0x0017005801007387 */ /* 0x000fe20000100a00 */
[----:B------:R-:W0:Y:S03]  /*b640*/  LDCU UR37, c[0x0][0x3b0] ;  /* 0x00007600ff2577ac */ /* 0x000e260008000800 */
[----:B------:R-:W-:Y:S01]  /*b650*/  STL [R1+0x1750], R88 ;  /* 0x0017505801007387 */ /* 0x000fe20000100800 */
[----:B------:R-:W0:Y:S03]  /*b660*/  LDCU UR39, c[0x0][0x3b0] ;  /* 0x00007600ff2777ac */ /* 0x000e260008000800 */
[----:B------:R-:W-:Y:S01]  /*b670*/  STL [R1+0x1778], R88 ;  /* 0x0017785801007387 */ /* 0x000fe20000100800 */
[----:B------:R-:W0:Y:S03]  /*b680*/  LDCU UR41, c[0x0][0x3b0] ;  /* 0x00007600ff2977ac */ /* 0x000e260008000800 */
[----:B------:R-:W-:Y:S01]  /*b690*/  STL.64 [R1+0x16f8], R82 ;  /* 0x0016f85201007387 */ /* 0x000fe20000100a00 */
        /* <DEDUP_REMOVED lines=73> */
[----:B------:R-:W-:Y:S04]  /*bb30*/  STL.64 [R1+0x1650], R40 ;  /* 0x0016502801007387 */ /* 0x000fe80000100a00 */
[----:B------:R-:W-:Y:S04]  /*bb40*/  STL.64 [R1+0x1648], R6 ;  /* 0x0016480601007387 */ /* 0x000fe80000100a00 */
[----:B------:R-:W-:Y:S04]  /*bb50*/  STL [R1+0x152c], R8 ;  /* 0x00152c0801007387 */ /* 0x000fe80000100800 */
[----:B------:R-:W-:Y:S04]  /*bb60*/  STL [R1+0x1528], R17 ;  /* 0x0015281101007387 */ /* 0x000fe80000100800 */
[----:B------:R-:W-:Y:S04]  /*bb70*/  STL [R1+0x1524], R16 ;  /* 0x0015241001007387 */ /* 0x000fe80000100800 */
[----:B------:R-:W-:Y:S04]  /*bb80*/  STL [R1+0x1520], R18 ;  /* 0x0015201201007387 */ /* 0x000fe80000100800 */
[----:B------:R-:W-:Y:S04]  /*bb90*/  STL [R1+0x151c], R21 ;  /* 0x00151c1501007387 */ /* 0x000fe80000100800 */
[----:B------:R-:W-:Y:S04]  /*bba0*/  STL [R1+0x1518], R20 ;  /* 0x0015181401007387 */ /* 0x000fe80000100800 */
[----:B------:R-:W-:Y:S04]  /*bbb0*/  STL [R1+0x1514], R19 ;  /* 0x0015141301007387 */ /* 0x000fe80000100800 */
[----:B------:R-:W-:Y:S04]  /*bbc0*/  STL [R1+0x1510], R0 ;  /* 0x0015100001007387 */ /* 0x000fe80000100800 */
[----:B------:R-:W-:Y:S01]  /*bbd0*/  STL [R1+0x150c], R9 ;  /* 0x00150c0901007387 */ /* 0x000fe20000100800 */
[----:B------:R-:W-:Y:S03]  /*bbe0*/  STTM.x64 tmem[UR10+0x80], RZ ;  /* 0x000080ff000079ed */ /* 0x000fe6000834000a */
[----:B------:R-:W-:Y:S01]  /*bbf0*/  STL [R1+0x1470], R23 ;  /* 0x0014701701007387 */ /* 0x000fe20000100800 */
[----:B------:R-:W-:Y:S03]  /*bc00*/  STTM.x64 tmem[UR10+0xc0], RZ ;  /* 0x0000c0ff000079ed */ /* 0x000fe6000834000a */
[----:B------:R-:W-:Y:S01]  /*bc10*/  STL [R1+0x15dc], R23 ;  /* 0x0015dc1701007387 */ /* 0x000fe20000100800 */
[----:B------:R-:W0:Y:S03]  /*bc20*/  FENCE.VIEW.ASYNC.T ;  /* 0x00000000000073c6 */ /* 0x000e260000000200 */
[----:B------:R-:W-:Y:S01]  /*bc30*/  STL [R1+0x146c], R22 ;  /* 0x00146c1601007387 */ /* 0x000fe20000100800 */
[----:B0-----:R-:W-:Y:S06]  /*bc40*/  BAR.SYNC.DEFER_BLOCKING 0x0 ;  /* 0x0000000000007b1d */ /* 0x001fec0000010000 */
[----:B------:R-:W-:Y:S04]  /*bc50*/  STL [R1+0x15d8], R22 ;  /* 0x0015d81601007387 */ /* 0x000fe80000100800 */
[----:B------:R-:W-:Y:S04]  /*bc60*/  STL [R1+0x1468], R24 ;  /* 0x0014681801007387 */ /* 0x000fe80000100800 */
[----:B------:R-:W-:Y:S04]  /*bc70*/  STL [R1+0x15d4], R24 ;  /* 0x0015d41801007387 */ /* 0x000fe80000100800 */
[----:B------:R-:W-:Y:S04]  /*bc80*/  STL [R1+0x1464], R25 ;  /* 0x0014641901007387 */ /* 0x000fe80000100800 */
[----:B------:R0:W-:Y:S04]  /*bc90*/  STL [R1+0x15d0], R25 ;  /* 0x0015d01901007387 */ /* 0x0001e80000100800 */
[----:B------:R-:W0:Y:S02]  /*bca0*/  FENCE.VIEW.ASYNC.S ;  /* 0x00000000000073c6 */ /* 0x000e240000000000 */
[----:B0-----:R0:W1:Y:S02]  /*bcb0*/  @!UP2 SYNCS.EXCH.64 URZ, [UR6], UR12 ;  /* 0x0000000c06ffa5b2 */ /* 0x0010640008000100 */
[----:B------:R-:W-:Y:S04]  /*bcc0*/  STL [R1+0x1460], R27 ;  /* 0x0014601b01007387 */ /* 0x000fe80000100800 */
[----:B------:R-:W-:Y:S01]  /*bcd0*/  STL [R1+0x15cc], R27 ;  /* 0x0015cc1b01007387 */ /* 0x000fe20000100800 */
[----:B------:R-:W-:-:S03]  /*bce0*/  LEA.HI.X.SX32 R25, R37, R3, 0x1, P1 ;  /* 0x0000000325197211 */ /* 0x000fc600008f0eff */
[----:B------:R-:W-:Y:S01]  /*bcf0*/  STL [R1+0x145c], R26 ;  /* 0x00145c1a01007387 */ /* 0x000fe20000100800 */
[----:B------:R-:W-:Y:S01]  /*bd00*/  PRMT R66, RZ, 0x7610, R66 ;  /* 0x00007610ff427816 */ /* 0x000fe20000000042 */
[----:B0-----:R-:W0:Y:S02]  /*bd10*/  LDCU UR13, c[0x0][0x3b0] ;  /* 0x00007600ff0d77ac */ /* 0x001e240008000800 */
[----:B------:R-:W-:Y:S01]  /*bd20*/  STL [R1+0x15c8], R26 ;  /* 0x0015c81a01007387 */ /* 0x000fe20000100800 */
[----:B------:R-:W-:Y:S01]  /*bd30*/  PRMT R83, RZ, 0x7610, R83 ;  /* 0x00007610ff537816 */ /* 0x000fe20000000053 */
[----:B------:R-:W0:Y:S01]  /*bd40*/  LDC R37, c[0x0][0x3a0] ;  /* 0x0000e800ff257b82 */ /* 0x000e220000000800 */
[----:B------:R-:W-:Y:S01]  /*bd50*/  PRMT R80, RZ, 0x7610, R80 ;  /* 0x00007610ff507816 */ /* 0x000fe20000000050 */
[----:B------:R-:W-:Y:S01]  /*bd60*/  STL [R1+0x1458], R28 ;  /* 0x0014581c01007387 */ /* 0x000fe20000100800 */
[----:B------:R-:W-:Y:S01]  /*bd70*/  PRMT R14, RZ, 0x7610, R14 ;  /* 0x00007610ff0e7816 */ /* 0x000fe2000000000e */
[----:B------:R-:W0:Y:S02]  /*bd80*/  LDCU UR12, c[0x0][0x3b0] ;  /* 0x00007600ff0c77ac */ /* 0x000e240008000800 */
        /* <DEDUP_REMOVED lines=15> */
[----:B-1----:R-:W-:Y:S06]  /*be80*/  BAR.SYNC.DEFER_BLOCKING 0x0 ;  /* 0x0000000000007b1d */ /* 0x002fec0000010000 */
        /* <DEDUP_REMOVED lines=9> */
[----:B------:R-:W-:-:S03]  /*bf20*/  IADD3 R12, P1, PT, R2, R4, RZ ;  /* 0x00000004020c7210 */ /* 0x000fc60007f3e0ff */
[----:B------:R-:W-:Y:S04]  /*bf30*/  STL [R1+0x12bc], R5 ;  /* 0x0012bc0501007387 */ /* 0x000fe80000100800 */
[----:B------:R-:W-:Y:S04]  /*bf40*/  STL [R1+0x130c], R5 ;  /* 0x00130c0501007387 */ /* 0x000fe80000100800 */
[----:B------:R-:W-:Y:S04]  /*bf50*/  STL [R1+0x148c], R5 ;  /* 0x00148c0501007387 */ /* 0x000fe80000100800 */
[----:B------:R-:W-:Y:S04]  /*bf60*/  STL [R1+0x1620], R5 ;  /* 0x0016200501007387 */ /* 0x000fe80000100800 */
[----:B------:R-:W-:Y:S04]  /*bf70*/  STL [R1+0x1630], R5 ;  /* 0x0016300501007387 */ /* 0x000fe80000100800 */
[----:B------:R-:W-:Y:S04]  /*bf80*/  STL [R1+0x1638], R5 ;  /* 0x0016380501007387 */ /* 0x000fe80000100800 */
[----:B------:R-:W2:Y:S04]  /*bf90*/  LDL R67, [R1+0x20c] ;  /* 0x00020c0001437983 */ /* 0x000ea80000100800 */
[----:B------:R-:W2:Y:S01]  /*bfa0*/  LDL R89, [R1+0x210] ;  /* 0x0002100001597983 */ /* 0x000ea20000100800 */
[----:B------:R-:W-:Y:S01]  /*bfb0*/  LEA.HI.X.SX32 R13, R4, R3, 0x1, P1 ;  /* 0x00000003040d7211 */ /* 0x000fe200008f0eff */
[----:B0-----:R-:W-:-:S02]  /*bfc0*/  VIADD R37, R37, 0xffffffd7 ;  /* 0xffffffd725257836 */ /* 0x001fc40000000000 */
[----:B------:R-:W-:Y:S03]  /*bfd0*/  STL [R1+0xdc4], R25 ;  /* 0x000dc41901007387 */ /* 0x000fe60000100800 */
[----:B------:R-:W-:Y:S01]  /*bfe0*/  ISETP.GE.U32.AND P1, PT, R37, 0x7fffff58, PT ;  /* 0x7fffff582500780c */ /* 0x000fe20003f26070 */
[----:B------:R-:W-:Y:S04]  /*bff0*/  STL [R1+0x1d8], R12 ;  /* 0x0001d80c01007387 */ /* 0x000fe80000100800 */
[----:B------:R-:W2:Y:S04]  /*c000*/  LDL R86, [R1+0x24c] ;  /* 0x00024c0001567983 */ /* 0x000ea80000100800 */
[----:B------:R-:W2:Y:S04]  /*c010*/  LDL R87, [R1+0x250] ;  /* 0x0002500001577983 */ /* 0x000ea80000100800 */
[----:B------:R-:W3:Y:S04]  /*c020*/  @!P4 LDG.E.U8 R66, desc[UR18][R2.64] ;  /* 0x000000120242c981 */ /* 0x000ee8000c1e1100 */
[----:B------:R-:W4:Y:S04]  /*c030*/  LDL R81, [R1+0xaac] ;  /* 0x000aac0001517983 */ /* 0x000f280000100800 */
[----:B------:R-:W4:Y:S04]  /*c040*/  LDL R15, [R1+0xab0] ;  /* 0x000ab000010f7983 */ /* 0x000f280000100800 */
[----:B------:R-:W4:Y:S04]  /*c050*/  LDL R90, [R1+0xaec] ;  /* 0x000aec00015a7983 */ /* 0x000f280000100800 */
[----:B------:R-:W4:Y:S01]  /*c060*/  LDL R91, [R1+0xaf0] ;  /* 0x000af000015b7983 */ /* 0x000f220000100800 */
[----:B------:R-:W-:Y:S01]  /*c070*/  PRMT R71, RZ, 0x7610, R71 ;  /* 0x00007610ff477816 */ /* 0x000fe20000000047 */
[----:B------:R-:W-:-:S02]  /*c080*/  VIADD R37, R11, 0xffffffcf ;  /* 0xffffffcf0b257836 */ /* 0x000fc40000000000 */
[----:B------:R-:W-:Y:S04]  /*c090*/  STL [R1+0x1d4], R13 ;  /* 0x0001d40d01007387 */ /* 0x000fe80000100800 */
[----:B------:R-:W4:Y:S04]  /*c0a0*/  LDL R82, [R1+0xb2c] ;  /* 0x000b2c0001527983 */ /* 0x000f280000100800 */
[----:B------:R-:W4:Y:S01]  /*c0b0*/  LDL R88, [R1+0xb30] ;  /* 0x000b300001587983 */ /* 0x000f220000100800 */
[----:B--2---:R-:W-:-:S04]  /*c0c0*/  @!P5 LOP3.LUT R87, R87, R86, RZ, 0x3c, !PT ;  /* 0x000000565757d212 */ /* 0x004fc800078e3cff */
[C---:B------:R-:W-:Y:S01]  /*c0d0*/  @!P5 LOP3.LUT R86, R87.reuse, R86, RZ, 0x3c, !PT ;  /* 0x000000565756d212 */ /* 0x040fe200078e3cff */
[----:B---3--:R0:W-:Y:S03]  /*c0e0*/  STL [R1+0x658], R66 ;  /* 0x0006584201007387 */ /* 0x0081e60000100800 */
[----:B------:R-:W-:-:S05]  /*c0f0*/  @!P5 LOP3.LUT R87, R87, R86, RZ, 0x3c, !PT ;  /* 0x000000565757d212 */ /* 0x000fca00078e3cff */
[----:B------:R-:W2:Y:S01]  /*c100*/  @!P5 LDG.E.U8 R80, desc[UR18][R86.64] ;  /* 0x000000125650d981 */ /* 0x000ea2000c1e1100 */
[----:B0-----:R-:W-:-:S05]  /*c110*/  @!P6 IMAD.MOV.U32 R66, RZ, RZ, R89 ;  /* 0x000000ffff42e224 */ /* 0x001fca00078e0059 */
[----:B------:R-:W3:Y:S04]  /*c120*/  @!P6 LDG.E.U8 R83, desc[UR18][R66.64] ;  /* 0x000000124253e981 */ /* 0x000ee8000c1e1100 */
[----:B------:R-:W2:Y:S01]  /*c130*/  LDL.LU.64 R66, [R1+0x1808] ;  /* 0x0018080001427983 */ /* 0x000ea20000300a00 */
[----:B------:R-:W-:-:S03]  /*c140*/  PRMT R70, RZ, 0x7610, R70 ;  /* 0x00007610ff467816 */ /* 0x000fc60000000046 */
[----:B---3--:R0:W-:Y:S04]  /*c150*/  STL [R1+0x654], R83 ;  /* 0x0006545301007387 */ /* 0x0081e80000100800 */
[----:B------:R-:W3:Y:S04]  /*c160*/  LDL R89, [R1+0xb70] ;  /* 0x000b700001597983 */ /* 0x000ee80000100800 */
[----:B------:R-:W3:Y:S04]  /*c170*/  LDL R86, [R1+0xbac] ;  /* 0x000bac0001567983 */ /* 0x000ee80000100800 */
[----:B0-----:R-:W3:Y:S04]  /*c180*/  LDL R83, [R1+0xb6c] ;  /* 0x000b6c0001537983 */ /* 0x001ee80000100800 */
[----:B------:R-:W3:Y:S04]  /*c190*/  LDL R87, [R1+0xbb0] ;  /* 0x000bb00001577983 */ /* 0x000ee80000100800 */
[----:B--2---:R4:W-:Y:S02]  /*c1a0*/  STL [R1+0x650], R80 ;  /* 0x0006505001007387 */ /* 0x0049e40000100800 */
[----:B----4-:R-:W-:-:S05]  /*c1b0*/  @!P0 IMAD.MOV.U32 R80, RZ, RZ, R15 ;  /* 0x000000ffff508224 */ /* 0x010fca00078e000f */
[----:B------:R0:W2:Y:S02]  /*c1c0*/  @!P0 LDG.E.U8 R14, desc[UR18][R80.64] ;  /* 0x00000012500e8981 */ /* 0x0000a4000c1e1100 */
[----:B0-----:R-:W-:Y:S02]  /*c1d0*/  @!P3 IMAD.MOV.U32 R80, RZ, RZ, R91 ;  /* 0x000000ffff50b224 */ /* 0x001fe400078e005b */
[----:B------:R-:W-:-:S05]  /*c1e0*/  @!P3 IMAD.MOV.U32 R81, RZ, RZ, R90 ;  /* 0x000000ffff51b224 */ /* 0x000fca00078e005a */
[----:B------:R0:W4:Y:S02]  /*c1f0*/  @!P3 LDG.E.U8 R71, desc[UR18][R80.64] ;  /* 0x000000125047b981 */ /* 0x000124000c1e1100 */
[----:B0-----:R-:W-:Y:S02]  /*c200*/  @!P1 IMAD.MOV.U32 R80, RZ, RZ, R88 ;  /* 0x000000ffff509224 */ /* 0x001fe400078e0058 */
[----:B------:R-:W-:-:S05]  /*c210*/  @!P1 IMAD.MOV.U32 R81, RZ, RZ, R82 ;  /* 0x000000ffff519224 */ /* 0x000fca00078e0052 */
[----:B------:R-:W3:Y:S01]  /*c220*/  @!P1 LDG.E.U8 R70, desc[UR18][R80.64] ;  /* 0x0000001250469981 */ /* 0x000ee2000c1e1100 */
[----:B------:R-:W-:Y:S02]  /*c230*/  ISETP.GE.U32.AND P4, PT, R37, 0x7fffff50, PT ;  /* 0x7fffff502500780c */ /* 0x000fe40003f86070 */
[----:B------:R-:W-:Y:S01]  /*c240*/  PRMT R67, RZ, 0x7610, R67 ;  /* 0x00007610ff437816 */ /* 0x000fe20000000043 */
[----:B--2---:R0:W-:Y:S04]  /*c250*/  STL [R1+0x648], R14 ;  /* 0x0006480e01007387 */ /* 0x0041e80000100800 */
[----:B------:R-:W2:Y:S04]  /*c260*/  LDL R15, [R1+0xbf0] ;  /* 0x000bf000010f7983 */ /* 0x000ea80000100800 */
[----:B------:R-:W2:Y:S04]  /*c270*/  LDL R90, [R1+0xc2c] ;  /* 0x000c2c00015a7983 */ /* 0x000ea80000100800 */
[----:B0-----:R-:W2:Y:S04]  /*c280*/  LDL R14, [R1+0xbec] ;  /* 0x000bec00010e7983 */ /* 0x001ea80000100800 */
[----:B------:R-:W2:Y:S04]  /*c290*/  LDL R91, [R1+0xc30] ;  /* 0x000c3000015b7983 */ /* 0x000ea80000100800 */
[----:B------:R-:W2:Y:S04]  /*c2a0*/  LDL R81, [R1+0xc6c] ;  /* 0x000c6c0001517983 */ /* 0x000ea80000100800 */
[----:B------:R-:W2:Y:S04]  /*c2b0*/  LDL R88, [R1+0xc70] ;  /* 0x000c700001587983 */ /* 0x000ea80000100800 */
[----:B---3--:R0:W-:Y:S04]  /*c2c0*/  STL [R1+0x638], R70 ;  /* 0x0006384601007387 */ /* 0x0081e80000100800 */
[----:B----4-:R1:W-:Y:S01]  /*c2d0*/  STL [R1+0x640], R71 ;  /* 0x0006404701007387 */ /* 0x0103e20000100800 */
[----:B0-----:R-:W-:-:S02]  /*c2e0*/  @!P4 IMAD.MOV.U32 R70, RZ, RZ, R89 ;  /* 0x000000ffff46c224 */ /* 0x001fc400078e0059 */
[----:B-1----:R-:W-:-:S05]  /*c2f0*/  @!P4 IMAD.MOV.U32 R71, RZ, RZ, R83 ;  /* 0x000000ffff47c224 */ /* 0x002fca00078e0053 */
[----:B------:R0:W3:Y:S01]  /*c300*/  @!P4 LDG.E.U8 R67, desc[UR18][R70.64] ;  /* 0x000000124643c981 */ /* 0x0000e2000c1e1100 */
[----:B------:R-:W-:-:S05]  /*c310*/  VIADD R37, R11, 0xffffffc7 ;  /* 0xffffffc70b257836 */ /* 0x000fca0000000000 */
[----:B------:R-:W-:Y:S01]  /*c320*/  ISETP.GE.U32.AND P6, PT, R37, 0x7fffff48, PT ;  /* 0x7fffff482500780c */ /* 0x000fe20003fc6070 */
[----:B------:R-:W-:-:S05]  /*c330*/  VIADD R37, R11, 0xffffffbf ;  /* 0xffffffbf0b257836 */ /* 0x000fca0000000000 */
[----:B------:R-:W-:Y:S02]  /*c340*/  ISETP.GE.U32.AND P5, PT, R37, 0x7fffff40, PT ;  /* 0x7fffff402500780c */ /* 0x000fe40003fa6070 */
[----:B------:R-:W-:Y:S02]  /*c350*/  PRMT R69, RZ, 0x7610, R69 ;  /* 0x00007610ff457816 */ /* 0x000fe40000000045 */
[----:B------:R-:W-:-:S03]  /*c360*/  PRMT R68, RZ, 0x7610, R68 ;  /* 0x00007610ff447816 */ /* 0x000fc60000000044 */
[----:B0-----:R-:W-:Y:S02]  /*c370*/  @!P6 IMAD.MOV.U32 R70, RZ, RZ, R87 ;  /* 0x000000ffff46e224 */ /* 0x001fe400078e0057 */
[----:B------:R-:W-:-:S05]  /*c380*/  @!P6 IMAD.MOV.U32 R71, RZ, RZ, R86 ;  /* 0x000000ffff47e224 */ /* 0x000fca00078e0056 */
[----:B------:R-:W4:Y:S01]  /*c390*/  @!P6 LDG.E.U8 R69, desc[UR18][R70.64] ;  /* 0x000000124645e981 */ /* 0x000f22000c1e1100 */
[----:B--2---:R-:W-:-:S04]  /*c3a0*/  @!P5 LOP3.LUT R15, R15, R14, RZ, 0x3c, !PT ;  /* 0x0000000e0f0fd212 */ /* 0x004fc800078e3cff */
[----:B------:R-:W-:-:S04]  /*c3b0*/  @!P5 LOP3.LUT R14, R15, R14, RZ, 0x3c, !PT ;  /* 0x0000000e0f0ed212 */ /* 0x000fc800078e3cff */
[----:B------:R-:W-:-:S05]  /*c3c0*/  @!P5 LOP3.LUT R15, R15, R14, RZ, 0x3c, !PT ;  /* 0x0000000e0f0fd212 */ /* 0x000fca00078e3cff */
[----:B------:R-:W2:Y:S04]  /*c3d0*/  @!P5 LDG.E.U8 R68, desc[UR18][R14.64] ;  /* 0x000000120e44d981 */ /* 0x000ea8000c1e1100 */
[----:B---3--:R0:W-:Y:S04]  /*c3e0*/  STL [R1+0x634], R67 ;  /* 0x0006344301007387 */ /* 0x0081e80000100800 */
[----:B------:R-:W3:Y:S04]  /*c3f0*/  LDL R82, [R1+0xcb0] ;  /* 0x000cb00001527983 */ /* 0x000ee80000100800 */
[----:B------:R-:W3:Y:S04]  /*c400*/  LDL R86, [R1+0xcec] ;  /* 0x000cec0001567983 */ /* 0x000ee80000100800 */
[----:B0-----:R-:W3:Y:S04]  /*c410*/  LDL R67, [R1+0xcac] ;  /* 0x000cac0001437983 */ /* 0x001ee80000100800 */
[----:B------:R-:W3:Y:S04]  /*c420*/  LDL R87, [R1+0xcf0] ;  /* 0x000cf00001577983 */ /* 0x000ee80000100800 */
[----:B------:R-:W3:Y:S04]  /*c430*/  LDL.LU.64 R70, [R1+0x1800] ;  /* 0x0018000001467983 */ /* 0x000ee80000300a00 */
[----:B------:R-:W3:Y:S01]  /*c440*/  LDL.LU.64 R14, [R1+0x17f8] ;  /* 0x0017f800010e7983 */ /* 0x000ee20000300a00 */
[----:B------:R-:W-:Y:S01]  /*c450*/  VIADD R37, R11, 0xffffffb7 ;  /* 0xffffffb70b257836 */ /* 0x000fe20000000000 */
[----:B------:R-:W-:-:S02]  /*c460*/  PRMT R66, RZ, 0x7610, R66 ;  /* 0x00007610ff427816 */ /* 0x000fc40000000042 */
[----:B------:R-:W3:Y:S02]  /*c470*/  LDL R83, [R1+0xd24] ;  /* 0x000d240001537983 */ /* 0x000ee40000100800 */
[----:B------:R-:W-:Y:S01]  /*c480*/  ISETP.GE.U32.AND P0, PT, R37, 0x7fffff38, PT ;  /* 0x7fffff382500780c */ /* 0x000fe20003f06070 */
[----:B------:R-:W-:Y:S01]  /*c490*/  VIADD R37, R11, 0xffffffaf ;  /* 0xffffffaf0b257836 */ /* 0x000fe20000000000 */
[----:B------:R-:W3:Y:S04]  /*c4a0*/  LDL R89, [R1+0xd28] ;  /* 0x000d280001597983 */ /* 0x000ee80000100800 */
[----:B------:R-:W-:-:S13]  /*c4b0*/  ISETP.GE.U32.AND P3, PT, R37, 0x7fffff30, PT ;  /* 0x7fffff302500780c */ /* 0x000fda0003f66070 */
[----:B------:R-:W-:Y:S01]  /*c4c0*/  @!P3 IMAD.MOV.U32 R80, RZ, RZ, R88 ;  /* 0x000000ffff50b224 */ /* 0x000fe200078e0058 */
[----:B--2---:R0:W-:Y:S04]  /*c4d0*/  STL [R1+0x614], R68 ;  /* 0x0006144401007387 */ /* 0x0041e80000100800 */
[----:B----4-:R1:W-:Y:S01]  /*c4e0*/  STL [R1+0x618], R69 ;  /* 0x0006184501007387 */ /* 0x0103e20000100800 */
[----:B0-----:R-:W-:Y:S01]  /*c4f0*/  @!P0 IMAD.MOV.U32 R68, RZ, RZ, R91 ;  /* 0x000000ffff448224 */ /* 0x001fe200078e005b */
[----:B---3--:R-:W-:Y:S01]  /*c500*/  PRMT R15, RZ, 0x7610, R15 ;  /* 0x00007610ff0f7816 */ /* 0x008fe2000000000f */
[----:B-1----:R-:W-:Y:S01]  /*c510*/  @!P0 IMAD.MOV.U32 R69, RZ, RZ, R90 ;  /* 0x000000ffff458224 */ /* 0x002fe200078e005a */
[----:B------:R-:W2:Y:S04]  /*c520*/  LDL R91, [R1+0xd60] ;  /* 0x000d6000015b7983 */ /* 0x000ea80000100800 */
[----:B------:R-:W3:Y:S04]  /*c530*/  @!P3 LDG.E.U8 R15, desc[UR18][R80.64] ;  /* 0x00000012500fb981 */ /* 0x000ee8000c1e1100 */
[----:B------:R-:W4:Y:S01]  /*c540*/  @!P0 LDG.E.U8 R66, desc[UR18][R68.64] ;  /* 0x0000001244428981 */ /* 0x000f22000c1e1100 */
[----:B------:R-:W-:-:S03]  /*c550*/  VIADD R37, R11, 0xffffffa7 ;  /* 0xffffffa70b257836 */ /* 0x000fc60000000000 */
[----:B------:R-:W2:Y:S02]  /*c560*/  LDL R90, [R1+0xd5c] ;  /* 0x000d5c00015a7983 */ /* 0x000ea40000100800 */
[----:B------:R-:W-:Y:S02]  /*c570*/  ISETP.GE.U32.AND P1, PT, R37, 0x7fffff28, PT ;  /* 0x7fffff282500780c */ /* 0x000fe40003f26070 */
[----:B------:R-:W2:Y:S04]  /*c580*/  LDL.LU.64 R68, [R1+0x17f0] ;  /* 0x0017f00001447983 */ /* 0x000ea80000300a00 */
[----:B------:R-:W2:Y:S01]  /*c590*/  LDL.LU.64 R80, [R1+0x17e8] ;  /* 0x0017e80001507983 */ /* 0x000ea20000300a00 */
[----:B------:R-:W-:-:S03]  /*c5a0*/  PRMT R31, RZ, 0x7610, R31 ;  /* 0x00007610ff1f7816 */ /* 0x000fc6000000001f */
[----:B------:R-:W2:Y:S01]  /*c5b0*/  LDL R88, [R1+0xd94] ;  /* 0x000d940001587983 */ /* 0x000ea20000100800 */
[----:B------:R-:W-:-:S03]  /*c5c0*/  VIADD R37, R11, 0xffffff9f ;  /* 0xffffff9f0b257836 */ /* 0x000fc60000000000 */
[----:B---3--:R0:W-:Y:S04]  /*c5d0*/  STL [R1+0x600], R15 ;  /* 0x0006000f01007387 */ /* 0x0081e80000100800 */
[----:B0-----:R-:W3:Y:S04]  /*c5e0*/  LDL R15, [R1+0xd98] ;  /* 0x000d9800010f7983 */ /* 0x001ee80000100800 */
[----:B----4-:R0:W-:Y:S02]  /*c5f0*/  STL [R1+0x608], R66 ;  /* 0x0006084201007387 */ /* 0x0101e40000100800 */
[----:B0-----:R-:W-:-:S05]  /*c600*/  @!P1 IMAD.MOV.U32 R66, RZ, RZ, R82 ;  /* 0x000000ffff429224 */ /* 0x001fca00078e0052 */
[----:B------:R0:W4:Y:S04]  /*c610*/  @!P1 LDG.E.U8 R31, desc[UR18][R66.64] ;  /* 0x00000012421f9981 */ /* 0x000128000c1e1100 */
[----:B------:R-:W0:Y:S01]  /*c620*/  LDL.LU.64 R66, [R1+0x17e0] ;  /* 0x0017e00001427983 */ /* 0x000e220000300a00 */
[----:B------:R-:W-:Y:S01]  /*c630*/  ISETP.GE.U32.AND P4, PT, R37, 0x7fffff20, PT ;  /* 0x7fffff202500780c */ /* 0x000fe20003f86070 */
[----:B------:R-:W-:-:S05]  /*c640*/  VIADD R37, R11, 0xffffff97 ;  /* 0xffffff970b257836 */ /* 0x000fca0000000000 */
[----:B------:R-:W-:Y:S01]  /*c650*/  ISETP.GE.U32.AND P6, PT, R37, 0x7fffff18, PT ;  /* 0x7fffff182500780c */ /* 0x000fe20003fc6070 */
[----:B------:R-:W-:-:S05]  /*c660*/  VIADD R37, R11, 0xffffff8f ;  /* 0xffffff8f0b257836 */ /* 0x000fca0000000000 */
[----:B------:R-:W-:Y:S02]  /*c670*/  ISETP.GE.U32.AND P5, PT, R37, 0x7fffff10, PT ;  /* 0x7fffff102500780c */ /* 0x000fe40003fa6070 */
[----:B------:R-:W-:-:S04]  /*c680*/  @!P4 LOP3.LUT R87, R87, R86, RZ, 0x3c, !PT ;  /* 0x000000565757c212 */ /* 0x000fc800078e3cff */
[----:B------:R-:W-:Y:S02]  /*c690*/  @!P4 LOP3.LUT R86, R87, R86, RZ, 0x3c, !PT ;  /* 0x000000565756c212 */ /* 0x000fe400078e3cff */
[----:B--2---:R-:W-:-:S05]  /*c6a0*/  PRMT R81, RZ, 0x7610, R81 ;  /* 0x00007610ff517816 */ /* 0x004fca0000000051 */
[----:B------:R-:W-:Y:S02]  /*c6b0*/  @!P5 LOP3.LUT R91, R91, R90, RZ, 0x3c, !PT ;  /* 0x0000005a5b5bd212 */ /* 0x000fe400078e3cff */
[----:B------:R-:W-:Y:S02]  /*c6c0*/  @!P4 LOP3.LUT R87, R87, R86, RZ, 0x3c, !PT ;  /* 0x000000565757c212 */ /* 0x000fe400078e3cff */
[C---:B------:R-:W-:Y:S01]  /*c6d0*/  @!P5 LOP3.LUT R90, R91.reuse, R90, RZ, 0x3c, !PT ;  /* 0x0000005a5b5ad212 */ /* 0x040fe200078e3cff */
[----:B------:R-:W-:Y:S02]  /*c6e0*/  @!P6 IMAD.MOV.U32 R82, RZ, RZ, R89 ;  /* 0x000000ffff52e224 */ /* 0x000fe400078e0059 */
[----:B------:R-:W2:Y:S01]  /*c6f0*/  @!P4 LDG.E.U8 R81, desc[UR18][R86.64] ;  /* 0x000000125651c981 */ /* 0x000ea2000c1e1100 */
[----:B------:R-:W-:Y:S02]  /*c700*/  @!P5 LOP3.LUT R91, R91, R90, RZ, 0x3c, !PT ;  /* 0x0000005a5b5bd212 */ /* 0x000fe400078e3cff */
[----:B0-----:R-:W-:-:S02]  /*c710*/  PRMT R66, RZ, 0x7610, R66 ;  /* 0x00007610ff427816 */ /* 0x001fc40000000042 */
[----:B------:R-:W-:-:S04]  /*c720*/  PRMT R67, RZ, 0x7610, R67 ;  /* 0x00007610ff437816 */ /* 0x000fc80000000043 */
[----:B------:R-:W3:Y:S04]  /*c730*/  @!P5 LDG.E.U8 R66, desc[UR18][R90.64] ;  /* 0x000000125a42d981 */ /* 0x000ee8000c1e1100 */
[----:B------:R-:W3:Y:S01]  /*c740*/  @!P6 LDG.E.U8 R67, desc[UR18][R82.64] ;  /* 0x000000125243e981 */ /* 0x000ee2000c1e1100 */
[----:B------:R-:W-:-:S05]  /*c750*/  VIADD R37, R11, 0xffffff87 ;  /* 0xffffff870b257836 */ /* 0x000fca0000000000 */
[----:B------:R-:W-:Y:S01]  /*c760*/  ISETP.GE.U32.AND P0, PT, R37, 0x7fffff08, PT ;  /* 0x7fffff082500780c */ /* 0x000fe20003f06070 */
[----:B----4-:R-:W-:Y:S04]  /*c770*/  STL [R1+0x1530], R31 ;  /* 0x0015301f01007387 */ /* 0x010fe80000100800 */
[----:B------:R-:W4:Y:S01]  /*c780*/  LDL.LU R86, [R1+0x17d8] ;  /* 0x0017d80001567983 */ /* 0x000f220000300800 */
[----:B------:R-:W-:-:S03]  /*c790*/  PRMT R14, RZ, 0x7610, R14 ;  /* 0x00007610ff0e7816 */ /* 0x000fc6000000000e */
        /* <DEDUP_REMOVED lines=8> */
[----:B------:R1:W-:Y:S01]  /*c820*/  STL [R1+0x5e0], R67 ;  /* 0x0005e04301007387 */ /* 0x0003e20000100800 */
[----:B0-----:R-:W-:-:S02]  /*c830*/  @!P0 IMAD.MOV.U32 R66, RZ, RZ, R15 ;  /* 0x000000ffff428224 */ /* 0x001fc400078e000f */
[----:B-1----:R-:W-:-:S05]  /*c840*/  @!P0 IMAD.MOV.U32 R67, RZ, RZ, R88 ;  /* 0x000000ffff438224 */ /* 0x002fca00078e0058 */
[----:B------:R-:W3:Y:S01]  /*c850*/  @!P0 LDG.E.U8 R14, desc[UR18][R66.64] ;  /* 0x00000012420e8981 */ /* 0x000ee2000c1e1100 */
[----:B------:R-:W-:-:S05]  /*c860*/  VIADD R37, R11, 0xfffffffe ;  /* 0xfffffffe0b257836 */ /* 0x000fca0000000000 */
[----:B------:R-:W-:Y:S02]  /*c870*/  ISETP.GE.U32.AND P3, PT, R37, 0x7fffff7f, PT ;  /* 0x7fffff7f2500780c */ /* 0x000fe40003f66070 */
[----:B------:R-:W-:Y:S01]  /*c880*/  PRMT R80, RZ, 0x7610, R80 ;  /* 0x00007610ff507816 */ /* 0x000fe20000000050 */
[----:B------:R-:W2:Y:S10]  /*c890*/  LDL.LU.64 R66, [R1+0x17d0] ;  /* 0x0017d00001427983 */ /* 0x000eb40000300a00 */
[----:B------:R-:W2:Y:S01]  /*c8a0*/  @!P3 LDG.E.U8 R80, desc[UR18][R12.64] ;  /* 0x000000120c50b981 */ /* 0x000ea2000c1e1100 */
[----:B------:R-:W-:-:S05]  /*c8b0*/  VIADD R37, R11, 0xfffffff6 ;  /* 0xfffffff60b257836 */ /* 0x000fca0000000000 */
[----:B------:R-:W-:Y:S01]  /*c8c0*/  ISETP.GE.U32.AND P1, PT, R37, 0x7fffff77, PT ;  /* 0x7fffff772500780c */ /* 0x000fe20003f26070 */
[----:B------:R-:W-:Y:S01]  /*c8d0*/  VIADD R37, R11, 0xffffffee ;  /* 0xffffffee0b257836 */ /* 0x000fe20000000000 */
[----:B---3--:R0:W-:Y:S04]  /*c8e0*/  STL [R1+0x5c8], R14 ;  /* 0x0005c80e01007387 */ /* 0x0081e80000100800 */
[----:B------:R-:W3:Y:S04]  /*c8f0*/  LDL R15, [R1+0xaf8] ;  /* 0x000af800010f7983 */ /* 0x000ee80000100800 */
[----:B0-----:R-:W3:Y:S04]  /*c900*/  LDL R14, [R1+0xaf4] ;  /* 0x000af400010e7983 */ /* 0x001ee80000100800 */
[----:B------:R-:W4:Y:S01]  /*c910*/  LDL.LU.64 R12, [R1+0x17c8] ;  /* 0x0017c800010c7983 */ /* 0x000f220000300a00 */
[----:B------:R-:W-:Y:S01]  /*c920*/  ISETP.GE.U32.AND P4, PT, R37, 0x7fffff6f, PT ;  /* 0x7fffff6f2500780c */ /* 0x000fe20003f86070 */
[----:B------:R-:W-:Y:S01]  /*c930*/  VIADD R37, R11, 0xffffffe6 ;  /* 0xffffffe60b257836 */ /* 0x000fe20000000000 */
[----:B------:R-:W-:Y:S01]  /*c940*/  PRMT R69, RZ, 0x7610, R69 ;  /* 0x00007610ff457816 */ /* 0x000fe20000000045 */
[----:B------:R-:W4:Y:S03]  /*c950*/  LDL R83, [R1+0xb34] ;  /* 0x000b340001537983 */ /* 0x000f260000100800 */
[----:B------:R-:W-:Y:S01]  /*c960*/  ISETP.GE.U32.AND P6, PT, R37, 0x7fffff67, PT ;  /* 0x7fffff672500780c */ /* 0x000fe20003fc6070 */
[----:B------:R-:W-:Y:S01]  /*c970*/  VIADD R37, R11, 0xffffffde ;  /* 0xffffffde0b257836 */ /* 0x000fe20000000000 */
[----:B------:R-:W4:Y:S04]  /*c980*/  LDL R88, [R1+0xb38] ;  /* 0x000b380001587983 */ /* 0x000f280000100800 */
[----:B------:R-:W-:Y:S01]  /*c990*/  ISETP.GE.U32.AND P5, PT, R37, 0x7fffff5f, PT ;  /* 0x7fffff5f2500780c */ /* 0x000fe20003fa6070 */
[----:B--2---:R0:W-:Y:S06]  /*c9a0*/  STL [R1+0x5d4], R80 ;  /* 0x0005d45001007387 */ /* 0x0041ec0000100800 */
[----:B------:R-:W-:Y:S01]  /*c9b0*/  @!P6 LOP3.LUT R91, R91, R90, RZ, 0x3c, !PT ;  /* 0x0000005a5b5be212 */ /* 0x000fe200078e3cff */
[----:B0-----:R-:W-:-:S03]  /*c9c0*/  @!P1 IMAD.MOV.U32 R80, RZ, RZ, R87 ;  /* 0x000000ffff509224 */ /* 0x001fc600078e0057 */
[C---:B------:R-:W-:Y:S02]  /*c9d0*/  @!P6 LOP3.LUT R90, R91.reuse, R90, RZ, 0x3c, !PT ;  /* 0x0000005a5b5ae212 */ /* 0x040fe400078e3cff */
[----:B------:R0:W2:Y:S01]  /*c9e0*/  @!P1 LDG.E.U8 R69, desc[UR18][R80.64] ;  /* 0x0000001250459981 */ /* 0x0000a2000c1e1100 */
[----:B------:R-:W-:Y:S02]  /*c9f0*/  PRMT R66, RZ, 0x7610, R66 ;  /* 0x00007610ff427816 */ /* 0x000fe40000000042 */
[----:B------:R-:W-:Y:S02]  /*ca00*/  PRMT R67, RZ, 0x7610, R67 ;  /* 0x00007610ff437816 */ /* 0x000fe40000000043 */
[----:B------:R-:W-:Y:S01]  /*ca10*/  @!P6 LOP3.LUT R91, R91, R90, RZ, 0x3c, !PT ;  /* 0x0000005a5b5be212 */ /* 0x000fe200078e3cff */
[----:B0-----:R-:W-:-:S04]  /*ca20*/  @!P4 IMAD.MOV.U32 R80, RZ, RZ, R89 ;  /* 0x000000ffff50c224 */ /* 0x001fc800078e0059 */
[----:B------:R-:W2:Y:S01]  /*ca30*/  @!P6 LDG.E.U8 R67, desc[UR18][R90.64] ;  /* 0x000000125a43e981 */ /* 0x000ea2000c1e1100 */
[----:B------:R-:W-:Y:S01]  /*ca40*/  @!P4 IMAD.MOV.U32 R81, RZ, RZ, R82 ;  /* 0x000000ffff51c224 */ /* 0x000fe200078e0052 */
[-C--:B---3--:R-:W-:Y:S02]  /*ca50*/  @!P5 LOP3.LUT R15, R15, R14.reuse, RZ, 0x3c, !PT ;  /* 0x0000000e0f0fd212 */ /* 0x088fe400078e3cff */
[----:B----4-:R-:W-:Y:S02]  /*ca60*/  PRMT R13, RZ, 0x7610, R13 ;  /* 0x00007610ff0d7816 */ /* 0x010fe4000000000d */
[----:B------:R-:W-:-:S04]  /*ca70*/  @!P5 LOP3.LUT R14, R15, R14, RZ, 0x3c, !PT ;  /* 0x0000000e0f0ed212 */ /* 0x000fc800078e3cff */
[----:B------:R-:W-:Y:S01]  /*ca80*/  @!P5 LOP3.LUT R15, R15, R14, RZ, 0x3c, !PT ;  /* 0x0000000e0f0fd212 */ /* 0x000fe200078e3cff */
[----:B------:R-:W3:Y:S04]  /*ca90*/  @!P4 LDG.E.U8 R13, desc[UR18][R80.64] ;  /* 0x00000012500dc981 */ /* 0x000ee8000c1e1100 */
[----:B------:R-:W4:Y:S01]  /*caa0*/  @!P5 LDG.E.U8 R66, desc[UR18][R14.64] ;  /* 0x000000120e42d981 */ /* 0x000f22000c1e1100 */
[----:B------:R-:W-:-:S05]  /*cab0*/  VIADD R37, R11, 0xffffffd6 ;  /* 0xffffffd60b257836 */ /* 0x000fca0000000000 */
[----:B------:R-:W-:Y:S02]  /*cac0*/  ISETP.GE.U32.AND P0, PT, R37, 0x7fffff57, PT ;  /* 0x7fffff572500780c */ /* 0x000fe40003f06070 */
[----:B------:R-:W-:Y:S01]  /*cad0*/  PRMT R68, RZ, 0x7610, R68 ;  /* 0x00007610ff447816 */ /* 0x000fe20000000044 */
[----:B--2---:R0:W-:Y:S04]  /*cae0*/  STL [R1+0x5c4], R69 ;  /* 0x0005c44501007387 */ /* 0x0041e80000100800 */
[----:B------:R-:W2:Y:S04]  /*caf0*/  LDL R87, [R1+0xb78] ;  /* 0x000b780001577983 */ /* 0x000ea80000100800 */
[----:B0-----:R-:W2:Y:S04]  /*cb00*/  LDL R69, [R1+0xb74] ;  /* 0x000b740001457983 */ /* 0x001ea80000100800 */
[----:B------:R-:W2:Y:S04]  /*cb10*/  LDL.LU R80, [R1+0x17c0] ;  /* 0x0017c00001507983 */ /* 0x000ea80000300800 */
[----:B------:R-:W2:Y:S04]  /*cb20*/  LDL R81, [R1+0xbb4] ;  /* 0x000bb40001517983 */ /* 0x000ea80000100800 */
[----:B---3--:R0:W-:Y:S04]  /*cb30*/  STL [R1+0x5b8], R13 ;  /* 0x0005b80d01007387 */ /* 0x0081e80000100800 */
[----:B------:R-:W3:Y:S04]  /*cb40*/  LDL R90, [R1+0xbf4] ;  /* 0x000bf400015a7983 */ /* 0x000ee80000100800 */
[----:B------:R-:W2:Y:S04]  /*cb50*/  LDL R91, [R1+0xbf8] ;  /* 0x000bf800015b7983 */ /* 0x000ea80000100800 */
[----:B0-----:R-:W2:Y:S04]  /*cb60*/  LDL R13, [R1+0xbb8] ;  /* 0x000bb800010d7983 */ /* 0x001ea80000100800 */
[----:B------:R-:W2:Y:S04]  /*cb70*/  LDL.LU.64 R14, [R1+0x17b8] ;  /* 0x0017b800010e7983 */ /* 0x000ea80000300a00 */
[----:B------:R-:W3:Y:S04]  /*cb80*/  LDL R82, [R1+0xc34] ;  /* 0x000c340001527983 */ /* 0x000ee80000100800 */
[----:B------:R-:W3:Y:S04]  /*cb90*/  LDL R89, [R1+0xc38] ;  /* 0x000c380001597983 */ /* 0x000ee80000100800 */
[----:B----4-:R0:W-:Y:S04]  /*cba0*/  STL [R1+0x598], R66 ;  /* 0x0005984201007387 */ /* 0x0101e80000100800 */
[----:B------:R1:W-:Y:S01]  /*cbb0*/  STL [R1+0x5a0], R67 ;  /* 0x0005a04301007387 */ /* 0x0003e20000100800 */
[----:B0-----:R-:W-:-:S02]  /*cbc0*/  @!P0 IMAD.MOV.U32 R66, RZ, RZ, R88 ;  /* 0x000000ffff428224 */ /* 0x001fc400078e0058 */
[----:B-1----:R-:W-:-:S05]  /*cbd0*/  @!P0 IMAD.MOV.U32 R67, RZ, RZ, R83 ;  /* 0x000000ffff438224 */ /* 0x002fca00078e0053 */
[----:B------:R-:W4:Y:S04]  /*cbe0*/  @!P0 LDG.E.U8 R68, desc[UR18][R66.64] ;  /* 0x0000001242448981 */ /* 0x000f28000c1e1100 */
[----:B------:R-:W3:Y:S01]  /*cbf0*/  LDL.LU.64 R66, [R1+0x17b0] ;  /* 0x0017b00001427983 */ /* 0x000ee20000300a00 */
[----:B------:R-:W-:-:S03]  /*cc00*/  VIADD R37, R11, 0xffffffce ;  /* 0xffffffce0b257836 */ /* 0x000fc60000000000 */
[----:B------:R-:W3:Y:S02]  /*cc10*/  LDL R83, [R1+0xc74] ;  /* 0x000c740001537983 */ /* 0x000ee40000100800 */
[----:B------:R-:W-:Y:S01]  /*cc20*/  ISETP.GE.U32.AND P3, PT, R37, 0x7fffff4f, PT ;  /* 0x7fffff4f2500780c */ /* 0x000fe20003f66070 */
[----:B------:R-:W-:Y:S01]  /*cc30*/  VIADD R37, R11, 0xffffffc6 ;  /* 0xffffffc60b257836 */ /* 0x000fe20000000000 */
[----:B------:R-:W3:Y:S04]  /*cc40*/  LDL R88, [R1+0xc78] ;  /* 0x000c780001587983 */ /* 0x000ee80000100800 */
[----:B------:R-:W-:Y:S01]  /*cc50*/  ISETP.GE.U32.AND P1, PT, R37, 0x7fffff47, PT ;  /* 0x7fffff472500780c */ /* 0x000fe20003f26070 */
[----:B------:R-:W-:-:S05]  /*cc60*/  VIADD R37, R11, 0xffffffbe ;  /* 0xffffffbe0b257836 */ /* 0x000fca0000000000 */
[----:B------:R-:W-:Y:S01]  /*cc70*/  ISETP.GE.U32.AND P4, PT, R37, 0x7fffff3f, PT ;  /* 0x7fffff3f2500780c */ /* 0x000fe20003f86070 */
[----:B------:R-:W-:Y:S01]  /*cc80*/  VIADD R37, R11, 0xffffffb6 ;  /* 0xffffffb60b257836 */ /* 0x000fe20000000000 */
[----:B------:R-:W-:-:S04]  /*cc90*/  PRMT R12, RZ, 0x7610, R12 ;  /* 0x00007610ff0c7816 */ /* 0x000fc8000000000c */
[----:B------:R-:W-:Y:S02]  /*cca0*/  ISETP.GE.U32.AND P6, PT, R37, 0x7fffff37, PT ;  /* 0x7fffff372500780c */ /* 0x000fe40003fc6070 */
[----:B--2---:R-:W-:Y:S01]  /*ccb0*/  PRMT R15, RZ, 0x7610, R15 ;  /* 0x00007610ff0f7816 */ /* 0x004fe2000000000f */
[----:B----4-:R0:W-:Y:S02]  /*ccc0*/  STL [R1+0x590], R68 ;  /* 0x0005904401007387 */ /* 0x0101e40000100800 */
[----:B0-----:R-:W-:Y:S01]  /*ccd0*/  @!P3 IMAD.MOV.U32 R68, RZ, RZ, R87 ;  /* 0x000000ffff44b224 */ /* 0x001fe200078e0057 */
[----:B---3--:R-:W-:Y:S02]  /*cce0*/  PRMT R67, RZ, 0x7610, R67 ;  /* 0x00007610ff437816 */ /* 0x008fe40000000043 */
[----:B------:R-:W-:Y:S01]  /*ccf0*/  PRMT R66, RZ, 0x7610, R66 ;  /* 0x00007610ff427816 */ /* 0x000fe20000000042 */
[----:B------:R-:W-:Y:S01]  /*cd00*/  VIADD R37, R11, 0xffffffae ;  /* 0xffffffae0b257836 */ /* 0x000fe20000000000 */
[----:B------:R0:W2:Y:S04]  /*cd10*/  @!P3 LDG.E.U8 R15, desc[UR18][R68.64] ;  /* 0x00000012440fb981 */ /* 0x0000a8000c1e1100 */
[----:B------:R-:W3:Y:S01]  /*cd20*/  LDL R87, [R1+0xcb4] ;  /* 0x000cb40001577983 */ /* 0x000ee20000100800 */
[----:B0-----:R-:W-:-:S02]  /*cd30*/  @!P1 IMAD.MOV.U32 R68, RZ, RZ, R13 ;  /* 0x000000ffff449224 */ /* 0x001fc400078e000d */
[----:B------:R-:W-:-:S05]  /*cd40*/  @!P1 IMAD.MOV.U32 R69, RZ, RZ, R81 ;  /* 0x000000ffff459224 */ /* 0x000fca00078e0051 */
[----:B------:R0:W4:Y:S02]  /*cd50*/  @!P1 LDG.E.U8 R12, desc[UR18][R68.64] ;  /* 0x00000012440c9981 */ /* 0x000124000c1e1100 */
[----:B0-----:R-:W-:Y:S02]  /*cd60*/  @!P4 IMAD.MOV.U32 R68, RZ, RZ, R91 ;  /* 0x000000ffff44c224 */ /* 0x001fe400078e005b */
[----:B------:R-:W-:-:S05]  /*cd70*/  @!P4 IMAD.MOV.U32 R69, RZ, RZ, R90 ;  /* 0x000000ffff45c224 */ /* 0x000fca00078e005a */
[----:B------:R0:W3:Y:S02]  /*cd80*/  @!P4 LDG.E.U8 R67, desc[UR18][R68.64] ;  /* 0x000000124443c981 */ /* 0x0000e4000c1e1100 */
[----:B0-----:R-:W-:Y:S02]  /*cd90*/  @!P6 IMAD.MOV.U32 R68, RZ, RZ, R89 ;  /* 0x000000ffff44e224 */ /* 0x001fe400078e0059 */
[----:B------:R-:W-:-:S05]  /*cda0*/  @!P6 IMAD.MOV.U32 R69, RZ, RZ, R82 ;  /* 0x000000ffff45e224 */ /* 0x000fca00078e0052 */
[----:B------:R-:W3:Y:S01]  /*cdb0*/  @!P6 LDG.E.U8 R66, desc[UR18][R68.64] ;  /* 0x000000124442e981 */ /* 0x000ee2000c1e1100 */
[----:B------:R-:W-:Y:S02]  /*cdc0*/  ISETP.GE.U32.AND P5, PT, R37, 0x7fffff2f, PT ;  /* 0x7fffff2f2500780c */ /* 0x000fe40003fa6070 */
[----:B------:R-:W-:Y:S01]  /*cdd0*/  PRMT R80, RZ, 0x7610, R80 ;  /* 0x00007610ff507816 */ /* 0x000fe20000000050 */
[----:B--2---:R0:W-:Y:S04]  /*cde0*/  STL [R1+0x588], R15 ;  /* 0x0005880f01007387 */ /* 0x0041e80000100800 */
[----:B0-----:R-:W2:Y:S04]  /*cdf0*/  LDL R15, [R1+0xcb8] ;  /* 0x000cb800010f7983 */ /* 0x001ea80000100800 */
[----:B----4-:R0:W-:Y:S04]  /*ce00*/  STL [R1+0x584], R12 ;  /* 0x0005840c01007387 */ /* 0x0101e80000100800 */
[----:B------:R-:W4:Y:S04]  /*ce10*/  LDL R13, [R1+0xcf8] ;  /* 0x000cf800010d7983 */ /* 0x000f280000100800 */
[----:B------:R-:W2:Y:S04]  /*ce20*/  LDL R90, [R1+0xd2c] ;  /* 0x000d2c00015a7983 */ /* 0x000ea80000100800 */
[----:B0-----:R-:W4:Y:S04]  /*ce30*/  LDL R12, [R1+0xcf4] ;  /* 0x000cf400010c7983 */ /* 0x001f280000100800 */
[----:B------:R-:W2:Y:S04]  /*ce40*/  LDL R91, [R1+0xd30] ;  /* 0x000d3000015b7983 */ /* 0x000ea80000100800 */
[----:B------:R-:W2:Y:S04]  /*ce50*/  LDL.LU.64 R68, [R1+0x17a8] ;  /* 0x0017a80001447983 */ /* 0x000ea80000300a00 */
        /* <DEDUP_REMOVED lines=8> */
[----:B------:R-:W-:Y:S01]  /*cee0*/  ISETP.GE.U32.AND P0, PT, R37, 0x7fffff27, PT ;  /* 0x7fffff272500780c */ /* 0x000fe20003f06070 */
[----:B------:R-:W-:Y:S01]  /*cef0*/  VIADD R37, R11, 0xffffff9e ;  /* 0xffffff9e0b257836 */ /* 0x000fe20000000000 */
[----:B------:R-:W-:Y:S01]  /*cf00*/  PRMT R34, RZ, 0x7610, R34 ;  /* 0x00007610ff227816 */ /* 0x000fe20000000022 */
[----:B------:R-:W2:Y:S03]  /*cf10*/  LDL.LU.64 R66, [R1+0x17a0] ;  /* 0x0017a00001427983 */ /* 0x000ea60000300a00 */
[----:B------:R-:W-:Y:S01]  /*cf20*/  ISETP.GE.U32.AND P3, PT, R37, 0x7fffff1f, PT ;  /* 0x7fffff1f2500780c */ /* 0x000fe20003f66070 */
[----:B------:R-:W-:Y:S01]  /*cf30*/  VIADD R37, R11, 0xffffff96 ;  /* 0xffffff960b257836 */ /* 0x000fe20000000000 */
[----:B------:R-:W4:Y:S04]  /*cf40*/  LDL R83, [R1+0xd9c] ;  /* 0x000d9c0001537983 */ /* 0x000f280000100800 */
[----:B------:R-:W-:Y:S01]  /*cf50*/  ISETP.GE.U32.AND P1, PT, R37, 0x7fffff17, PT ;  /* 0x7fffff172500780c */ /* 0x000fe20003f26070 */
[----:B------:R-:W-:-:S05]  /*cf60*/  VIADD R37, R11, 0xffffff8e ;  /* 0xffffff8e0b257836 */ /* 0x000fca0000000000 */
[----:B------:R-:W-:Y:S01]  /*cf70*/  ISETP.GE.U32.AND P4, PT, R37, 0x7fffff0f, PT ;  /* 0x7fffff0f2500780c */ /* 0x000fe20003f86070 */
[----:B------:R-:W-:-:S05]  /*cf80*/  VIADD R37, R11, 0xffffff86 ;  /* 0xffffff860b257836 */ /* 0x000fca0000000000 */
[----:B------:R-:W-:Y:S01]  /*cf90*/  ISETP.GE.U32.AND P6, PT, R37, 0x7fffff07, PT ;  /* 0x7fffff072500780c */ /* 0x000fe20003fc6070 */
[----:B------:R-:W-:-:S05]  /*cfa0*/  VIADD R37, R11, 0xfffffffd ;  /* 0xfffffffd0b257836 */ /* 0x000fca0000000000 */
[----:B------:R-:W-:Y:S01]  /*cfb0*/  ISETP.GE.U32.AND P5, PT, R37, 0x7fffff7e, PT ;  /* 0x7fffff7e2500780c */ /* 0x000fe20003fa6070 */
[----:B------:R-:W-:Y:S02]  /*cfc0*/  VIADD R37, R11, 0xfffffff5 ;  /* 0xfffffff50b257836 */ /* 0x000fe40000000000 */
[----:B------:R-:W4:Y:S01]  /*cfd0*/  LDL R11, [R1+0xda0] ;  /* 0x000da000010b7983 */ /* 0x000f220000100800 */
[----:B------:R-:W-:-:S03]  /*cfe0*/  @!P0 IMAD.MOV.U32 R81, RZ, RZ, R87 ;  /* 0x000000ffff518224 */ /* 0x000fc600078e0057 */
[----:B---3--:R2:W-:Y:S02]  /*cff0*/  STL [R1+0x558], R80 ;  /* 0x0005585001007387 */ /* 0x0085e40000100800 */
[----:B--2---:R-:W-:Y:S01]  /*d000*/  @!P0 IMAD.MOV.U32 R80, RZ, RZ, R15 ;  /* 0x000000ffff508224 */ /* 0x004fe200078e000f */
[----:B----4-:R-:W-:Y:S01]  /*d010*/  @!P3 LOP3.LUT R13, R13, R12, RZ, 0x3c, !PT ;  /* 0x0000000c0d0db212 */ /* 0x010fe200078e3cff */
[----:B------:R-:W2:Y:S04]  /*d020*/  LDL R15, [R1+0x1e0] ;  /* 0x0001e000010f7983 */ /* 0x000ea80000100800 */
[----:B------:R-:W3:Y:S01]  /*d030*/  @!P0 LDG.E.U8 R34, desc[UR18][R80.64] ;  /* 0x0000001250228981 */ /* 0x000ee2000c1e1100 */
[----:B------:R-:W-:Y:S02]  /*d040*/  @!P1 LOP3.LUT R91, R91, R90, RZ, 0x3c, !PT ;  /* 0x0000005a5b5b9212 */ /* 0x000fe400078e3cff */
[----:B------:R-:W-:-:S02]  /*d050*/  @!P3 LOP3.LUT R12, R13, R12, RZ, 0x3c, !PT ;  /* 0x0000000c0d0cb212 */ /* 0x000fc400078e3cff */
[----:B------:R-:W-:Y:S02]  /*d060*/  @!P1 LOP3.LUT R90, R91, R90, RZ, 0x3c, !PT ;  /* 0x0000005a5b5a9212 */ /* 0x000fe400078e3cff */
[----:B------:R-:W-:Y:S02]  /*d070*/  PRMT R67, RZ, 0x7610, R67 ;  /* 0x00007610ff437816 */ /* 0x000fe40000000043 */
[----:B------:R-:W-:Y:S01]  /*d080*/  PRMT R66, RZ, 0x7610, R66 ;  /* 0x00007610ff427816 */ /* 0x000fe20000000042 */
[----:B------:R-:W4:Y:S01]  /*d090*/  LDL R81, [R1+0x1dc] ;  /* 0x0001dc0001517983 */ /* 0x000f220000100800 */
[----:B------:R-:W-:Y:S02]  /*d0a0*/  @!P3 LOP3.LUT R13, R13, R12, RZ, 0x3c, !PT ;  /* 0x0000000c0d0db212 */ /* 0x000fe400078e3cff */
[----:B------:R-:W-:-:S03]  /*d0b0*/  @!P1 LOP3.LUT R91, R91, R90, RZ, 0x3c, !PT ;  /* 0x0000005a5b5b9212 */ /* 0x000fc600078e3cff */
[----:B------:R-:W4:Y:S04]  /*d0c0*/  @!P3 LDG.E.U8 R67, desc[UR18][R12.64] ;  /* 0x000000120c43b981 */ /* 0x000f28000c1e1100 */
[----:B------:R-:W4:Y:S04]  /*d0d0*/  @!P1 LDG.E.U8 R66, desc[UR18][R90.64] ;  /* 0x000000125a429981 */ /* 0x000f28000c1e1100 */
[----:B---3--:R0:W-:Y:S04]  /*d0e0*/  STL [R1+0x1534], R34 ;  /* 0x0015342201007387 */ /* 0x0081e80000100800 */
[----:B------:R-:W3:Y:S04]  /*d0f0*/  LDL.LU.64 R12, [R1+0x1798] ;  /* 0x00179800010c7983 */ /* 0x000ee80000300a00 */
[----:B------:R-:W3:Y:S01]  /*d100*/  LDL R88, [R1+0x21c] ;  /* 0x00021c0001587983 */ /* 0x000ee20000100800 */
[----:B------:R-:W-:Y:S01]  /*d110*/  PRMT R10, RZ, 0x7610, R10 ;  /* 0x00007610ff0a7816 */ /* 0x000fe2000000000a */
[----:B--2---:R-:W-:Y:S01]  /*d120*/  @!P5 IMAD.MOV.U32 R80, RZ, RZ, R15 ;  /* 0x000000ffff50d224 */ /* 0x004fe200078e000f */
[----:B------:R-:W-:Y:S01]  /*d130*/  PRMT R14, RZ, 0x7610, R14 ;  /* 0x00007610ff0e7816 */ /* 0x000fe2000000000e */
[----:B------:R-:W2:Y:S01]  /*d140*/  LDL R87, [R1+0x220] ;  /* 0x0002200001577983 */ /* 0x000ea20000100800 */
[----:B------:R-:W-:Y:S01]  /*d150*/  ISETP.GE.U32.AND P0, PT, R37, 0x7fffff76, PT ;  /* 0x7fffff762500780c */ /* 0x000fe20003f06070 */
[----:B0-----:R-:W0:Y:S02]  /*d160*/  LDC R34, c[0x0][0x3a0] ;  /* 0x0000e800ff227b82 */ /* 0x001e240000000800 */
[----:B------:R-:W2:Y:S04]  /*d170*/  LDL R90, [R1+0x25c] ;  /* 0x00025c00015a7983 */ /* 0x000ea80000100800 */
[----:B------:R-:W2:Y:S04]  /*d180*/  LDL R91, [R1+0x260] ;  /* 0x00026000015b7983 */ /* 0x000ea80000100800 */
[----:B----4-:R1:W-:Y:S04]  /*d190*/  STL [R1+0x548], R66 ;  /* 0x0005484201007387 */ /* 0x0103e80000100800 */
[----:B------:R4:W-:Y:S04]  /*d1a0*/  STL [R1+0x550], R67 ;  /* 0x0005504301007387 */ /* 0x0009e80000100800 */
[----:B------:R2:W2:Y:S01]  /*d1b0*/  @!P5 LDG.E.U8 R14, desc[UR18][R80.64] ;  /* 0x00000012500ed981 */ /* 0x0004a2000c1e1100 */
[----:B-1----:R-:W-:-:S02]  /*d1c0*/  @!P4 IMAD.MOV.U32 R66, RZ, RZ, R89 ;  /* 0x000000ffff42c224 */ /* 0x002fc400078e0059 */
[----:B----4-:R-:W-:Y:S01]  /*d1d0*/  @!P4 IMAD.MOV.U32 R67, RZ, RZ, R82 ;  /* 0x000000ffff43c224 */ /* 0x010fe200078e0052 */
[----:B---3--:R-:W-:-:S06]  /*d1e0*/  PRMT R13, RZ, 0x7610, R13 ;  /* 0x00007610ff0d7816 */ /* 0x008fcc000000000d */
[----:B------:R-:W3:Y:S01]  /*d1f0*/  @!P4 LDG.E.U8 R13, desc[UR18][R66.64] ;  /* 0x00000012420dc981 */ /* 0x000ee2000c1e1100 */
[----:B------:R-:W-:-:S05]  /*d200*/  @!P6 IMAD.MOV.U32 R82, RZ, RZ, R11 ;  /* 0x000000ffff52e224 */ /* 0x000fca00078e000b */
[----:B------:R-:W4:Y:S04]  /*d210*/  @!P6 LDG.E.U8 R10, desc[UR18][R82.64] ;  /* 0x00000012520ae981 */ /* 0x000f28000c1e1100 */
[----:B------:R-:W4:Y:S04]  /*d220*/  LDL.LU.64 R66, [R1+0x1790] ;  /* 0x0017900001427983 */ /* 0x000f280000300a00 */
[----:B------:R-:W4:Y:S01]  /*d230*/  LDL R89, [R1+0xabc] ;  /* 0x000abc0001597983 */ /* 0x000f220000100800 */
[----:B------:R-:W-:Y:S01]  /*d240*/  PRMT R86, RZ, 0x7610, R86 ;  /* 0x00007610ff567816 */ /* 0x000fe20000000056 */
[----:B--2---:R-:W-:-:S02]  /*d250*/  @!P0 IMAD.MOV.U32 R80, RZ, RZ, R87 ;  /* 0x000000ffff508224 */ /* 0x004fc400078e0057 */
[----:B------:R-:W-:-:S05]  /*d260*/  @!P0 IMAD.MOV.U32 R81, RZ, RZ, R88 ;  /* 0x000000ffff518224 */ /* 0x000fca00078e0058 */
[----:B------:R-:W2:Y:S04]  /*d270*/  @!P0 LDG.E.U8 R86, desc[UR18][R80.64] ;  /* 0x0000001250568981 */ /* 0x000ea8000c1e1100 */
[----:B---3--:R1:W-:Y:S04]  /*d280*/  STL [R1+0x540], R13 ;  /* 0x0005400d01007387 */ /* 0x0083e80000100800 */
[----:B-1----:R-:W3:Y:S04]  /*d290*/  LDL R13, [R1+0xac0] ;  /* 0x000ac000010d7983 */ /* 0x002ee80000100800 */
[----:B------:R-:W3:Y:S01]  /*d2a0*/  LDL.LU.64 R82, [R1+0x1788] ;  /* 0x0017880001527983 */ /* 0x000ee20000300a00 */
[----:B0-----:R-:W-:-:S05]  /*d2b0*/  VIADD R37, R34, 0xffffffed ;  /* 0xffffffed22257836 */ /* 0x001fca0000000000 */
[----:B------:R-:W-:Y:S01]  /*d2c0*/  ISETP.GE.U32.AND P3, PT, R37, 0x7fffff6e, PT ;  /* 0x7fffff6e2500780c */ /* 0x000fe20003f66070 */
[----:B------:R-:W-:-:S05]  /*d2d0*/  VIADD R37, R34, 0xffffffe5 ;  /* 0xffffffe522257836 */ /* 0x000fca0000000000 */
[----:B------:R-:W-:Y:S01]  /*d2e0*/  ISETP.GE.U32.AND P1, PT, R37, 0x7fffff66, PT ;  /* 0x7fffff662500780c */ /* 0x000fe20003f26070 */
[----:B----4-:R0:W-:Y:S01]  /*d2f0*/  STL [R1+0x534], R10 ;  /* 0x0005340a01007387 */ /* 0x0101e20000100800 */
[----:B------:R-:W-:-:S03]  /*d300*/  PRMT R12, RZ, 0x7610, R12 ;  /* 0x00007610ff0c7816 */ /* 0x000fc6000000000c */
[----:B------:R-:W4:Y:S04]  /*d310*/  LDL R11, [R1+0xb00] ;  /* 0x000b0000010b7983 */ /* 0x000f280000100800 */
[----:B0-----:R-:W4:Y:S01]  /*d320*/  LDL R10, [R1+0xafc] ;  /* 0x000afc00010a7983 */ /* 0x001f220000100800 */
[----:B------:R-:W-:-:S03]  /*d330*/  @!P3 LOP3.LUT R91, R91, R90, RZ, 0x3c, !PT ;  /* 0x0000005a5b5bb212 */ /* 0x000fc600078e3cff */
[----:B------:R0:W-:Y:S04]  /*d340*/  STL [R1+0x538], R14 ;  /* 0x0005380e01007387 */ /* 0x0001e80000100800 */
[----:B------:R-:W4:Y:S04]  /*d350*/  LDL R15, [R1+0xb40] ;  /* 0x000b4000010f7983 */ /* 0x000f280000100800 */
[----:B0-----:R-:W4:Y:S04]  /*d360*/  LDL R14, [R1+0xb3c] ;  /* 0x000b3c00010e7983 */ /* 0x001f280000100800 */
[----:B------:R-:W4:Y:S01]  /*d370*/  LDL.LU.64 R80, [R1+0x1780] ;  /* 0x0017800001507983 */ /* 0x000f220000300a00 */
[----:B------:R-:W-:-:S04]  /*d380*/  @!P3 LOP3.LUT R90, R91, R90, RZ, 0x3c, !PT ;  /* 0x0000005a5b5ab212 */ /* 0x000fc800078e3cff */
[----:B------:R-:W-:Y:S01]  /*d390*/  @!P3 LOP3.LUT R91, R91, R90, RZ, 0x3c, !PT ;  /* 0x0000005a5b5bb212 */ /* 0x000fe200078e3cff */
[----:B--2---:R0:W-:Y:S04]  /*d3a0*/  STL [R1+0x518], R86 ;  /* 0x0005185601007387 */ /* 0x0041e80000100800 */
[----:B------:R-:W2:Y:S04]  /*d3b0*/  LDL R87, [R1+0xb80] ;  /* 0x000b800001577983 */ /* 0x000ea80000100800 */
[----:B0-----:R-:W2:Y:S01]  /*d3c0*/  LDL R86, [R1+0xb7c] ;  /* 0x000b7c0001567983 */ /* 0x001ea20000100800 */
[----:B---3--:R-:W-:-:S05]  /*d3d0*/  @!P1 IMAD.MOV.U32 R88, RZ, RZ, R13 ;  /* 0x000000ffff589224 */ /* 0x008fca00078e000d */
[----:B------:R-:W3:Y:S01]  /*d3e0*/  @!P1 LDG.E.U8 R12, desc[UR18][R88.64] ;  /* 0x00000012580c9981 */ /* 0x000ee2000c1e1100 */
[----:B------:R-:W-:-:S06]  /*d3f0*/  PRMT R83, RZ, 0x7610, R83 ;  /* 0x00007610ff537816 */ /* 0x000fcc0000000053 */
[----:B------:R0:W2:Y:S04]  /*d400*/  @!P3 LDG.E.U8 R83, desc[UR18][R90.64] ;  /* 0x000000125a53b981 */ /* 0x0000a8000c1e1100 */
[----:B------:R-:W0:Y:S04]  /*d410*/  LDL R90, [R1+0xbbc] ;  /* 0x000bbc00015a7983 */ /* 0x000e280000100800 */
[----:B------:R-:W0:Y:S04]  /*d420*/  LDL R91, [R1+0xbc0] ;  /* 0x000bc000015b7983 */ /* 0x000e280000100800 */
[----:B------:R-:W2:Y:S01]  /*d430*/  LDL.LU R88, [R1+0x1778] ;  /* 0x0017780001587983 */ /* 0x000ea20000300800 */
[----:B------:R-:W-:-:S05]  /*d440*/  VIADD R37, R34, 0xffffffdd ;  /* 0xffffffdd22257836 */ /* 0x000fca0000000000 */
[----:B------:R-:W-:Y:S01]  /*d450*/  ISETP.GE.U32.AND P4, PT, R37, 0x7fffff5e, PT ;  /* 0x7fffff5e2500780c */ /* 0x000fe20003f86070 */
[----:B------:R-:W-:-:S05]  /*d460*/  VIADD R37, R34, 0xffffffd5 ;  /* 0xffffffd522257836 */ /* 0x000fca0000000000 */
[----:B------:R-:W-:-:S07]  /*d470*/  ISETP.GE.U32.AND P6, PT, R37, 0x7fffff56, PT ;  /* 0x7fffff562500780c */ /* 0x000fce0003fc6070 */
[----:B----4-:R-:W-:-:S04]  /*d480*/  @!P4 LOP3.LUT R11, R11, R10, RZ, 0x3c, !PT ;  /* 0x0000000a0b0bc212 */ /* 0x010fc800078e3cff */
[C---:B------:R-:W-:Y:S02]  /*d490*/  @!P4 LOP3.LUT R10, R11.reuse, R10, RZ, 0x3c, !PT ;  /* 0x0000000a0b0ac212 */ /* 0x040fe400078e3cff */
[----:B------:R-:W-:Y:S02]  /*d4a0*/  PRMT R81, RZ, 0x7610, R81 ;  /* 0x00007610ff517816 */ /* 0x000fe40000000051 */
[----:B------:R-:W-:Y:S02]  /*d4b0*/  @!P4 LOP3.LUT R11, R11, R10, RZ, 0x3c, !PT ;  /* 0x0000000a0b0bc212 */ /* 0x000fe400078e3cff */
[----:B------:R-:W-:-:S03]  /*d4c0*/  @!P6 LOP3.LUT R15, R15, R14, RZ, 0x3c, !PT ;  /* 0x0000000e0f0fe212 */ /* 0x000fc600078e3cff */
[----:B------:R-:W4:Y:S01]  /*d4d0*/  @!P4 LDG.E.U8 R81, desc[UR18][R10.64] ;  /* 0x000000120a51c981 */ /* 0x000f22000c1e1100 */
[----:B------:R-:W-:-:S04]  /*d4e0*/  @!P6 LOP3.LUT R14, R15, R14, RZ, 0x3c, !PT ;  /* 0x0000000e0f0ee212 */ /* 0x000fc800078e3cff */
[----:B------:R-:W-:Y:S01]  /*d4f0*/  @!P6 LOP3.LUT R15, R15, R14, RZ, 0x3c, !PT ;  /* 0x0000000e0f0fe212 */ /* 0x000fe200078e3cff */
[----:B---3--:R1:W-:Y:S04]  /*d500*/  STL [R1+0x508], R12 ;  /* 0x0005080c01007387 */ /* 0x0083e80000100800 */
[----:B------:R-:W3:Y:S04]  /*d510*/  LDL R13, [R1+0xc00] ;  /* 0x000c0000010d7983 */ /* 0x000ee80000100800 */
[----:B-1----:R-:W3:Y:S04]  /*d520*/  LDL R12, [R1+0xbfc] ;  /* 0x000bfc00010c7983 */ /* 0x002ee80000100800 */
[----:B------:R-:W3:Y:S01]  /*d530*/  LDL.LU.64 R10, [R1+0x1770] ;  /* 0x00177000010a7983 */ /* 0x000ee20000300a00 */
[----:B--2---:R-:W-:-:S06]  /*d540*/  PRMT R88, RZ, 0x7610, R88 ;  /* 0x00007610ff587816 */ /* 0x004fcc0000000058 */
[----:B------:R-:W2:Y:S01]  /*d550*/  @!P6 LDG.E.U8 R88, desc[UR18][R14.64] ;  /* 0x000000120e58e981 */ /* 0x000ea2000c1e1100 */
[----:B------:R-:W-:-:S05]  /*d560*/  VIADD R37, R34, 0xffffffcd ;  /* 0xffffffcd22257836 */ /* 0x000fca0000000000 */
[----:B------:R-:W-:Y:S01]  /*d570*/  ISETP.GE.U32.AND P5, PT, R37, 0x7fffff4e, PT ;  /* 0x7fffff4e2500780c */ /* 0x000fe20003fa6070 */
[----:B------:R-:W-:-:S05]  /*d580*/  VIADD R37, R34, 0xffffffc5 ;  /* 0xffffffc522257836 */ /* 0x000fca0000000000 */
[----:B------:R-:W-:Y:S01]  /*d590*/  ISETP.GE.U32.AND P0, PT, R37, 0x7fffff46, PT ;  /* 0x7fffff462500780c */ /* 0x000fe20003f06070 */
[----:B------:R-:W-:-:S05]  /*d5a0*/  VIADD R37, R34, 0xffffffbd ;  /* 0xffffffbd22257836 */ /* 0x000fca0000000000 */
[----:B------:R-:W-:Y:S02]  /*d5b0*/  ISETP.GE.U32.AND P3, PT, R37, 0x7fffff3e, PT ;  /* 0x7fffff3e2500780c */ /* 0x000fe40003f66070 */
[----:B------:R-:W-:-:S04]  /*d5c0*/  @!P5 LOP3.LUT R87, R87, R86, RZ, 0x3c, !PT ;  /* 0x000000565757d212 */ /* 0x000fc800078e3cff */
[----:B------:R-:W-:Y:S02]  /*d5d0*/  @!P5 LOP3.LUT R86, R87, R86, RZ, 0x3c, !PT ;  /* 0x000000565756d212 */ /* 0x000fe400078e3cff */
[----:B0-----:R-:W-:Y:S02]  /*d5e0*/  @!P0 LOP3.LUT R91, R91, R90, RZ, 0x3c, !PT ;  /* 0x0000005a5b5b8212 */ /* 0x001fe400078e3cff */
[----:B------:R-:W-:Y:S02]  /*d5f0*/  PRMT R82, RZ, 0x7610, R82 ;  /* 0x00007610ff527816 */ /* 0x000fe40000000052 */
[----:B------:R-:W-:Y:S02]  /*d600*/  @!P5 LOP3.LUT R87, R87, R86, RZ, 0x3c, !PT ;  /* 0x000000565757d212 */ /* 0x000fe400078e3cff */
[C---:B------:R-:W-:Y:S02]  /*d610*/  @!P0 LOP3.LUT R90, R91.reuse, R90, RZ, 0x3c, !PT ;  /* 0x0000005a5b5a8212 */ /* 0x040fe400078e3cff */
[----:B------:R-:W-:Y:S01]  /*d620*/  PRMT R80, RZ, 0x7610, R80 ;  /* 0x00007610ff507816 */ /* 0x000fe20000000050 */
[----:B----4-:R0:W-:Y:S01]  /*d630*/  STL [R1+0x500], R81 ;  /* 0x0005005101007387 */ /* 0x0101e20000100800 */
[----:B------:R-:W-:-:S03]  /*d640*/  @!P0 LOP3.LUT R91, R91, R90, RZ, 0x3c, !PT ;  /* 0x0000005a5b5b8212 */ /* 0x000fc600078e3cff */
[----:B------:R-:W4:Y:S04]  /*d650*/  @!P5 LDG.E.U8 R82, desc[UR18][R86.64] ;  /* 0x000000125652d981 */ /* 0x000f28000c1e1100 */
[----:B------:R-:W4:Y:S04]  /*d660*/  @!P0 LDG.E.U8 R80, desc[UR18][R90.64] ;  /* 0x000000125a508981 */ /* 0x000f28000c1e1100 */
[----:B0-----:R-:W4:Y:S04]  /*d670*/  LDL R81, [R1+0xc3c] ;  /* 0x000c3c0001517983 */ /* 0x001f280000100800 */
[----:B------:R0:W-:Y:S04]  /*d680*/  STL [R1+0x510], R83 ;  /* 0x0005105301007387 */ /* 0x0001e80000100800 */
[----:B0-----:R-:W4:Y:S04]  /*d690*/  LDL R83, [R1+0xc40] ;  /* 0x000c400001537983 */ /* 0x001f280000100800 */
[----:B------:R-:W4:Y:S01]  /*d6a0*/  LDL.LU.64 R14, [R1+0x1768] ;  /* 0x00176800010e7983 */ /* 0x000f220000300a00 */
[----:B---3--:R-:W-:-:S04]  /*d6b0*/  @!P3 LOP3.LUT R13, R13, R12, RZ, 0x3c, !PT ;  /* 0x0000000c0d0db212 */ /* 0x008fc800078e3cff */
[C---:B------:R-:W-:Y:S02]  /*d6c0*/  @!P3 LOP3.LUT R12, R13.reuse, R12, RZ, 0x3c, !PT ;  /* 0x0000000c0d0cb212 */ /* 0x040fe400078e3cff */
[----:B------:R-:W-:Y:S02]  /*d6d0*/  PRMT R11, RZ, 0x7610, R11 ;  /* 0x00007610ff0b7816 */ /* 0x000fe4000000000b */
[----:B------:R-:W-:-:S05]  /*d6e0*/  @!P3 LOP3.LUT R13, R13, R12, RZ, 0x3c, !PT ;  /* 0x0000000c0d0db212 */ /* 0x000fca00078e3cff */
[----:B------:R-:W3:Y:S04]  /*d6f0*/  @!P3 LDG.E.U8 R11, desc[UR18][R12.64] ;  /* 0x000000120c0bb981 */ /* 0x000ee8000c1e1100 */
[----:B--2---:R0:W-:Y:S04]  /*d700*/  STL [R1+0x4fc], R88 ;  /* 0x0004fc5801007387 */ /* 0x0041e80000100800 */
[----:B------:R-:W2:Y:S04]  /*d710*/  LDL R89, [R1+0xc80] ;  /* 0x000c800001597983 */ /* 0x000ea80000100800 */
[----:B------:R-:W2:Y:S04]  /*d720*/  LDL R86, [R1+0xcbc] ;  /* 0x000cbc0001567983 */ /* 0x000ea80000100800 */
[----:B0-----:R-:W2:Y:S04]  /*d730*/  LDL R88, [R1+0xc7c] ;  /* 0x000c7c0001587983 */ /* 0x001ea80000100800 */
[----:B------:R-:W2:Y:S04]  /*d740*/  LDL R87, [R1+0xcc0] ;  /* 0x000cc00001577983 */ /* 0x000ea80000100800 */
[----:B------:R-:W2:Y:S04]  /*d750*/  LDL R90, [R1+0xcfc] ;  /* 0x000cfc00015a7983 */ /* 0x000ea80000100800 */
[----:B------:R-:W2:Y:S04]  /*d760*/  LDL R91, [R1+0xd00] ;  /* 0x000d0000015b7983 */ /* 0x000ea80000100800 */
[----:B------:R-:W2:Y:S01]  /*d770*/  LDL.LU.64 R12, [R1+0x1760] ;  /* 0x00176000010c7983 */ /* 0x000ea20000300a00 */
[----:B------:R-:W-:-:S05]  /*d780*/  VIADD R37, R34, 0xffffffb5 ;  /* 0xffffffb522257836 */ /* 0x000fca0000000000 */
[----:B------:R-:W-:Y:S01]  /*d790*/  ISETP.GE.U32.AND P1, PT, R37, 0x7fffff36, PT ;  /* 0x7fffff362500780c */ /* 0x000fe20003f26070 */
[----:B------:R-:W-:Y:S01]  /*d7a0*/  VIADD R37, R34, 0xffffffad ;  /* 0xffffffad22257836 */ /* 0x000fe20000000000 */
[----:B----4-:R0:W-:Y:S04]  /*d7b0*/  STL [R1+0x4f8], R82 ;  /* 0x0004f85201007387 */ /* 0x0101e80000100800 */
[----:B------:R-:W-:Y:S01]  /*d7c0*/  ISETP.GE.U32.AND P4, PT, R37, 0x7fffff2e, PT ;  /* 0x7fffff2e2500780c */ /* 0x000fe20003f86070 */
[----:B0-----:R-:W4:Y:S01]  /*d7d0*/  LDL R82, [R1+0xd34] ;  /* 0x000d340001527983 */ /* 0x001f220000100800 */
[----:B------:R-:W-:-:S03]  /*d7e0*/  PRMT R15, RZ, 0x7610, R15 ;  /* 0x00007610ff0f7816 */ /* 0x000fc6000000000f */
[----:B---3--:R0:W-:Y:S04]  /*d7f0*/  STL [R1+0x4e0], R11 ;  /* 0x0004e00b01007387 */ /* 0x0081e80000100800 */
[----:B0-----:R-:W3:Y:S04]  /*d800*/  LDL R11, [R1+0xd38] ;  /* 0x000d3800010b7983 */ /* 0x001ee80000100800 */
[----:B------:R0:W-:Y:S02]  /*d810*/  STL [R1+0x4f4], R80 ;  /* 0x0004f45001007387 */ /* 0x0001e40000100800 */
[----:B0-----:R-:W-:Y:S01]  /*d820*/  @!P1 IMAD.MOV.U32 R80, RZ, RZ, R83 ;  /* 0x000000ffff509224 */ /* 0x001fe200078e0053 */
[----:B--2---:R-:W-:-:S04]  /*d830*/  @!P4 LOP3.LUT R89, R89, R88, RZ, 0x3c, !PT ;  /* 0x000000585959c212 */ /* 0x004fc800078e3cff */
[----:B------:R-:W2:Y:S01]  /*d840*/  @!P1 LDG.E.U8 R15, desc[UR18][R80.64] ;  /* 0x00000012500f9981 */ /* 0x000ea2000c1e1100 */
[----:B------:R-:W-:-:S03]  /*d850*/  @!P4 LOP3.LUT R88, R89, R88, RZ, 0x3c, !PT ;  /* 0x000000585958c212 */ /* 0x000fc600078e3cff */
[----:B------:R-:W3:Y:S01]  /*d860*/  LDL.LU.64 R80, [R1+0x1758] ;  /* 0x0017580001507983 */ /* 0x000ee20000300a00 */
[----:B------:R-:W-:Y:S02]  /*d870*/  PRMT R13, RZ, 0x7610, R13 ;  /* 0x00007610ff0d7816 */ /* 0x000fe4000000000d */
[----:B------:R-:W-:Y:S01]  /*d880*/  @!P4 LOP3.LUT R89, R89, R88, RZ, 0x3c, !PT ;  /* 0x000000585959c212 */ /* 0x000fe200078e3cff */
[C---:B------:R-:W-:Y:S01]  /*d890*/  VIADD R37, R34.reuse, 0xffffffa5 ;  /* 0xffffffa522257836 */ /* 0x040fe20000000000 */
[----:B------:R-:W4:Y:S04]  /*d8a0*/  LDL R83, [R1+0xd6c] ;  /* 0x000d6c0001537983 */ /* 0x000f280000100800 */
[----:B------:R-:W4:Y:S01]  /*d8b0*/  @!P4 LDG.E.U8 R13, desc[UR18][R88.64] ;  /* 0x00000012580dc981 */ /* 0x000f22000c1e1100 */
[----:B------:R-:W-:Y:S01]  /*d8c0*/  ISETP.GE.U32.AND P6, PT, R37, 0x7fffff26, PT ;  /* 0x7fffff262500780c */ /* 0x000fe20003fc6070 */
[----:B------:R-:W-:-:S05]  /*d8d0*/  VIADD R37, R34, 0xffffff9d ;  /* 0xffffff9d22257836 */ /* 0x000fca0000000000 */
[----:B------:R-:W-:-:S07]  /*d8e0*/  ISETP.GE.U32.AND P5, PT, R37, 0x7fffff1e, PT ;  /* 0x7fffff1e2500780c */ /* 0x000fce0003fa6070 */
[----:B------:R-:W-:-:S06]  /*d8f0*/  @!P6 LOP3.LUT R87, R87, R86, RZ, 0x3c, !PT ;  /* 0x000000565757e212 */ /* 0x000fcc00078e3cff */
[----:B------:R-:W-:Y:S02]  /*d900*/  @!P5 LOP3.LUT R91, R91, R90, RZ, 0x3c, !PT ;  /* 0x0000005a5b5bd212 */ /* 0x000fe400078e3cff */
[----:B------:R-:W-:Y:S02]  /*d910*/  @!P6 LOP3.LUT R86, R87, R86, RZ, 0x3c, !PT ;  /* 0x000000565756e212 */ /* 0x000fe400078e3cff */
[----:B------:R-:W-:Y:S02]  /*d920*/  @!P5 LOP3.LUT R90, R91, R90, RZ, 0x3c, !PT ;  /* 0x0000005a5b5ad212 */ /* 0x000fe400078e3cff */
[----:B------:R-:W-:Y:S02]  /*d930*/  @!P6 LOP3.LUT R87, R87, R86, RZ, 0x3c, !PT ;  /* 0x000000565757e212 */ /* 0x000fe400078e3cff */
[----:B------:R-:W-:Y:S01]  /*d940*/  @!P5 LOP3.LUT R91, R91, R90, RZ, 0x3c, !PT ;  /* 0x0000005a5b5bd212 */ /* 0x000fe200078e3cff */
[----:B--2---:R0:W-:Y:S01]  /*d950*/  STL [R1+0x4dc], R15 ;  /* 0x0004dc0f01007387 */ /* 0x0041e20000100800 */
[----:B---3--:R-:W-:-:S03]  /*d960*/  PRMT R80, RZ, 0x7610, R80 ;  /* 0x00007610ff507816 */ /* 0x008fc60000000050 */
[----:B0-----:R-:W2:Y:S01]  /*d970*/  LDL R15, [R1+0xd70] ;  /* 0x000d7000010f7983 */ /* 0x001ea20000100800 */
[----:B------:R-:W-:-:S03]  /*d980*/  PRMT R81, RZ, 0x7610, R81 ;  /* 0x00007610ff517816 */ /* 0x000fc60000000051 */
[----:B------:R-:W3:Y:S04]  /*d990*/  LDL.LU R88, [R1+0x1750] ;  /* 0x0017500001587983 */ /* 0x000ee80000300800 */
[----:B------:R-:W2:Y:S04]  /*d9a0*/  @!P5 LDG.E.U8 R80, desc[UR18][R90.64] ;  /* 0x000000125a50d981 */ /* 0x000ea8000c1e1100 */
[----:B------:R-:W3:Y:S04]  /*d9b0*/  @!P6 LDG.E.U8 R81, desc[UR18][R86.64] ;  /* 0x000000125651e981 */ /* 0x000ee8000c1e1100 */
[----:B------:R-:W3:Y:S04]  /*d9c0*/  LDL R89, [R1+0xda4] ;  /* 0x000da40001597983 */ /* 0x000ee80000100800 */
[----:B----4-:R0:W-:Y:S01]  /*d9d0*/  STL [R1+0x4d8], R13 ;  /* 0x0004d80d01007387 */ /* 0x0101e20000100800 */
[----:B------:R-:W-:-:S03]  /*d9e0*/  VIADD R37, R34, 0xffffff95 ;  /* 0xffffff9522257836 */ /* 0x000fc60000000000 */
[----:B------:R-:W4:Y:S01]  /*d9f0*/  LDL R86, [R1+0x1e4] ;  /* 0x0001e40001567983 */ /* 0x000f220000100800 */
[----:B------:R-:W-:-:S03]  /*da00*/  PRMT R14, RZ, 0x7610, R14 ;  /* 0x00007610ff0e7816 */ /* 0x000fc6000000000e */
[----:B------:R-:W4:Y:S04]  /*da10*/  LDL R87, [R1+0x1e8] ;  /* 0x0001e80001577983 */ /* 0x000f280000100800 */
[----:B0-----:R-:W4:Y:S01]  /*da20*/  LDL R13, [R1+0xda8] ;  /* 0x000da800010d7983 */ /* 0x001f220000100800 */
[----:B------:R-:W-:Y:S01]  /*da30*/  ISETP.GE.U32.AND P0, PT, R37, 0x7fffff16, PT ;  /* 0x7fffff162500780c */ /* 0x000fe20003f06070 */
[C---:B------:R-:W-:Y:S02]  /*da40*/  VIADD R37, R34.reuse, 0xffffff8d ;  /* 0xffffff8d22257836 */ /* 0x040fe40000000000 */
[----:B------:R-:W4:Y:S03]  /*da50*/  LDL R90, [R1+0x224] ;  /* 0x00022400015a7983 */ /* 0x000f260000100800 */
[----:B------:R-:W-:Y:S01]  /*da60*/  ISETP.GE.U32.AND P3, PT, R37, 0x7fffff0e, PT ;  /* 0x7fffff0e2500780c */ /* 0x000fe20003f66070 */
[----:B------:R-:W-:Y:S01]  /*da70*/  VIADD R37, R34, 0xffffff85 ;  /* 0xffffff8522257836 */ /* 0x000fe20000000000 */
[----:B------:R-:W4:Y:S04]  /*da80*/  LDL R91, [R1+0x228] ;  /* 0x00022800015b7983 */ /* 0x000f280000100800 */
[----:B------:R-:W-:-:S02]  /*da90*/  ISETP.GE.U32.AND P1, PT, R37, 0x7fffff06, PT ;  /* 0x7fffff062500780c */ /* 0x000fc40003f26070 */
[----:B------:R-:W-:Y:S02]  /*daa0*/  PRMT R10, RZ, 0x7610, R10 ;  /* 0x00007610ff0a7816 */ /* 0x000fe4000000000a */
[----:B------:R-:W-:Y:S01]  /*dab0*/  PRMT R12, RZ, 0x7610, R12 ;  /* 0x00007610ff0c7816 */ /* 0x000fe2000000000c */
[----:B--2---:R0:W-:Y:S04]  /*dac0*/  STL [R1+0x4d4], R80 ;  /* 0x0004d45001007387 */ /* 0x0041e80000100800 */
[----:B---3--:R1:W-:Y:S01]  /*dad0*/  STL [R1+0x4d0], R81 ;  /* 0x0004d05101007387 */ /* 0x0083e20000100800 */
[----:B0-----:R-:W-:Y:S02]  /*dae0*/  @!P0 IMAD.MOV.U32 R80, RZ, RZ, R11 ;  /* 0x000000ffff508224 */ /* 0x001fe400078e000b */
[----:B-1----:R-:W-:-:S02]  /*daf0*/  @!P0 IMAD.MOV.U32 R81, RZ, RZ, R82 ;  /* 0x000000ffff518224 */ /* 0x002fc400078e0052 */
[----:B------:R-:W-:-:S03]  /*db00*/  @!P3 IMAD.MOV.U32 R82, RZ, RZ, R15 ;  /* 0x000000ffff52b224 */ /* 0x000fc600078e000f */
[----:B------:R-:W2:Y:S04]  /*db10*/  @!P0 LDG.E.U8 R10, desc[UR18][R80.64] ;  /* 0x00000012500a8981 */ /* 0x000ea8000c1e1100 */
[----:B------:R4:W3:Y:S01]  /*db20*/  @!P3 LDG.E.U8 R14, desc[UR18][R82.64] ;  /* 0x00000012520eb981 */ /* 0x0008e2000c1e1100 */
[----:B------:R-:W-:Y:S01]  /*db30*/  VIADD R37, R34, 0xfffffffc ;  /* 0xfffffffc22257836 */ /* 0x000fe20000000000 */
[----:B------:R-:W-:Y:S02]  /*db40*/  PRMT R88, RZ, 0x7610, R88 ;  /* 0x00007610ff587816 */ /* 0x000fe40000000058 */
[----:B------:R-:W3:Y:S01]  /*db50*/  LDL.LU.64 R80, [R1+0x1748] ;  /* 0x0017480001507983 */ /* 0x000ee20000300a00 */
[----:B----4-:R-:W-:Y:S02]  /*db60*/  @!P1 IMAD.MOV.U32 R82, RZ, RZ, R13 ;  /* 0x000000ffff529224 */ /* 0x010fe400078e000d */
[----:B------:R-:W-:-:S05]  /*db70*/  @!P1 IMAD.MOV.U32 R83, RZ, RZ, R89 ;  /* 0x000000ffff539224 */ /* 0x000fca00078e0059 */
[----:B------:R-:W4:Y:S01]  /*db80*/  @!P1 LDG.E.U8 R12, desc[UR18][R82.64] ;  /* 0x00000012520c9981 */ /* 0x000f22000c1e1100 */
[----:B------:R-:W-:-:S13]  /*db90*/  ISETP.GE.U32.AND P4, PT, R37, 0x7fffff7d, PT ;  /* 0x7fffff7d2500780c */ /* 0x000fda0003f86070 */
[----:B------:R-:W-:-:S04]  /*dba0*/  @!P4 LOP3.LUT R87, R87, R86, RZ, 0x3c, !PT ;  /* 0x000000565757c212 */ /* 0x000fc800078e3cff */
[----:B------:R-:W-:-:S04]  /*dbb0*/  @!P4 LOP3.LUT R86, R87, R86, RZ, 0x3c, !PT ;  /* 0x000000565756c212 */ /* 0x000fc800078e3cff */
[----:B------:R-:W-:-:S05]  /*dbc0*/  @!P4 LOP3.LUT R87, R87, R86, RZ, 0x3c, !PT ;  /* 0x000000565757c212 */ /* 0x000fca00078e3cff */
[----:B------:R-:W4:Y:S04]  /*dbd0*/  @!P4 LDG.E.U8 R88, desc[UR18][R86.64] ;  /* 0x000000125658c981 */ /* 0x000f28000c1e1100 */
[----:B--2---:R0:W-:Y:S04]  /*dbe0*/  STL [R1+0x4cc], R10 ;  /* 0x0004cc0a01007387 */ /* 0x0041e80000100800 */
[----:B------:R-:W2:Y:S04]  /*dbf0*/  LDL R11, [R1+0xa88] ;  /* 0x000a8800010b7983 */ /* 0x000ea80000100800 */
[----:B0-----:R-:W2:Y:S04]  /*dc00*/  LDL R10, [R1+0xa84] ;  /* 0x000a8400010a7983 */ /* 0x001ea80000100800 */
[----:B---3--:R0:W-:Y:S04]  /*dc10*/  STL [R1+0x4c8], R14 ;  /* 0x0004c80e01007387 */ /* 0x0081e80000100800 */
[----:B------:R-:W3:Y:S04]  /*dc20*/  LDL R15, [R1+0xac8] ;  /* 0x000ac800010f7983 */ /* 0x000ee80000100800 */
[----:B0-----:R-:W3:Y:S04]  /*dc30*/  LDL R14, [R1+0xac4] ;  /* 0x000ac400010e7983 */ /* 0x001ee80000100800 */
[----:B------:R-:W3:Y:S04]  /*dc40*/  LDL.LU.64 R82, [R1+0x1740] ;  /* 0x0017400001527983 */ /* 0x000ee80000300a00 */
[----:B----4-:R0:W-:Y:S04]  /*dc50*/  STL [R1+0x4c0], R12 ;  /* 0x0004c00c01007387 */ /* 0x0101e80000100800 */
[----:B------:R-:W4:Y:S04]  /*dc60*/  LDL R13, [R1+0xb08] ;  /* 0x000b0800010d7983 */ /* 0x000f280000100800 */
[----:B0-----:R-:W4:Y:S04]  /*dc70*/  LDL R12, [R1+0xb04] ;  /* 0x000b0400010c7983 */ /* 0x001f280000100800 */
[----:B------:R-:W3:Y:S01]  /*dc80*/  LDL.LU.64 R86, [R1+0x1738] ;  /* 0x0017380001567983 */ /* 0x000ee20000300a00 */
[----:B------:R-:W-:-:S05]  /*dc90*/  VIADD R37, R34, 0xfffffff4 ;  /* 0xfffffff422257836 */ /* 0x000fca0000000000 */
[----:B------:R-:W-:Y:S01]  /*dca0*/  ISETP.GE.U32.AND P6, PT, R37, 0x7fffff75, PT ;  /* 0x7fffff752500780c */ /* 0x000fe20003fc6070 */
[----:B------:R-:W-:-:S05]  /*dcb0*/  VIADD R37, R34, 0xffffffec ;  /* 0xffffffec22257836 */ /* 0x000fca0000000000 */
[----:B------:R-:W-:-:S07]  /*dcc0*/  ISETP.GE.U32.AND P5, PT, R37, 0x7fffff6d, PT ;  /* 0x7fffff6d2500780c */ /* 0x000fce0003fa6070 */
[----:B------:R-:W-:-:S04]  /*dcd0*/  @!P6 LOP3.LUT R91, R91, R90, RZ, 0x3c, !PT ;  /* 0x0000005a5b5be212 */ /* 0x000fc800078e3cff */
[----:B------:R-:W-:-:S04]  /*dce0*/  @!P6 LOP3.LUT R90, R91, R90, RZ, 0x3c, !PT ;  /* 0x0000005a5b5ae212 */ /* 0x000fc800078e3cff */
[----:B------:R-:W-:Y:S01]  /*dcf0*/  @!P6 LOP3.LUT R91, R91, R90, RZ, 0x3c, !PT ;  /* 0x0000005a5b5be212 */ /* 0x000fe200078e3cff */
[----:B------:R0:W-:Y:S04]  /*dd00*/  STL [R1+0x4c4], R88 ;  /* 0x0004c45801007387 */ /* 0x0001e80000100800 */
[----:B------:R-:W4:Y:S04]  /*dd10*/  LDL R89, [R1+0xb48] ;  /* 0x000b480001597983 */ /* 0x000f280000100800 */
[----:B0-----:R-:W4:Y:S01]  /*dd20*/  LDL R88, [R1+0xb44] ;  /* 0x000b440001587983 */ /* 0x001f220000100800 */
[----:B--2---:R-:W-:-:S04]  /*dd30*/  @!P5 LOP3.LUT R11, R11, R10, RZ, 0x3c, !PT ;  /* 0x0000000a0b0bd212 */ /* 0x004fc800078e3cff */
[----:B------:R-:W-:-:S04]  /*dd40*/  @!P5 LOP3.LUT R10, R11, R10, RZ, 0x3c, !PT ;  /* 0x0000000a0b0ad212 */ /* 0x000fc800078e3cff */
[----:B------:R-:W-:Y:S02]  /*dd50*/  @!P5 LOP3.LUT R11, R11, R10, RZ, 0x3c, !PT ;  /* 0x0000000a0b0bd212 */ /* 0x000fe400078e3cff */
[----:B---3--:R-:W-:Y:S02]  /*dd60*/  PRMT R87, RZ, 0x7610, R87 ;  /* 0x00007610ff577816 */ /* 0x008fe40000000057 */
[----:B------:R-:W-:-:S04]  /*dd70*/  PRMT R86, RZ, 0x7610, R86 ;  /* 0x00007610ff567816 */ /* 0x000fc80000000056 */
[----:B------:R-:W2:Y:S04]  /*dd80*/  @!P6 LDG.E.U8 R87, desc[UR18][R90.64] ;  /* 0x000000125a57e981 */ /* 0x000ea8000c1e1100 */
[----:B------:R0:W3:Y:S04]  /*dd90*/  @!P5 LDG.E.U8 R86, desc[UR18][R10.64] ;  /* 0x000000120a56d981 */ /* 0x0000e8000c1e1100 */
[----:B------:R-:W2:Y:S04]  /*dda0*/  LDL R90, [R1+0xb84] ;  /* 0x000b8400015a7983 */ /* 0x000ea80000100800 */
[----:B------:R-:W2:Y:S04]  /*ddb0*/  LDL R91, [R1+0xb88] ;  /* 0x000b8800015b7983 */ /* 0x000ea80000100800 */
[----:B------:R-:W0:Y:S01]  /*ddc0*/  LDL.LU.64 R10, [R1+0x1730] ;  /* 0x00173000010a7983 */ /* 0x000e220000300a00 */
[----:B------:R-:W-:-:S05]  /*ddd0*/  VIADD R37, R34, 0xffffffe4 ;  /* 0xffffffe422257836 */ /* 0x000fca0000000000 */
[----:B------:R-:W-:Y:S01]  /*dde0*/  ISETP.GE.U32.AND P0, PT, R37, 0x7fffff65, PT ;  /* 0x7fffff652500780c */ /* 0x000fe20003f06070 */
[----:B------:R-:W-:-:S05]  /*ddf0*/  VIADD R37, R34, 0xffffffdc ;  /* 0xffffffdc22257836 */ /* 0x000fca0000000000 */
[----:B------:R-:W-:-:S07]  /*de00*/  ISETP.GE.U32.AND P3, PT, R37, 0x7fffff5d, PT ;  /* 0x7fffff5d2500780c */ /* 0x000fce0003f66070 */
[----:B------:R-:W-:-:S06]  /*de10*/  @!P0 LOP3.LUT R15, R15, R14, RZ, 0x3c, !PT ;  /* 0x0000000e0f0f8212 */ /* 0x000fcc00078e3cff */
[----:B----4-:R-:W-:Y:S02]  /*de20*/  @!P3 LOP3.LUT R13, R13, R12, RZ, 0x3c, !PT ;  /* 0x0000000c0d0db212 */ /* 0x010fe400078e3cff */
[----:B------:R-:W-:Y:S02]  /*de30*/  @!P0 LOP3.LUT R14, R15, R14, RZ, 0x3c, !PT ;  /* 0x0000000e0f0e8212 */ /* 0x000fe400078e3cff */
[----:B------:R-:W-:Y:S02]  /*de40*/  @!P3 LOP3.LUT R12, R13, R12, RZ, 0x3c, !PT ;  /* 0x0000000c0d0cb212 */ /* 0x000fe400078e3cff */
[----:B------:R-:W-:Y:S02]  /*de50*/  @!P0 LOP3.LUT R15, R15, R14, RZ, 0x3c, !PT ;  /* 0x0000000e0f0f8212 */ /* 0x000fe400078e3cff */
[----:B------:R-:W-:Y:S02]  /*de60*/  @!P3 LOP3.LUT R13, R13, R12, RZ, 0x3c, !PT ;  /* 0x0000000c0d0db212 */ /* 0x000fe400078e3cff */
[----:B0-----:R-:W-:-:S02]  /*de70*/  PRMT R10, RZ, 0x7610, R10 ;  /* 0x00007610ff0a7816 */ /* 0x001fc4000000000a */
[----:B------:R-:W-:-:S04]  /*de80*/  PRMT R11, RZ, 0x7610, R11 ;  /* 0x00007610ff0b7816 */ /* 0x000fc8000000000b */
[----:B------:R-:W4:Y:S04]  /*de90*/  @!P3 LDG.E.U8 R10, desc[UR18][R12.64] ;  /* 0x000000120c0ab981 */ /* 0x000f28000c1e1100 */
[----:B------:R-:W4:Y:S04]  /*dea0*/  @!P0 LDG.E.U8 R11, desc[UR18][R14.64] ;  /* 0x000000120e0b8981 */ /* 0x000f28000c1e1100 */
[----:B---3--:R0:W-:Y:S04]  /*deb0*/  STL [R1+0x4b8], R86 ;  /* 0x0004b85601007387 */ /* 0x0081e80000100800 */
[----:B0-----:R-:W3:Y:S04]  /*dec0*/  LDL R86, [R1+0xbc4] ;  /* 0x000bc40001567983 */ /* 0x001ee80000100800 */
[----:B--2---:R0:W-:Y:S04]  /*ded0*/  STL [R1+0x4bc], R87 ;  /* 0x0004bc5701007387 */ /* 0x0041e80000100800 */
[----:B------:R-:W2:Y:S04]  /*dee0*/  LDL R14, [R1+0xc04] ;  /* 0x000c0400010e7983 */ /* 0x000ea80000100800 */
[----:B------:R-:W2:Y:S04]  /*def0*/  LDL R15, [R1+0xc08] ;  /* 0x000c0800010f7983 */ /* 0x000ea80000100800 */
[----:B0-----:R-:W3:Y:S04]  /*df00*/  LDL R87, [R1+0xbc8] ;  /* 0x000bc80001577983 */ /* 0x001ee80000100800 */
[----:B------:R-:W2:Y:S01]  /*df10*/  LDL.LU.64 R12, [R1+0x1728] ;  /* 0x00172800010c7983 */ /* 0x000ea20000300a00 */
[----:B------:R-:W-:-:S03]  /*df20*/  VIADD R37, R34, 0xffffffd4 ;  /* 0xffffffd422257836 */ /* 0x000fc60000000000 */
[----:B----4-:R0:W-:Y:S04]  /*df30*/  STL [R1+0x4a0], R10 ;  /* 0x0004a00a01007387 */ /* 0x0101e80000100800 */
[----:B0-----:R-:W4:Y:S04]  /*df40*/  LDL R10, [R1+0xc44] ;  /* 0x000c4400010a7983 */ /* 0x001f280000100800 */
[----:B------:R0:W-:Y:S04]  /*df50*/  STL [R1+0x4b4], R11 ;  /* 0x0004b40b01007387 */ /* 0x0001e80000100800 */
[----:B0-----:R-:W4:Y:S01]  /*df60*/  LDL R11, [R1+0xc48] ;  /* 0x000c4800010b7983 */ /* 0x001f220000100800 */
[----:B------:R-:W-:Y:S01]  /*df70*/  ISETP.GE.U32.AND P1, PT, R37, 0x7fffff55, PT ;  /* 0x7fffff552500780c */ /* 0x000fe20003f26070 */
[----:B------:R-:W-:-:S05]  /*df80*/  VIADD R37, R34, 0xffffffcc ;  /* 0xffffffcc22257836 */ /* 0x000fca0000000000 */
[----:B------:R-:W-:Y:S01]  /*df90*/  ISETP.GE.U32.AND P4, PT, R37, 0x7fffff4d, PT ;  /* 0x7fffff4d2500780c */ /* 0x000fe20003f86070 */
[----:B------:R-:W-:-:S05]  /*dfa0*/  VIADD R37, R34, 0xffffffc4 ;  /* 0xffffffc422257836 */ /* 0x000fca0000000000 */
[----:B------:R-:W-:Y:S01]  /*dfb0*/  ISETP.GE.U32.AND P6, PT, R37, 0x7fffff45, PT ;  /* 0x7fffff452500780c */ /* 0x000fe20003fc6070 */
[----:B------:R-:W-:-:S05]  /*dfc0*/  VIADD R37, R34, 0xffffffbc ;  /* 0xffffffbc22257836 */ /* 0x000fca0000000000 */
[----:B------:R-:W-:Y:S01]  /*dfd0*/  ISETP.GE.U32.AND P5, PT, R37, 0x7fffff3d, PT ;  /* 0x7fffff3d2500780c */ /* 0x000fe20003fa6070 */
[----:B------:R-:W-:Y:S01]  /*dfe0*/  VIADD R37, R34, 0xffffffb4 ;  /* 0xffffffb422257836 */ /* 0x000fe20000000000 */
[----:B------:R-:W-:Y:S02]  /*dff0*/  @!P4 LOP3.LUT R91, R91, R90, RZ, 0x3c, !PT ;  /* 0x0000005a5b5bc212 */ /* 0x000fe400078e3cff */
[----:B------:R-:W-:Y:S02]  /*e000*/  @!P1 LOP3.LUT R89, R89, R88, RZ, 0x3c, !PT ;  /* 0x0000005859599212 */ /* 0x000fe400078e3cff */
[----:B------:R-:W-:Y:S02]  /*e010*/  ISETP.GE.U32.AND P0, PT, R37, 0x7fffff35, PT ;  /* 0x7fffff352500780c */ /* 0x000fe40003f06070 */
[----:B------:R-:W-:Y:S02]  /*e020*/  @!P4 LOP3.LUT R90, R91, R90, RZ, 0x3c, !PT ;  /* 0x0000005a5b5ac212 */ /* 0x000fe400078e3cff */
[----:B---3--:R-:W-:-:S02]  /*e030*/  @!P6 LOP3.LUT R87, R87, R86, RZ, 0x3c, !PT ;  /* 0x000000565757e212 */ /* 0x008fc400078e3cff */
[----:B------:R-:W-:Y:S02]  /*e040*/  @!P1 LOP3.LUT R88, R89, R88, RZ, 0x3c, !PT ;  /* 0x0000005859589212 */ /* 0x000fe400078e3cff */
[----:B------:R-:W-:Y:S02]  /*e050*/  PRMT R81, RZ, 0x7610, R81 ;  /* 0x00007610ff517816 */ /* 0x000fe40000000051 */
[----:B------:R-:W-:Y:S02]  /*e060*/  @!P4 LOP3.LUT R91, R91, R90, RZ, 0x3c, !PT ;  /* 0x0000005a5b5bc212 */ /* 0x000fe400078e3cff */
[----:B--2---:R-:W-:Y:S02]  /*e070*/  @!P5 LOP3.LUT R15, R15, R14, RZ, 0x3c, !PT ;  /* 0x0000000e0f0fd212 */ /* 0x004fe400078e3cff */
[----:B------:R-:W-:Y:S01]  /*e080*/  PRMT R83, RZ, 0x7610, R83 ;  /* 0x00007610ff537816 */ /* 0x000fe20000000053 */
[----:B------:R0:W2:Y:S01]  /*e090*/  @!P4 LDG.E.U8 R81, desc[UR18][R90.64] ;  /* 0x000000125a51c981 */ /* 0x0000a2000c1e1100 */
[----:B------:R-:W-:-:S02]  /*e0a0*/  @!P6 LOP3.LUT R86, R87, R86, RZ, 0x3c, !PT ;  /* 0x000000565756e212 */ /* 0x000fc400078e3cff */
[----:B------:R-:W-:Y:S02]  /*e0b0*/  @!P1 LOP3.LUT R89, R89, R88, RZ, 0x3c, !PT ;  /* 0x0000005859599212 */ /* 0x000fe400078e3cff */
[----:B------:R-:W-:Y:S02]  /*e0c0*/  PRMT R79, RZ, 0x7610, R79 ;  /* 0x00007610ff4f7816 */ /* 0x000fe4000000004f */
[----:B------:R-:W-:Y:S01]  /*e0d0*/  @!P5 LOP3.LUT R14, R15, R14, RZ, 0x3c, !PT ;  /* 0x0000000e0f0ed212 */ /* 0x000fe200078e3cff */
[----:B------:R1:W3:Y:S01]  /*e0e0*/  @!P1 LDG.E.U8 R83, desc[UR18][R88.64] ;  /* 0x0000001258539981 */ /* 0x0002e2000c1e1100 */
[----:B------:R-:W-:Y:S02]  /*e0f0*/  @!P6 LOP3.LUT R87, R87, R86, RZ, 0x3c, !PT ;  /* 0x000000565757e212 */ /* 0x000fe400078e3cff */
[----:B------:R-:W-:Y:S01]  /*e100*/  PRMT R78, RZ, 0x7610, R78 ;  /* 0x00007610ff4e7816 */ /* 0x000fe2000000004e */
[----:B------:R-:W0:Y:S01]  /*e110*/  LDL R90, [R1+0xcc4] ;  /* 0x000cc400015a7983 */ /* 0x000e220000100800 */
[----:B------:R-:W-:-:S03]  /*e120*/  @!P5 LOP3.LUT R15, R15, R14, RZ, 0x3c, !PT ;  /* 0x0000000e0f0fd212 */ /* 0x000fc600078e3cff */
[----:B------:R-:W0:Y:S04]  /*e130*/  LDL R91, [R1+0xcc8] ;  /* 0x000cc800015b7983 */ /* 0x000e280000100800 */
[----:B------:R-:W1:Y:S04]  /*e140*/  LDL R88, [R1+0xc84] ;  /* 0x000c840001587983 */ /* 0x000e680000100800 */
[----:B------:R-:W1:Y:S01]  /*e150*/  LDL R89, [R1+0xc88] ;  /* 0x000c880001597983 */ /* 0x000e620000100800 */
[----:B------:R-:W-:-:S03]  /*e160*/  PRMT R80, RZ, 0x7610, R80 ;  /* 0x00007610ff507816 */ /* 0x000fc60000000050 */
[----:B------:R0:W2:Y:S04]  /*e170*/  @!P6 LDG.E.U8 R79, desc[UR18][R86.64] ;  /* 0x00000012564fe981 */ /* 0x0000a8000c1e1100 */
[----:B------:R-:W2:Y:S04]  /*e180*/  @!P5 LDG.E.U8 R78, desc[UR18][R14.64] ;  /* 0x000000120e4ed981 */ /* 0x000ea8000c1e1100 */
[----:B------:R-:W3:Y:S04]  /*e190*/  LDL R86, [R1+0xd04] ;  /* 0x000d040001567983 */ /* 0x000ee80000100800 */
[----:B------:R-:W3:Y:S01]  /*e1a0*/  LDL R87, [R1+0xd08] ;  /* 0x000d080001577983 */ /* 0x000ee20000100800 */
[----:B------:R-:W-:Y:S01]  /*e1b0*/  VIADD R37, R34, 0xffffffac ;  /* 0xffffffac22257836 */ /* 0x000fe20000000000 */
[----:B------:R-:W-:-:S02]  /*e1c0*/  PRMT R74, RZ, 0x7610, R74 ;  /* 0x00007610ff4a7816 */ /* 0x000fc4000000004a */
[----:B------:R-:W3:Y:S01]  /*e1d0*/  LDL.LU.64 R14, [R1+0x1720] ;  /* 0x00172000010e7983 */ /* 0x000ee20000300a00 */
[----:B----4-:R-:W-:-:S04]  /*e1e0*/  @!P0 LOP3.LUT R11, R11, R10, RZ, 0x3c, !PT ;  /* 0x0000000a0b0b8212 */ /* 0x010fc800078e3cff */
[----:B------:R-:W-:-:S04]  /*e1f0*/  @!P0 LOP3.LUT R10, R11, R10, RZ, 0x3c, !PT ;  /* 0x0000000a0b0a8212 */ /* 0x000fc800078e3cff */
[----:B------:R-:W-:-:S05]  /*e200*/  @!P0 LOP3.LUT R11, R11, R10, RZ, 0x3c, !PT ;  /* 0x0000000a0b0b8212 */ /* 0x000fca00078e3cff */
[----:B------:R-:W4:Y:S01]  /*e210*/  @!P0 LDG.E.U8 R80, desc[UR18][R10.64] ;  /* 0x000000120a508981 */ /* 0x000f22000c1e1100 */
[----:B------:R-:W-:Y:S01]  /*e220*/  ISETP.GE.U32.AND P3, PT, R37, 0x7fffff2d, PT ;  /* 0x7fffff2d2500780c */ /* 0x000fe20003f66070 */
[----:B------:R-:W-:-:S05]  /*e230*/  VIADD R37, R34, 0xffffffa4 ;  /* 0xffffffa422257836 */ /* 0x000fca0000000000 */
[----:B------:R-:W-:Y:S01]  /*e240*/  ISETP.GE.U32.AND P1, PT, R37, 0x7fffff25, PT ;  /* 0x7fffff252500780c */ /* 0x000fe20003f26070 */
[----:B------:R-:W-:-:S05]  /*e250*/  VIADD R37, R34, 0xffffff9c ;  /* 0xffffff9c22257836 */ /* 0x000fca0000000000 */
[----:B------:R-:W-:Y:S02]  /*e260*/  ISETP.GE.U32.AND P4, PT, R37, 0x7fffff1d, PT ;  /* 0x7fffff1d2500780c */ /* 0x000fe40003f86070 */
[----:B------:R-:W-:Y:S02]  /*e270*/  PRMT R75, RZ, 0x7610, R75 ;  /* 0x00007610ff4b7816 */ /* 0x000fe4000000004b */
[----:B------:R-:W-:-:S03]  /*e280*/  PRMT R82, RZ, 0x7610, R82 ;  /* 0x00007610ff527816 */ /* 0x000fc60000000052 */
[----:B0-----:R-:W-:-:S04]  /*e290*/  @!P1 LOP3.LUT R91, R91, R90, RZ, 0x3c, !PT ;  /* 0x0000005a5b5b9212 */ /* 0x001fc800078e3cff */
[----:B------:R-:W-:Y:S02]  /*e2a0*/  @!P1 LOP3.LUT R90, R91, R90, RZ, 0x3c, !PT ;  /* 0x0000005a5b5a9212 */ /* 0x000fe400078e3cff */
[----:B-1----:R-:W-:Y:S02]  /*e2b0*/  @!P3 LOP3.LUT R89, R89, R88, RZ, 0x3c, !PT ;  /* 0x000000585959b212 */ /* 0x002fe400078e3cff */
[----:B------:R-:W-:Y:S02]  /*e2c0*/  @!P1 LOP3.LUT R91, R91, R90, RZ, 0x3c, !PT ;  /* 0x0000005a5b5b9212 */ /* 0x000fe400078e3cff */
[----:B------:R-:W-:-:S03]  /*e2d0*/  @!P3 LOP3.LUT R88, R89, R88, RZ, 0x3c, !PT ;  /* 0x000000585958b212 */ /* 0x000fc600078e3cff */
[----:B------:R-:W4:Y:S01]  /*e2e0*/  @!P1 LDG.E.U8 R74, desc[UR18][R90.64] ;  /* 0x000000125a4a9981 */ /* 0x000f22000c1e1100 */
[----:B------:R-:W-:-:S03]  /*e2f0*/  @!P3 LOP3.LUT R89, R89, R88, RZ, 0x3c, !PT ;  /* 0x000000585959b212 */ /* 0x000fc600078e3cff */
[----:B--2---:R0:W-:Y:S04]  /*e300*/  STL [R1+0x490], R78 ;  /* 0x0004904e01007387 */ /* 0x0041e80000100800 */
[----:B------:R-:W2:Y:S01]  /*e310*/  @!P3 LDG.E.U8 R75, desc[UR18][R88.64] ;  /* 0x00000012584bb981 */ /* 0x000ea2000c1e1100 */
[----:B---3--:R-:W-:-:S03]  /*e320*/  @!P4 LOP3.LUT R87, R87, R86, RZ, 0x3c, !PT ;  /* 0x000000565757c212 */ /* 0x008fc600078e3cff */
[----:B0-----:R-:W3:Y:S01]  /*e330*/  LDL R78, [R1+0xd3c] ;  /* 0x000d3c00014e7983 */ /* 0x001ee20000100800 */
[----:B------:R-:W-:-:S03]  /*e340*/  @!P4 LOP3.LUT R86, R87, R86, RZ, 0x3c, !PT ;  /* 0x000000565756c212 */ /* 0x000fc600078e3cff */
[----:B------:R0:W-:Y:S01]  /*e350*/  STL [R1+0x494], R79 ;  /* 0x0004944f01007387 */ /* 0x0001e20000100800 */
[----:B------:R-:W-:-:S05]  /*e360*/  @!P4 LOP3.LUT R87, R87, R86, RZ, 0x3c, !PT ;  /* 0x000000565757c212 */ /* 0x000fca00078e3cff */
[----:B------:R-:W3:Y:S04]  /*e370*/  @!P4 LDG.E.U8 R82, desc[UR18][R86.64] ;  /* 0x000000125652c981 */ /* 0x000ee8000c1e1100 */
[----:B0-----:R-:W3:Y:S04]  /*e380*/  LDL R79, [R1+0xd40] ;  /* 0x000d4000014f7983 */ /* 0x001ee80000100800 */
[----:B------:R-:W-:Y:S04]  /*e390*/  STL [R1+0x49c], R83 ;  /* 0x00049c5301007387 */ /* 0x000fe80000100800 */
[----:B------:R-:W3:Y:S04]  /*e3a0*/  LDL.LU.64 R10, [R1+0x1718] ;  /* 0x00171800010a7983 */ /* 0x000ee80000300a00 */
[----:B----4-:R0:W-:Y:S04]  /*e3b0*/  STL [R1+0x48c], R80 ;  /* 0x00048c5001007387 */ /* 0x0101e80000100800 */
[----:B0-----:R-:W4:Y:S04]  /*e3c0*/  LDL R80, [R1+0xd74] ;  /* 0x000d740001507983 */ /* 0x001f280000100800 */
[----:B------:R0:W-:Y:S04]  /*e3d0*/  STL [R1+0x498], R81 ;  /* 0x0004985101007387 */ /* 0x0001e80000100800 */
[----:B------:R-:W4:Y:S04]  /*e3e0*/  LDL R88, [R1+0xdac] ;  /* 0x000dac0001587983 */ /* 0x000f280000100800 */
[----:B------:R-:W4:Y:S04]  /*e3f0*/  LDL R89, [R1+0xdb0] ;  /* 0x000db00001597983 */ /* 0x000f280000100800 */
[----:B0-----:R-:W4:Y:S01]  /*e400*/  LDL R81, [R1+0xd78] ;  /* 0x000d780001517983 */ /* 0x001f220000100800 */
[----:B------:R-:W-:-:S03]  /*e410*/  VIADD R37, R34, 0xffffff94 ;  /* 0xffffff9422257836 */ /* 0x000fc60000000000 */
[----:B------:R-:W4:Y:S02]  /*e420*/  LDL.LU.64 R90, [R1+0x1710] ;  /* 0x00171000015a7983 */ /* 0x000f240000300a00 */
[----:B------:R-:W-:Y:S01]  /*e430*/  ISETP.GE.U32.AND P6, PT, R37, 0x7fffff15, PT ;  /* 0x7fffff152500780c */ /* 0x000fe20003fc6070 */
[----:B------:R-:W-:-:S05]  /*e440*/  VIADD R37, R34, 0xffffff8c ;  /* 0xffffff8c22257836 */ /* 0x000fca0000000000 */
[----:B------:R-:W-:Y:S01]  /*e450*/  ISETP.GE.U32.AND P5, PT, R37, 0x7fffff0d, PT ;  /* 0x7fffff0d2500780c */ /* 0x000fe20003fa6070 */
[----:B------:R-:W-:-:S05]  /*e460*/  VIADD R37, R34, 0xffffff84 ;  /* 0xffffff8422257836 */ /* 0x000fca0000000000 */
[----:B------:R-:W-:Y:S02]  /*e470*/  ISETP.GE.U32.AND P0, PT, R37, 0x7fffff05, PT ;  /* 0x7fffff052500780c */ /* 0x000fe40003f06070 */
[----:B------:R-:W-:Y:S02]  /*e480*/  PRMT R73, RZ, 0x7610, R73 ;  /* 0x00007610ff497816 */ /* 0x000fe40000000049 */
[----:B------:R-:W-:Y:S01]  /*e490*/  PRMT R66, RZ, 0x7610, R66 ;  /* 0x00007610ff427816 */ /* 0x000fe20000000042 */
[----:B------:R0:W-:Y:S04]  /*e4a0*/  STL [R1+0x480], R74 ;  /* 0x0004804a01007387 */ /* 0x0001e80000100800 */
[----:B0-----:R-:W4:Y:S04]  /*e4b0*/  LDL R74, [R1+0x1ec] ;  /* 0x0001ec00014a7983 */ /* 0x001f280000100800 */
[----:B--2---:R0:W-:Y:S01]  /*e4c0*/  STL [R1+0x488], R75 ;  /* 0x0004884b01007387 */ /* 0x0041e20000100800 */
[----:B------:R-:W-:-:S03]  /*e4d0*/  PRMT R67, RZ, 0x7610, R67 ;  /* 0x00007610ff437816 */ /* 0x000fc60000000043 */
[----:B0-----:R-:W2:Y:S01]  /*e4e0*/  LDL R75, [R1+0x1f0] ;  /* 0x0001f000014b7983 */ /* 0x001ea20000100800 */
[----:B---3--:R-:W-:-:S03]  /*e4f0*/  @!P6 LOP3.LUT R79, R79, R78, RZ, 0x3c, !PT ;  /* 0x0000004e4f4fe212 */ /* 0x008fc600078e3cff */
[----:B------:R-:W3:Y:S01]  /*e500*/  LDL.LU.64 R86, [R1+0x1708] ;  /* 0x0017080001567983 */ /* 0x000ee20000300a00 */
[----:B------:R-:W-:-:S03]  /*e510*/  @!P6 LOP3.LUT R78, R79, R78, RZ, 0x3c, !PT ;  /* 0x0000004e4f4ee212 */ /* 0x000fc600078e3cff */
[----:B------:R0:W-:Y:S01]  /*e520*/  STL [R1+0x484], R82 ;  /* 0x0004845201007387 */ /* 0x0001e20000100800 */
[----:B------:R-:W-:-:S03]  /*e530*/  @!P6 LOP3.LUT R79, R79, R78, RZ, 0x3c, !PT ;  /* 0x0000004e4f4fe212 */ /* 0x000fc600078e3cff */
[----:B------:R-:W3:Y:S04]  /*e540*/  LDL R83, [R1+0x230] ;  /* 0x0002300001537983 */ /* 0x000ee80000100800 */
[----:B------:R-:W3:Y:S04]  /*e550*/  @!P6 LDG.E.U8 R73, desc[UR18][R78.64] ;  /* 0x000000124e49e981 */ /* 0x000ee8000c1e1100 */
[----:B0-----:R-:W3:Y:S01]  /*e560*/  LDL R82, [R1+0x22c] ;  /* 0x00022c0001527983 */ /* 0x001ee20000100800 */
[----:B----4-:R-:W-:Y:S01]  /*e570*/  @!P5 LOP3.LUT R81, R81, R80, RZ, 0x3c, !PT ;  /* 0x000000505151d212 */ /* 0x010fe200078e3cff */
[----:B------:R-:W-:Y:S01]  /*e580*/  VIADD R37, R34, 0xfffffffb ;  /* 0xfffffffb22257836 */ /* 0x000fe20000000000 */
[----:B------:R-:W-:Y:S01]  /*e590*/  @!P0 LOP3.LUT R89, R89, R88, RZ, 0x3c, !PT ;  /* 0x0000005859598212 */ /* 0x000fe200078e3cff */
[----:B------:R-:W4:Y:S01]  /*e5a0*/  LDL R79, [R1+0xa8c] ;  /* 0x000a8c00014f7983 */ /* 0x000f220000100800 */
[----:B------:R-:W-:-:S02]  /*e5b0*/  @!P5 LOP3.LUT R80, R81, R80, RZ, 0x3c, !PT ;  /* 0x000000505150d212 */ /* 0x000fc400078e3cff */
[----:B------:R-:W-:Y:S02]  /*e5c0*/  @!P0 LOP3.LUT R88, R89, R88, RZ, 0x3c, !PT ;  /* 0x0000005859588212 */ /* 0x000fe400078e3cff */
[----:B------:R-:W-:Y:S02]  /*e5d0*/  @!P5 LOP3.LUT R81, R81, R80, RZ, 0x3c, !PT ;  /* 0x000000505151d212 */ /* 0x000fe400078e3cff */
[----:B------:R-:W-:-:S03]  /*e5e0*/  @!P0 LOP3.LUT R89, R89, R88, RZ, 0x3c, !PT ;  /* 0x0000005859598212 */ /* 0x000fc600078e3cff */
[----:B------:R-:W4:Y:S04]  /*e5f0*/  @!P5 LDG.E.U8 R67, desc[UR18][R80.64] ;  /* 0x000000125043d981 */ /* 0x000f28000c1e1100 */
[----:B------:R-:W4:Y:S01]  /*e600*/  @!P0 LDG.E.U8 R66, desc[UR18][R88.64] ;  /* 0x0000001258428981 */ /* 0x000f22000c1e1100 */
[----:B------:R-:W-:Y:S01]  /*e610*/  ISETP.GE.U32.AND P3, PT, R37, 0x7fffff7c, PT ;  /* 0x7fffff7c2500780c */ /* 0x000fe20003f66070 */
[----:B------:R-:W-:-:S05]  /*e620*/  VIADD R37, R34, 0xfffffff3 ;  /* 0xfffffff322257836 */ /* 0x000fca0000000000 */
[----:B------:R-:W-:Y:S02]  /*e630*/  ISETP.GE.U32.AND P1, PT, R37, 0x7fffff74, PT ;  /* 0x7fffff742500780c */ /* 0x000fe40003f26070 */
[----:B------:R-:W-:Y:S02]  /*e640*/  PRMT R68, RZ, 0x7610, R68 ;  /* 0x00007610ff447816 */ /* 0x000fe40000000044 */
[----:B------:R-:W-:-:S03]  /*e650*/  PRMT R69, RZ, 0x7610, R69 ;  /* 0x00007610ff457816 */ /* 0x000fc60000000045 */
[----:B--2---:R-:W-:-:S04]  /*e660*/  @!P3 LOP3.LUT R75, R75, R74, RZ, 0x3c, !PT ;  /* 0x0000004a4b4bb212 */ /* 0x004fc800078e3cff */
[----:B------:R-:W-:-:S04]  /*e670*/  @!P3 LOP3.LUT R74, R75, R74, RZ, 0x3c, !PT ;  /* 0x0000004a4b4ab212 */ /* 0x000fc800078e3cff */
[----:B------:R-:W-:-:S05]  /*e680*/  @!P3 LOP3.LUT R75, R75, R74, RZ, 0x3c, !PT ;  /* 0x0000004a4b4bb212 */ /* 0x000fca00078e3cff */
[----:B------:R-:W2:Y:S04]  /*e690*/  @!P3 LDG.E.U8 R69, desc[UR18][R74.64] ;  /* 0x000000124a45b981 */ /* 0x000ea8000c1e1100 */
[----:B---3--:R0:W-:Y:S01]  /*e6a0*/  STL [R1+0x47c], R73 ;  /* 0x00047c4901007387 */ /* 0x0081e20000100800 */
[----:B------:R-:W-:-:S03]  /*e6b0*/  @!P1 LOP3.LUT R83, R83, R82, RZ, 0x3c, !PT ;  /* 0x0000005253539212 */ /* 0x000fc600078e3cff */
[----:B------:R-:W3:Y:S01]  /*e6c0*/  LDL R80, [R1+0xacc] ;  /* 0x000acc0001507983 */ /* 0x000ee20000100800 */
[----:B------:R-:W-:-:S03]  /*e6d0*/  @!P1 LOP3.LUT R82, R83, R82, RZ, 0x3c, !PT ;  /* 0x0000005253529212 */ /* 0x000fc600078e3cff */
[----:B------:R-:W3:Y:S01]  /*e6e0*/  LDL R81, [R1+0xad0] ;  /* 0x000ad00001517983 */ /* 0x000ee20000100800 */
[----:B------:R-:W-:-:S03]  /*e6f0*/  @!P1 LOP3.LUT R83, R83, R82, RZ, 0x3c, !PT ;  /* 0x0000005253539212 */ /* 0x000fc600078e3cff */
[----:B0-----:R-:W2:Y:S04]  /*e700*/  LDL R73, [R1+0xa90] ;  /* 0x000a900001497983 */ /* 0x001ea80000100800 */
[----:B------:R-:W2:Y:S04]  /*e710*/  LDL.LU.64 R88, [R1+0x1700] ;  /* 0x0017000001587983 */ /* 0x000ea80000300a00 */
[----:B------:R-:W2:Y:S04]  /*e720*/  @!P1 LDG.E.U8 R68, desc[UR18][R82.64] ;  /* 0x0000001252449981 */ /* 0x000ea8000c1e1100 */
[----:B----4-:R0:W-:Y:S04]  /*e730*/  STL [R1+0x460], R66 ;  /* 0x0004604201007387 */ /* 0x0101e80000100800 */
[----:B0-----:R-:W4:Y:S04]  /*e740*/  LDL R66, [R1+0xb0c] ;  /* 0x000b0c0001427983 */ /* 0x001f280000100800 */
[----:B------:R0:W-:Y:S01]  /*e750*/  STL [R1+0x478], R67 ;  /* 0x0004784301007387 */ /* 0x0001e20000100800 */
[----:B------:R-:W-:Y:S01]  /*e760*/  VIADD R37, R34, 0xffffffeb ;  /* 0xffffffeb22257836 */ /* 0x000fe20000000000 */
[----:B------:R-:W-:-:S02]  /*e770*/  PRMT R70, RZ, 0x7610, R70 ;  /* 0x00007610ff467816 */ /* 0x000fc40000000046 */
[----:B------:R-:W4:Y:S01]  /*e780*/  LDL R74, [R1+0xb4c] ;  /* 0x000b4c00014a7983 */ /* 0x000f220000100800 */
[----:B------:R-:W-:-:S03]  /*e790*/  PRMT R71, RZ, 0x7610, R71 ;  /* 0x00007610ff477816 */ /* 0x000fc60000000047 */
[----:B------:R-:W4:Y:S04]  /*e7a0*/  LDL R75, [R1+0xb50] ;  /* 0x000b5000014b7983 */ /* 0x000f280000100800 */
[----:B0-----:R-:W4:Y:S01]  /*e7b0*/  LDL R67, [R1+0xb10] ;  /* 0x000b100001437983 */ /* 0x001f220000100800 */
[----:B------:R-:W-:Y:S01]  /*e7c0*/  ISETP.GE.U32.AND P4, PT, R37, 0x7fffff6c, PT ;  /* 0x7fffff6c2500780c */ /* 0x000fe20003f86070 */
[C---:B------:R-:W-:Y:S02]  /*e7d0*/  VIADD R37, R34.reuse, 0xffffffe3 ;  /* 0xffffffe322257836 */ /* 0x040fe40000000000 */
[----:B------:R-:W4:Y:S03]  /*e7e0*/  LDL.LU.64 R82, [R1+0x16f8] ;  /* 0x0016f80001527983 */ /* 0x000f260000300a00 */
[----:B------:R-:W-:Y:S01]  /*e7f0*/  ISETP.GE.U32.AND P6, PT, R37, 0x7fffff64, PT ;  /* 0x7fffff642500780c */ /* 0x000fe20003fc6070 */
[----:B------:R-:W-:-:S05]  /*e800*/  VIADD R37, R34, 0xffffffdb ;  /* 0xffffffdb22257836 */ /* 0x000fca0000000000 */
[----:B------:R-:W-:Y:S02]  /*e810*/  ISETP.GE.U32.AND P5, PT, R37, 0x7fffff5c, PT ;  /* 0x7fffff5c2500780c */ /* 0x000fe40003fa6070 */
[----:B------:R-:W-:-:S05]  /*e820*/  PRMT R72, RZ, 0x7610, R72 ;  /* 0x00007610ff487816 */ /* 0x000fca0000000048 */
[----:B---3--:R-:W-:-:S04]  /*e830*/  @!P6 LOP3.LUT R81, R81, R80, RZ, 0x3c, !PT ;  /* 0x000000505151e212 */ /* 0x008fc800078e3cff */
[----:B------:R-:W-:Y:S01]  /*e840*/  @!P6 LOP3.LUT R80, R81, R80, RZ, 0x3c, !PT ;  /* 0x000000505150e212 */ /* 0x000fe200078e3cff */
[----:B--2---:R-:W-:-:S03]  /*e850*/  @!P4 IMAD.MOV.U32 R78, RZ, RZ, R73 ;  /* 0x000000ffff4ec224 */ /* 0x004fc600078e0049 */
[----:B------:R-:W-:Y:S02]  /*e860*/  @!P6 LOP3.LUT R81, R81, R80, RZ, 0x3c, !PT ;  /* 0x000000505151e212 */ /* 0x000fe400078e3cff */
[----:B------:R-:W2:Y:S04]  /*e870*/  @!P4 LDG.E.U8 R71, desc[UR18][R78.64] ;  /* 0x000000124e47c981 */ /* 0x000ea8000c1e1100 */
[----:B------:R0:W-:Y:S04]  /*e880*/  STL [R1+0x45c], R68 ;  /* 0x00045c4401007387 */ /* 0x0001e80000100800 */
[----:B------:R-:W3:Y:S04]  /*e890*/  @!P6 LDG.E.U8 R70, desc[UR18][R80.64] ;  /* 0x000000125046e981 */ /* 0x000ee8000c1e1100 */
[----:B0-----:R-:W2:Y:S04]  /*e8a0*/  LDL R68, [R1+0xb8c] ;  /* 0x000b8c0001447983 */ /* 0x001ea80000100800 */
[----:B------:R0:W-:Y:S01]  /*e8b0*/  STL [R1+0x474], R69 ;  /* 0x0004744501007387 */ /* 0x0001e20000100800 */
[----:B------:R-:W-:-:S03]  /*e8c0*/  VIADD R37, R34, 0xffffffd3 ;  /* 0xffffffd322257836 */ /* 0x000fc60000000000 */
[----:B------:R-:W2:Y:S04]  /*e8d0*/  LDL R78, [R1+0xbcc] ;  /* 0x000bcc00014e7983 */ /* 0x000ea80000100800 */
[----:B------:R-:W2:Y:S04]  /*e8e0*/  LDL R79, [R1+0xbd0] ;  /* 0x000bd000014f7983 */ /* 0x000ea80000100800 */
[----:B0-----:R-:W2:Y:S01]  /*e8f0*/  LDL R69, [R1+0xb90] ;  /* 0x000b900001457983 */ /* 0x001ea20000100800 */
[----:B----4-:R-:W-:-:S03]  /*e900*/  @!P5 LOP3.LUT R67, R67, R66, RZ, 0x3c, !PT ;  /* 0x000000424343d212 */ /* 0x010fc600078e3cff */
[----:B------:R-:W4:Y:S01]  /*e910*/  LDL.LU.64 R80, [R1+0x16f0] ;  /* 0x0016f00001507983 */ /* 0x000f220000300a00 */
[----:B------:R-:W-:-:S04]  /*e920*/  @!P5 LOP3.LUT R66, R67, R66, RZ, 0x3c, !PT ;  /* 0x000000424342d212 */ /* 0x000fc800078e3cff */
[----:B------:R-:W-:-:S05]  /*e930*/  @!P5 LOP3.LUT R67, R67, R66, RZ, 0x3c, !PT ;  /* 0x000000424343d212 */ /* 0x000fca00078e3cff */
[----:B------:R-:W4:Y:S01]  /*e940*/  @!P5 LDG.E.U8 R72, desc[UR18][R66.64] ;  /* 0x000000124248d981 */ /* 0x000f22000c1e1100 */
[----:B------:R-:W-:Y:S01]  /*e950*/  ISETP.GE.U32.AND P0, PT, R37, 0x7fffff54, PT ;  /* 0x7fffff542500780c */ /* 0x000fe20003f06070 */
[----:B------:R-:W-:-:S05]  /*e960*/  VIADD R37, R34, 0xffffffcb ;  /* 0xffffffcb22257836 */ /* 0x000fca0000000000 */
[----:B------:R-:W-:-:S07]  /*e970*/  ISETP.GE.U32.AND P3, PT, R37, 0x7fffff4c, PT ;  /* 0x7fffff4c2500780c */ /* 0x000fce0003f66070 */
[----:B------:R-:W-:-:S04]  /*e980*/  @!P0 LOP3.LUT R75, R75, R74, RZ, 0x3c, !PT ;  /* 0x0000004a4b4b8212 */ /* 0x000fc800078e3cff */
[C---:B------:R-:W-:Y:S02]  /*e990*/  @!P0 LOP3.LUT R74, R75.reuse, R74, RZ, 0x3c, !PT ;  /* 0x0000004a4b4a8212 */ /* 0x040fe400078e3cff */
[----:B------:R-:W-:Y:S02]  /*e9a0*/  PRMT R63, RZ, 0x7610, R63 ;  /* 0x00007610ff3f7816 */ /* 0x000fe4000000003f */
[----:B------:R-:W-:Y:S02]  /*e9b0*/  @!P0 LOP3.LUT R75, R75, R74, RZ, 0x3c, !PT ;  /* 0x0000004a4b4b8212 */ /* 0x000fe400078e3cff */
[----:B------:R-:W-:-:S03]  /*e9c0*/  PRMT R62, RZ, 0x7610, R62 ;  /* 0x00007610ff3e7816 */ /* 0x000fc6000000003e */
[----:B------:R-:W4:Y:S04]  /*e9d0*/  @!P0 LDG.E.U8 R63, desc[UR18][R74.64] ;  /* 0x000000124a3f8981 */ /* 0x000f28000c1e1100 */
[----:B---3--:R0:W-:Y:S04]  /*e9e0*/  STL [R1+0x454], R70 ;  /* 0x0004544601007387 */ /* 0x0081e80000100800 */
[----:B0-----:R-:W3:Y:S04]  /*e9f0*/  LDL R70, [R1+0xc0c] ;  /* 0x000c0c0001467983 */ /* 0x001ee80000100800 */
[----:B--2---:R0:W-:Y:S01]  /*ea00*/  STL [R1+0x458], R71 ;  /* 0x0004584701007387 */ /* 0x0041e20000100800 */
[----:B------:R-:W-:-:S03]  /*ea10*/  @!P3 LOP3.LUT R69, R69, R68, RZ, 0x3c, !PT ;  /* 0x000000444545b212 */ /* 0x000fc600078e3cff */
[----:B0-----:R-:W3:Y:S01]  /*ea20*/  LDL R71, [R1+0xc10] ;  /* 0x000c100001477983 */ /* 0x001ee20000100800 */
[----:B------:R-:W-:-:S03]  /*ea30*/  @!P3 LOP3.LUT R68, R69, R68, RZ, 0x3c, !PT ;  /* 0x000000444544b212 */ /* 0x000fc600078e3cff */
[----:B------:R-:W2:Y:S01]  /*ea40*/  LDL.LU.64 R66, [R1+0x16e8] ;  /* 0x0016e80001427983 */ /* 0x000ea20000300a00 */
[----:B------:R-:W-:-:S05]  /*ea50*/  @!P3 LOP3.LUT R69, R69, R68, RZ, 0x3c, !PT ;  /* 0x000000444545b212 */ /* 0x000fca00078e3cff */
[----:B------:R-:W2:Y:S04]  /*ea60*/  @!P3 LDG.E.U8 R62, desc[UR18][R68.64] ;  /* 0x00000012443eb981 */ /* 0x000ea8000c1e1100 */
[----:B----4-:R0:W-:Y:S04]  /*ea70*/  STL [R1+0x450], R72 ;  /* 0x0004504801007387 */ /* 0x0101e80000100800 */
[----:B------:R-:W4:Y:S04]  /*ea80*/  LDL R74, [R1+0xc8c] ;  /* 0x000c8c00014a7983 */ /* 0x000f280000100800 */
[----:B------:R-:W4:Y:S04]  /*ea90*/  LDL R75, [R1+0xc90] ;  /* 0x000c9000014b7983 */ /* 0x000f280000100800 */
[----:B0-----:R-:W4:Y:S04]  /*eaa0*/  LDL R72, [R1+0xc4c] ;  /* 0x000c4c0001487983 */ /* 0x001f280000100800 */
[----:B------:R-:W4:Y:S01]  /*eab0*/  LDL R73, [R1+0xc50] ;  /* 0x000c500001497983 */ /* 0x000f220000100800 */
[----:B------:R-:W-:Y:S01]  /*eac0*/  VIADD R37, R34, 0xffffffc3 ;  /* 0xffffffc322257836 */ /* 0x000fe20000000000 */
[----:B------:R-:W-:-:S02]  /*ead0*/  PRMT R65, RZ, 0x7610, R65 ;  /* 0x00007610ff417816 */ /* 0x000fc40000000041 */
[----:B------:R-:W4:Y:S02]  /*eae0*/  LDL.LU.64 R68, [R1+0x16e0] ;  /* 0x0016e00001447983 */ /* 0x000f240000300a00 */
[----:B------:R-:W-:Y:S01]  /*eaf0*/  ISETP.GE.U32.AND P1, PT, R37, 0x7fffff44, PT ;  /* 0x7fffff442500780c */ /* 0x000fe20003f26070 */
[----:B------:R-:W-:-:S05]  /*eb00*/  VIADD R37, R34, 0xffffffbb ;  /* 0xffffffbb22257836 */ /* 0x000fca0000000000 */
[----:B------:R-:W-:Y:S01]  /*eb10*/  ISETP.GE.U32.AND P4, PT, R37, 0x7fffff3c, PT ;  /* 0x7fffff3c2500780c */ /* 0x000fe20003f86070 */
[----:B------:R-:W-:-:S05]  /*eb20*/  VIADD R37, R34, 0xffffffb3 ;  /* 0xffffffb322257836 */ /* 0x000fca0000000000 */
[----:B------:R-:W-:Y:S01]  /*eb30*/  ISETP.GE.U32.AND P6, PT, R37, 0x7fffff34, PT ;  /* 0x7fffff342500780c */ /* 0x000fe20003fc6070 */
[----:B------:R-:W-:Y:S01]  /*eb40*/  VIADD R37, R34, 0xffffffab ;  /* 0xffffffab22257836 */ /* 0x000fe20000000000 */
[----:B------:R-:W-:-:S04]  /*eb50*/  @!P1 LOP3.LUT R79, R79, R78, RZ, 0x3c, !PT ;  /* 0x0000004e4f4f9212 */ /* 0x000fc800078e3cff */
[----:B------:R-:W-:Y:S02]  /*eb60*/  ISETP.GE.U32.AND P5, PT, R37, 0x7fffff2c, PT ;  /* 0x7fffff2c2500780c */ /* 0x000fe40003fa6070 */
[C---:B------:R-:W-:Y:S02]  /*eb70*/  @!P1 LOP3.LUT R78, R79.reuse, R78, RZ, 0x3c, !PT ;  /* 0x0000004e4f4e9212 */ /* 0x040fe400078e3cff */
[----:B------:R-:W-:Y:S02]  /*eb80*/  PRMT R64, RZ, 0x7610, R64 ;  /* 0x00007610ff407816 */ /* 0x000fe40000000040 */
[----:B------:R-:W-:Y:S02]  /*eb90*/  @!P1 LOP3.LUT R79, R79, R78, RZ, 0x3c, !PT ;  /* 0x0000004e4f4f9212 */ /* 0x000fe400078e3cff */
[----:B------:R-:W-:-:S03]  /*eba0*/  PRMT R76, RZ, 0x7610, R76 ;  /* 0x00007610ff4c7816 */ /* 0x000fc6000000004c */
[----:B------:R-:W4:Y:S01]  /*ebb0*/  @!P1 LDG.E.U8 R65, desc[UR18][R78.64] ;  /* 0x000000124e419981 */ /* 0x000f22000c1e1100 */
[----:B------:R-:W-:Y:S02]  /*ebc0*/  PRMT R77, RZ, 0x7610, R77 ;  /* 0x00007610ff4d7816 */ /* 0x000fe4000000004d */
[----:B---3--:R-:W-:-:S04]  /*ebd0*/  @!P4 LOP3.LUT R71, R71, R70, RZ, 0x3c, !PT ;  /* 0x000000464747c212 */ /* 0x008fc800078e3cff */
[----:B------:R-:W-:-:S04]  /*ebe0*/  @!P4 LOP3.LUT R70, R71, R70, RZ, 0x3c, !PT ;  /* 0x000000464746c212 */ /* 0x000fc800078e3cff */
[----:B------:R-:W-:Y:S01]  /*ebf0*/  @!P4 LOP3.LUT R71, R71, R70, RZ, 0x3c, !PT ;  /* 0x000000464747c212 */ /* 0x000fe200078e3cff */
[----:B--2---:R0:W-:Y:S04]  /*ec00*/  STL [R1+0x448], R62 ;  /* 0x0004483e01007387 */ /* 0x0041e80000100800 */
[----:B------:R-:W2:Y:S04]  /*ec10*/  @!P4 LDG.E.U8 R64, desc[UR18][R70.64] ;  /* 0x000000124640c981 */ /* 0x000ea8000c1e1100 */
[----:B0-----:R-:W3:Y:S04]  /*ec20*/  LDL R62, [R1+0xccc] ;  /* 0x000ccc00013e7983 */ /* 0x001ee80000100800 */
[----:B------:R0:W-:Y:S04]  /*ec30*/  STL [R1+0x44c], R63 ;  /* 0x00044c3f01007387 */ /* 0x0001e80000100800 */
[----:B------:R-:W3:Y:S04]  /*ec40*/  LDL R78, [R1+0xd0c] ;  /* 0x000d0c00014e7983 */ /* 0x000ee80000100800 */
[----:B------:R-:W3:Y:S04]  /*ec50*/  LDL R79, [R1+0xd10] ;  /* 0x000d1000014f7983 */ /* 0x000ee80000100800 */
[----:B0-----:R-:W3:Y:S01]  /*ec60*/  LDL R63, [R1+0xcd0] ;  /* 0x000cd000013f7983 */ /* 0x001ee20000100800 */
[----:B----4-:R-:W-:Y:S01]  /*ec70*/  @!P6 LOP3.LUT R73, R73, R72, RZ, 0x3c, !PT ;  /* 0x000000484949e212 */ /* 0x010fe200078e3cff */
[----:B------:R-:W-:Y:S01]  /*ec80*/  VIADD R37, R34, 0xffffffa3 ;  /* 0xffffffa322257836 */ /* 0x000fe20000000000 */
[----:B------:R-:W-:Y:S01]  /*ec90*/  @!P5 LOP3.LUT R75, R75, R74, RZ, 0x3c, !PT ;  /* 0x0000004a4b4bd212 */ /* 0x000fe200078e3cff */
[----:B------:R-:W4:Y:S01]  /*eca0*/  LDL.LU.64 R70, [R1+0x16d8] ;  /* 0x0016d80001467983 */ /* 0x000f220000300a00 */
        /* <DEDUP_REMOVED lines=10> */
[----:B------:R-:W-:Y:S01]  /*ed50*/  PRMT R61, RZ, 0x7610, R61 ;  /* 0x00007610ff3d7816 */ /* 0x000fe2000000003d */
[----:B--2---:R0:W-:Y:S04]  /*ed60*/  STL [R1+0x440], R64 ;  /* 0x0004404001007387 */ /* 0x0041e80000100800 */
[----:B0-----:R-:W2:Y:S04]  /*ed70*/  LDL R64, [R1+0xd44] ;  /* 0x000d440001407983 */ /* 0x001ea80000100800 */
[----:B------:R0:W-:Y:S01]  /*ed80*/  STL [R1+0x444], R65 ;  /* 0x0004444101007387 */ /* 0x0001e20000100800 */
[----:B---3--:R-:W-:-:S02]  /*ed90*/  @!P3 LOP3.LUT R79, R79, R78, RZ, 0x3c, !PT ;  /* 0x0000004e4f4fb212 */ /* 0x008fc400078e3cff */
[----:B------:R-:W-:Y:S02]  /*eda0*/  @!P0 LOP3.LUT R63, R63, R62, RZ, 0x3c, !PT ;  /* 0x0000003e3f3f8212 */ /* 0x000fe400078e3cff */
[----:B------:R-:W-:Y:S01]  /*edb0*/  @!P3 LOP3.LUT R78, R79, R78, RZ, 0x3c, !PT ;  /* 0x0000004e4f4eb212 */ /* 0x000fe200078e3cff */
[----:B0-----:R-:W3:Y:S01]  /*edc0*/  LDL R65, [R1+0xd48] ;  /* 0x000d480001417983 */ /* 0x001ee20000100800 */
[----:B------:R-:W-:-:S03]  /*edd0*/  @!P0 LOP3.LUT R62, R63, R62, RZ, 0x3c, !PT ;  /* 0x0000003e3f3e8212 */ /* 0x000fc600078e3cff */
[----:B------:R-:W2:Y:S01]  /*ede0*/  LDL.LU.64 R72, [R1+0x16d0] ;  /* 0x0016d00001487983 */ /* 0x000ea20000300a00 */
[----:B------:R-:W-:-:S03]  /*edf0*/  @!P3 LOP3.LUT R79, R79, R78, RZ, 0x3c, !PT ;  /* 0x0000004e4f4fb212 */ /* 0x000fc600078e3cff */
[----:B------:R-:W2:Y:S01]  /*ee00*/  LDL.LU.64 R74, [R1+0x16c8] ;  /* 0x0016c800014a7983 */ /* 0x000ea20000300a00 */
[----:B------:R-:W-:-:S03]  /*ee10*/  @!P0 LOP3.LUT R63, R63, R62, RZ, 0x3c, !PT ;  /* 0x0000003e3f3f8212 */ /* 0x000fc600078e3cff */
[----:B------:R-:W2:Y:S04]  /*ee20*/  @!P3 LDG.E.U8 R60, desc[UR18][R78.64] ;  /* 0x000000124e3cb981 */ /* 0x000ea8000c1e1100 */
[----:B------:R-:W3:Y:S04]  /*ee30*/  @!P0 LDG.E.U8 R61, desc[UR18][R62.64] ;  /* 0x000000123e3d8981 */ /* 0x000ee8000c1e1100 */
[----:B----4-:R0:W-:Y:S04]  /*ee40*/  STL [R1+0x420], R76 ;  /* 0x0004204c01007387 */ /* 0x0101e80000100800 */
[----:B0-----:R-:W4:Y:S04]  /*ee50*/  LDL R76, [R1+0xd7c] ;  /* 0x000d7c00014c7983 */ /* 0x001f280000100800 */
[----:B------:R0:W-:Y:S01]  /*ee60*/  STL [R1+0x43c], R77 ;  /* 0x00043c4d01007387 */ /* 0x0001e20000100800 */
[----:B------:R-:W-:-:S03]  /*ee70*/  VIADD R37, R34, 0xffffff93 ;  /* 0xffffff9322257836 */ /* 0x000fc60000000000 */
[----:B------:R-:W4:Y:S01]  /*ee80*/  LDL R62, [R1+0xdb4] ;  /* 0x000db400013e7983 */ /* 0x000f220000100800 */
[----:B------:R-:W-:-:S03]  /*ee90*/  PRMT R59, RZ, 0x7610, R59 ;  /* 0x00007610ff3b7816 */ /* 0x000fc6000000003b */
[----:B------:R-:W4:Y:S04]  /*eea0*/  LDL R63, [R1+0xdb8] ;  /* 0x000db800013f7983 */ /* 0x000f280000100800 */
[----:B0-----:R-:W4:Y:S01]  /*eeb0*/  LDL R77, [R1+0xd80] ;  /* 0x000d8000014d7983 */ /* 0x001f220000100800 */
[----:B------:R-:W-:Y:S01]  /*eec0*/  ISETP.GE.U32.AND P1, PT, R37, 0x7fffff14, PT ;  /* 0x7fffff142500780c */ /* 0x000fe20003f26070 */
[----:B------:R-:W-:Y:S02]  /*eed0*/  VIADD R37, R34, 0xffffff8b ;  /* 0xffffff8b22257836 */ /* 0x000fe40000000000 */
[----:B------:R-:W4:Y:S03]  /*eee0*/  LDL R78, [R1+0x1f4] ;  /* 0x0001f400014e7983 */ /* 0x000f260000100800 */
[----:B------:R-:W-:Y:S01]  /*eef0*/  ISETP.GE.U32.AND P4, PT, R37, 0x7fffff0c, PT ;  /* 0x7fffff0c2500780c */ /* 0x000fe20003f86070 */
[----:B------:R-:W4:Y:S01]  /*ef00*/  LDL R79, [R1+0x1f8] ;  /* 0x0001f800014f7983 */ /* 0x000f220000100800 */
[----:B------:R-:W-:-:S03]  /*ef10*/  PRMT R46, RZ, 0x7610, R46 ;  /* 0x00007610ff2e7816 */ /* 0x000fc6000000002e */
[----:B--2---:R0:W-:Y:S04]  /*ef20*/  STL [R1+0x418], R60 ;  /* 0x0004183c01007387 */ /* 0x0041e80000100800 */
[----:B---3--:R1:W-:Y:S01]  /*ef30*/  STL [R1+0x41c], R61 ;  /* 0x00041c3d01007387 */ /* 0x0083e20000100800 */
[----:B0-----:R-:W-:Y:S02]  /*ef40*/  @!P1 IMAD.MOV.U32 R60, RZ, RZ, R65 ;  /* 0x000000ffff3c9224 */ /* 0x001fe400078e0041 */
[----:B------:R-:W-:Y:S01]  /*ef50*/  VIADD R37, R34, 0xffffff83 ;  /* 0xffffff8322257836 */ /* 0x000fe20000000000 */
[----:B------:R-:W2:Y:S01]  /*ef60*/  LDL R65, [R1+0x238] ;  /* 0x0002380001417983 */ /* 0x000ea20000100800 */
[----:B-1----:R-:W-:Y:S01]  /*ef70*/  @!P1 IMAD.MOV.U32 R61, RZ, RZ, R64 ;  /* 0x000000ffff3d9224 */ /* 0x002fe200078e0040 */
[----:B----4-:R-:W-:-:S04]  /*ef80*/  @!P4 LOP3.LUT R77, R77, R76, RZ, 0x3c, !PT ;  /* 0x0000004c4d4dc212 */ /* 0x010fc800078e3cff */
[----:B------:R-:W3:Y:S01]  /*ef90*/  @!P1 LDG.E.U8 R59, desc[UR18][R60.64] ;  /* 0x000000123c3b9981 */ /* 0x000ee2000c1e1100 */
[----:B------:R-:W-:-:S03]  /*efa0*/  @!P4 LOP3.LUT R76, R77, R76, RZ, 0x3c, !PT ;  /* 0x0000004c4d4cc212 */ /* 0x000fc600078e3cff */
[----:B------:R-:W2:Y:S01]  /*efb0*/  LDL R64, [R1+0x234] ;  /* 0x0002340001407983 */ /* 0x000ea20000100800 */
[----:B------:R-:W-:-:S03]  /*efc0*/  @!P4 LOP3.LUT R77, R77, R76, RZ, 0x3c, !PT ;  /* 0x0000004c4d4dc212 */ /* 0x000fc600078e3cff */
[----:B------:R-:W4:Y:S04]  /*efd0*/  LDL R60, [R1+0xa94] ;  /* 0x000a9400013c7983 */ /* 0x000f280000100800 */
[----:B------:R-:W4:Y:S04]  /*efe0*/  LDL R61, [R1+0xa98] ;  /* 0x000a9800013d7983 */ /* 0x000f280000100800 */
[----:B------:R-:W2:Y:S01]  /*eff0*/  @!P4 LDG.E.U8 R46, desc[UR18][R76.64] ;  /* 0x000000124c2ec981 */ /* 0x000ea2000c1e1100 */
[----:B------:R-:W-:Y:S01]  /*f000*/  ISETP.GE.U32.AND P6, PT, R37, 0x7fffff04, PT ;  /* 0x7fffff042500780c */ /* 0x000fe20003fc6070 */
[----:B------:R-:W-:-:S05]  /*f010*/  VIADD R37, R34, 0xfffffffa ;  /* 0xfffffffa22257836 */ /* 0x000fca0000000000 */
[----:B------:R-:W-:Y:S01]  /*f020*/  ISETP.GE.U32.AND P5, PT, R37, 0x7fffff7b, PT ;  /* 0x7fffff7b2500780c */ /* 0x000fe20003fa6070 */
[C---:B------:R-:W-:Y:S01]  /*f030*/  VIADD R37, R34.reuse, 0xfffffff2 ;  /* 0xfffffff222257836 */ /* 0x040fe20000000000 */
[----:B------:R-:W-:Y:S01]  /*f040*/  PRMT R47, RZ, 0x7610, R47 ;  /* 0x00007610ff2f7816 */ /* 0x000fe2000000002f */
[----:B------:R-:W2:Y:S03]  /*f050*/  LDL.LU.64 R76, [R1+0x16c0] ;  /* 0x0016c000014c7983 */ /* 0x000ea60000300a00 */
[----:B------:R-:W-:Y:S01]  /*f060*/  ISETP.GE.U32.AND P0, PT, R37, 0x7fffff73, PT ;  /* 0x7fffff732500780c */ /* 0x000fe20003f06070 */
[----:B------:R-:W-:Y:S01]  /*f070*/  VIADD R37, R34, 0xffffffea ;  /* 0xffffffea22257836 */ /* 0x000fe20000000000 */
[----:B------:R-:W-:-:S04]  /*f080*/  @!P6 LOP3.LUT R63, R63, R62, RZ, 0x3c, !PT ;  /* 0x0000003e3f3fe212 */ /* 0x000fc800078e3cff */
[----:B------:R-:W-:Y:S02]  /*f090*/  ISETP.GE.U32.AND P3, PT, R37, 0x7fffff6b, PT ;  /* 0x7fffff6b2500780c */ /* 0x000fe40003f66070 */
[----:B------:R-:W-:Y:S02]  /*f0a0*/  @!P6 LOP3.LUT R62, R63, R62, RZ, 0x3c, !PT ;  /* 0x0000003e3f3ee212 */ /* 0x000fe400078e3cff */
[----:B------:R-:W-:Y:S02]  /*f0b0*/  @!P5 LOP3.LUT R79, R79, R78, RZ, 0x3c, !PT ;  /* 0x0000004e4f4fd212 */ /* 0x000fe400078e3cff */
[----:B------:R-:W-:Y:S02]  /*f0c0*/  @!P6 LOP3.LUT R63, R63, R62, RZ, 0x3c, !PT ;  /* 0x0000003e3f3fe212 */ /* 0x000fe400078e3cff */
[C---:B------:R-:W-:Y:S02]  /*f0d0*/  @!P5 LOP3.LUT R78, R79.reuse, R78, RZ, 0x3c, !PT ;  /* 0x0000004e4f4ed212 */ /* 0x040fe400078e3cff */
[----:B------:R-:W-:Y:S01]  /*f0e0*/  PRMT R45, RZ, 0x7610, R45 ;  /* 0x00007610ff2d7816 */ /* 0x000fe2000000002d */
[----:B------:R-:W2:Y:S01]  /*f0f0*/  @!P6 LDG.E.U8 R47, desc[UR18][R62.64] ;  /* 0x000000123e2fe981 */ /* 0x000ea2000c1e1100 */
[----:B------:R-:W-:-:S02]  /*f100*/  @!P5 LOP3.LUT R79, R79, R78, RZ, 0x3c, !PT ;  /* 0x0000004e4f4fd212 */ /* 0x000fc400078e3cff */
[----:B------:R-:W-:-:S03]  /*f110*/  PRMT R58, RZ, 0x7610, R58 ;  /* 0x00007610ff3a7816 */ /* 0x000fc6000000003a */
[----:B------:R-:W2:Y:S04]  /*f120*/  @!P5 LDG.E.U8 R45, desc[UR18][R78.64] ;  /* 0x000000124e2dd981 */ /* 0x000ea8000c1e1100 */
[----:B---3--:R0:W-:Y:S04]  /*f130*/  STL [R1+0x414], R59 ;  /* 0x0004143b01007387 */ /* 0x0081e80000100800 */
[----:B0-----:R-:W3:Y:S01]  /*f140*/  LDL R59, [R1+0xad4] ;  /* 0x000ad400013b7983 */ /* 0x001ee20000100800 */
[----:B----4-:R-:W-:-:S03]  /*f150*/  @!P3 LOP3.LUT R61, R61, R60, RZ, 0x3c, !PT ;  /* 0x0000003c3d3db212 */ /* 0x010fc600078e3cff */
[----:B--2---:R0:W-:Y:S01]  /*f160*/  STL [R1+0x410], R46 ;  /* 0x0004102e01007387 */ /* 0x0041e20000100800 */
[----:B------:R-:W-:-:S03]  /*f170*/  @!P3 LOP3.LUT R60, R61, R60, RZ, 0x3c, !PT ;  /* 0x0000003c3d3cb212 */ /* 0x000fc600078e3cff */
[----:B------:R-:W2:Y:S04]  /*f180*/  LDL R62, [R1+0xb14] ;  /* 0x000b1400013e7983 */ /* 0x000ea80000100800 */
[----:B------:R-:W2:Y:S01]  /*f190*/  LDL R63, [R1+0xb18] ;  /* 0x000b1800013f7983 */ /* 0x000ea20000100800 */
[----:B------:R-:W-:-:S03]  /*f1a0*/  @!P3 LOP3.LUT R61, R61, R60, RZ, 0x3c, !PT ;  /* 0x0000003c3d3db212 */ /* 0x000fc600078e3cff */
[----:B0-----:R-:W4:Y:S04]  /*f1b0*/  LDL R46, [R1+0xad8] ;  /* 0x000ad800012e7983 */ /* 0x001f280000100800 */
[----:B------:R-:W3:Y:S01]  /*f1c0*/  @!P3 LDG.E.U8 R58, desc[UR18][R60.64] ;  /* 0x000000123c3ab981 */ /* 0x000ee2000c1e1100 */
[C---:B------:R-:W-:Y:S01]  /*f1d0*/  VIADD R37, R34.reuse, 0xffffffe2 ;  /* 0xffffffe222257836 */ /* 0x040fe20000000000 */
[----:B------:R-:W-:Y:S02]  /*f1e0*/  @!P0 LOP3.LUT R65, R65, R64, RZ, 0x3c, !PT ;  /* 0x0000004041418212 */ /* 0x000fe400078e3cff */
[----:B------:R-:W-:Y:S01]  /*f1f0*/  PRMT R85, RZ, 0x7610, R85 ;  /* 0x00007610ff557816 */ /* 0x000fe20000000055 */
[----:B------:R-:W4:Y:S01]  /*f200*/  LDL.LU.64 R78, [R1+0x16b8] ;  /* 0x0016b800014e7983 */ /* 0x000f220000300a00 */
[----:B------:R-:W-:Y:S01]  /*f210*/  ISETP.GE.U32.AND P1, PT, R37, 0x7fffff63, PT ;  /* 0x7fffff632500780c */ /* 0x000fe20003f26070 */
[----:B------:R-:W-:-:S05]  /*f220*/  VIADD R37, R34, 0xffffffda ;  /* 0xffffffda22257836 */ /* 0x000fca0000000000 */
[----:B------:R-:W-:Y:S02]  /*f230*/  ISETP.GE.U32.AND P4, PT, R37, 0x7fffff5b, PT ;  /* 0x7fffff5b2500780c */ /* 0x000fe40003f86070 */
[C---:B------:R-:W-:Y:S01]  /*f240*/  @!P0 LOP3.LUT R64, R65.reuse, R64, RZ, 0x3c, !PT ;  /* 0x0000004041408212 */ /* 0x040fe200078e3cff */
[----:B------:R0:W-:Y:S03]  /*f250*/  STL [R1+0x40c], R47 ;  /* 0x00040c2f01007387 */ /* 0x0001e60000100800 */
[----:B------:R-:W-:Y:S02]  /*f260*/  @!P0 LOP3.LUT R65, R65, R64, RZ, 0x3c, !PT ;  /* 0x0000004041418212 */ /* 0x000fe400078e3cff */
[----:B------:R-:W-:-:S03]  /*f270*/  PRMT R42, RZ, 0x7610, R42 ;  /* 0x00007610ff2a7816 */ /* 0x000fc6000000002a */
[----:B------:R-:W4:Y:S04]  /*f280*/  @!P0 LDG.E.U8 R85, desc[UR18][R64.64] ;  /* 0x0000001240558981 */ /* 0x000f28000c1e1100 */
[----:B0-----:R-:W4:Y:S04]  /*f290*/  LDL R47, [R1+0xb54] ;  /* 0x000b5400012f7983 */ /* 0x001f280000100800 */
[----:B------:R0:W-:Y:S01]  /*f2a0*/  STL [R1+0x408], R45 ;  /* 0x0004082d01007387 */ /* 0x0001e20000100800 */
[----:B------:R-:W-:-:S03]  /*f2b0*/  PRMT R43, RZ, 0x7610, R43 ;  /* 0x00007610ff2b7816 */ /* 0x000fc6000000002b */
[----:B0-----:R-:W4:Y:S04]  /*f2c0*/  LDL R45, [R1+0xb58] ;  /* 0x000b5800012d7983 */ /* 0x001f280000100800 */
[----:B------:R-:W4:Y:S04]  /*f2d0*/  LDL.LU.64 R64, [R1+0x16b0] ;  /* 0x0016b00001407983 */ /* 0x000f280000300a00 */
[----:B------:R-:W4:Y:S04]  /*f2e0*/  LDL R60, [R1+0xb94] ;  /* 0x000b9400013c7983 */ /* 0x000f280000100800 */
[----:B------:R-:W4:Y:S01]  /*f2f0*/  LDL R61, [R1+0xb98] ;  /* 0x000b9800013d7983 */ /* 0x000f220000100800 */
[----:B--2---:R-:W-:-:S04]  /*f300*/  @!P4 LOP3.LUT R63, R63, R62, RZ, 0x3c, !PT ;  /* 0x0000003e3f3fc212 */ /* 0x004fc800078e3cff */
[----:B------:R-:W-:-:S04]  /*f310*/  @!P4 LOP3.LUT R62, R63, R62, RZ, 0x3c, !PT ;  /* 0x0000003e3f3ec212 */ /* 0x000fc800078e3cff */
[----:B------:R-:W-:Y:S01]  /*f320*/  @!P4 LOP3.LUT R63, R63, R62, RZ, 0x3c, !PT ;  /* 0x0000003e3f3fc212 */ /* 0x000fe200078e3cff */
[----:B---3--:R4:W-:Y:S04]  /*f330*/  STL [R1+0x400], R58 ;  /* 0x0004003a01007387 */ /* 0x0089e80000100800 */
[----:B------:R-:W2:Y:S01]  /*f340*/  @!P4 LDG.E.U8 R42, desc[UR18][R62.64] ;  /* 0x000000123e2ac981 */ /* 0x000ea2000c1e1100 */
[----:B----4-:R-:W-:-:S05]  /*f350*/  @!P1 IMAD.MOV.U32 R58, RZ, RZ, R46 ;  /* 0x000000ffff3a9224 */ /* 0x010fca00078e002e */
[----:B------:R-:W3:Y:S01]  /*f360*/  @!P1 LDG.E.U8 R43, desc[UR18][R58.64] ;  /* 0x000000123a2b9981 */ /* 0x000ee2000c1e1100 */
[----:B------:R-:W-:-:S03]  /*f370*/  VIADD R37, R34, 0xffffffd2 ;  /* 0xffffffd222257836 */ /* 0x000fc60000000000 */
[----:B------:R-:W4:Y:S04]  /*f380*/  LDL R58, [R1+0xbd4] ;  /* 0x000bd400013a7983 */ /* 0x000f280000100800 */
[----:B------:R-:W4:Y:S04]  /*f390*/  LDL R59, [R1+0xbd8] ;  /* 0x000bd800013b7983 */ /* 0x000f280000100800 */
[----:B------:R-:W4:Y:S01]  /*f3a0*/  LDL.LU.64 R62, [R1+0x16a8] ;  /* 0x0016a800013e7983 */ /* 0x000f220000300a00 */
[----:B------:R-:W-:Y:S02]  /*f3b0*/  ISETP.GE.U32.AND P6, PT, R37, 0x7fffff53, PT ;  /* 0x7fffff532500780c */ /* 0x000fe40003fc6070 */
[----:B------:R-:W-:-:S11]  /*f3c0*/  PRMT R44, RZ, 0x7610, R44 ;  /* 0x00007610ff2c7816 */ /* 0x000fd6000000002c */
[----:B------:R-:W-:-:S05]  /*f3d0*/  @!P6 IMAD.MOV.U32 R46, RZ, RZ, R45 ;  /* 0x000000ffff2ee224 */ /* 0x000fca00078e002d */
[----:B------:R-:W4:Y:S04]  /*f3e0*/  @!P6 LDG.E.U8 R44, desc[UR18][R46.64] ;  /* 0x000000122e2ce981 */ /* 0x000f28000c1e1100 */
[----:B--2---:R0:W-:Y:S04]  /*f3f0*/  STL [R1+0x3e0], R42 ;  /* 0x0003e02a01007387 */ /* 0x0041e80000100800 */
[----:B0-----:R-:W2:Y:S04]  /*f400*/  LDL R42, [R1+0xc14] ;  /* 0x000c1400012a7983 */ /* 0x001ea80000100800 */
[----:B---3--:R0:W-:Y:S04]  /*f410*/  STL [R1+0x3fc], R43 ;  /* 0x0003fc2b01007387 */ /* 0x0081e80000100800 */
[----:B0-----:R-:W2:Y:S01]  /*f420*/  LDL R43, [R1+0xc18] ;  /* 0x000c1800012b7983 */ /* 0x001ea20000100800 */
        /* <DEDUP_REMOVED lines=8> */
[----:B----4-:R-:W-:Y:S02]  /*f4b0*/  @!P0 LOP3.LUT R59, R59, R58, RZ, 0x3c, !PT ;  /* 0x0000003a3b3b8212 */ /* 0x010fe400078e3cff */
[----:B------:R-:W-:Y:S02]  /*f4c0*/  PRMT R51, RZ, 0x7610, R51 ;  /* 0x00007610ff337816 */ /* 0x000fe40000000033 */
[----:B------:R-:W-:Y:S02]  /*f4d0*/  @!P5 LOP3.LUT R61, R61, R60, RZ, 0x3c, !PT ;  /* 0x0000003c3d3dd212 */ /* 0x000fe400078e3cff */
[C---:B------:R-:W-:Y:S02]  /*f4e0*/  @!P0 LOP3.LUT R58, R59.reuse, R58, RZ, 0x3c, !PT ;  /* 0x0000003a3b3a8212 */ /* 0x040fe400078e3cff */
[----:B------:R-:W-:Y:S01]  /*f4f0*/  PRMT R55, RZ, 0x7610, R55 ;  /* 0x00007610ff377816 */ /* 0x000fe20000000037 */
[----:B------:R-:W3:Y:S01]  /*f500*/  @!P5 LDG.E.U8 R51, desc[UR18][R60.64] ;  /* 0x000000123c33d981 */ /* 0x000ee2000c1e1100 */
[----:B------:R-:W-:-:S02]  /*f510*/  @!P0 LOP3.LUT R59, R59, R58, RZ, 0x3c, !PT ;  /* 0x0000003a3b3b8212 */ /* 0x000fc400078e3cff */
[----:B------:R-:W-:-:S03]  /*f520*/  PRMT R53, RZ, 0x7610, R53 ;  /* 0x00007610ff357816 */ /* 0x000fc60000000035 */
[----:B------:R-:W4:Y:S04]  /*f530*/  @!P0 LDG.E.U8 R55, desc[UR18][R58.64] ;  /* 0x000000123a378981 */ /* 0x000f28000c1e1100 */
[----:B------:R-:W-:Y:S04]  /*f540*/  STL [R1+0x404], R85 ;  /* 0x0004045501007387 */ /* 0x000fe80000100800 */
[----:B------:R0:W-:Y:S04]  /*f550*/  STL [R1+0x3dc], R44 ;  /* 0x0003dc2c01007387 */ /* 0x0001e80000100800 */
[----:B------:R-:W4:Y:S04]  /*f560*/  LDL R46, [R1+0xc94] ;  /* 0x000c9400012e7983 */ /* 0x000f280000100800 */
[----:B------:R-:W4:Y:S04]  /*f570*/  LDL R47, [R1+0xc98] ;  /* 0x000c9800012f7983 */ /* 0x000f280000100800 */
[----:B0-----:R-:W4:Y:S04]  /*f580*/  LDL R44, [R1+0xc54] ;  /* 0x000c5400012c7983 */ /* 0x001f280000100800 */
[----:B------:R-:W4:Y:S01]  /*f590*/  LDL R45, [R1+0xc58] ;  /* 0x000c5800012d7983 */ /* 0x000f220000100800 */
[----:B------:R-:W-:-:S03]  /*f5a0*/  VIADD R37, R34, 0xffffffb2 ;  /* 0xffffffb222257836 */ /* 0x000fc60000000000 */
[----:B------:R-:W4:Y:S01]  /*f5b0*/  LDL R61, [R1+0xcd4] ;  /* 0x000cd400013d7983 */ /* 0x000f220000100800 */
[----:B--2---:R-:W-:-:S04]  /*f5c0*/  @!P3 LOP3.LUT R43, R43, R42, RZ, 0x3c, !PT ;  /* 0x0000002a2b2bb212 */ /* 0x004fc800078e3cff */
[----:B------:R-:W-:-:S04]  /*f5d0*/  @!P3 LOP3.LUT R42, R43, R42, RZ, 0x3c, !PT ;  /* 0x0000002a2b2ab212 */ /* 0x000fc800078e3cff */
[----:B------:R-:W-:-:S05]  /*f5e0*/  @!P3 LOP3.LUT R43, R43, R42, RZ, 0x3c, !PT ;  /* 0x0000002a2b2bb212 */ /* 0x000fca00078e3cff */
[----:B------:R-:W2:Y:S01]  /*f5f0*/  @!P3 LDG.E.U8 R53, desc[UR18][R42.64] ;  /* 0x000000122a35b981 */ /* 0x000ea2000c1e1100 */
[----:B------:R-:W-:Y:S01]  /*f600*/  ISETP.GE.U32.AND P1, PT, R37, 0x7fffff33, PT ;  /* 0x7fffff332500780c */ /* 0x000fe20003f26070 */
[----:B------:R-:W-:-:S05]  /*f610*/  VIADD R37, R34, 0xffffffaa ;  /* 0xffffffaa22257836 */ /* 0x000fca0000000000 */
[----:B------:R-:W-:Y:S01]  /*f620*/  ISETP.GE.U32.AND P4, PT, R37, 0x7fffff2b, PT ;  /* 0x7fffff2b2500780c */ /* 0x000fe20003f86070 */
[----:B---3--:R0:W-:Y:S04]  /*f630*/  STL [R1+0x3d8], R51 ;  /* 0x0003d83301007387 */ /* 0x0081e80000100800 */
[----:B------:R-:W3:Y:S04]  /*f640*/  LDL R58, [R1+0xd14] ;  /* 0x000d1400013a7983 */ /* 0x000ee80000100800 */
[----:B------:R-:W3:Y:S04]  /*f650*/  LDL R59, [R1+0xd18] ;  /* 0x000d1800013b7983 */ /* 0x000ee80000100800 */
[----:B0-----:R-:W3:Y:S04]  /*f660*/  LDL R51, [R1+0xcd8] ;  /* 0x000cd80001337983 */ /* 0x001ee80000100800 */
[----:B------:R-:W3:Y:S04]  /*f670*/  LDL.LU.64 R42, [R1+0x16a0] ;  /* 0x0016a000012a7983 */ /* 0x000ee80000300a00 */
[----:B----4-:R0:W-:Y:S04]  /*f680*/  STL [R1+0x3d4], R55 ;  /* 0x0003d43701007387 */ /* 0x0101e80000100800 */
[----:B0-----:R-:W4:Y:S01]  /*f690*/  LDL R55, [R1+0xd4c] ;  /* 0x000d4c0001377983 */ /* 0x001f220000100800 */
[----:B------:R-:W-:-:S02]  /*f6a0*/  @!P4 LOP3.LUT R47, R47, R46, RZ, 0x3c, !PT ;  /* 0x0000002e2f2fc212 */ /* 0x000fc400078e3cff */
[----:B------:R-:W-:Y:S02]  /*f6b0*/  @!P1 LOP3.LUT R45, R45, R44, RZ, 0x3c, !PT ;  /* 0x0000002c2d2d9212 */ /* 0x000fe400078e3cff */
[----:B------:R-:W-:Y:S02]  /*f6c0*/  @!P4 LOP3.LUT R46, R47, R46, RZ, 0x3c, !PT ;  /* 0x0000002e2f2ec212 */ /* 0x000fe400078e3cff */
[----:B------:R-:W-:Y:S02]  /*f6d0*/  @!P1 LOP3.LUT R44, R45, R44, RZ, 0x3c, !PT ;  /* 0x0000002c2d2c9212 */ /* 0x000fe400078e3cff */
[----:B------:R-:W-:Y:S02]  /*f6e0*/  PRMT R48, RZ, 0x7610, R48 ;  /* 0x00007610ff307816 */ /* 0x000fe40000000030 */
[----:B------:R-:W-:Y:S02]  /*f6f0*/  @!P4 LOP3.LUT R47, R47, R46, RZ, 0x3c, !PT ;  /* 0x0000002e2f2fc212 */ /* 0x000fe400078e3cff */
[----:B------:R-:W-:-:S02]  /*f700*/  PRMT R49, RZ, 0x7610, R49 ;  /* 0x00007610ff317816 */ /* 0x000fc40000000031 */
[----:B------:R-:W-:Y:S01]  /*f710*/  @!P1 LOP3.LUT R45, R45, R44, RZ, 0x3c, !PT ;  /* 0x0000002c2d2d9212 */ /* 0x000fe200078e3cff */
[----:B------:R-:W4:Y:S04]  /*f720*/  @!P4 LDG.E.U8 R48, desc[UR18][R46.64] ;  /* 0x000000122e30c981 */ /* 0x000f28000c1e1100 */
[----:B------:R-:W4:Y:S04]  /*f730*/  @!P1 LDG.E.U8 R49, desc[UR18][R44.64] ;  /* 0x000000122c319981 */ /* 0x000f28000c1e1100 */
[----:B--2---:R0:W-:Y:S04]  /*f740*/  STL [R1+0x3d0], R53 ;  /* 0x0003d03501007387 */ /* 0x0041e80000100800 */
[----:B0-----:R-:W2:Y:S01]  /*f750*/  LDL R53, [R1+0xd50] ;  /* 0x000d500001357983 */ /* 0x001ea20000100800 */
[----:B------:R-:W-:Y:S01]  /*f760*/  VIADD R37, R34, 0xffffffa2 ;  /* 0xffffffa222257836 */ /* 0x000fe20000000000 */
[----:B------:R-:W-:-:S02]  /*f770*/  PRMT R50, RZ, 0x7610, R50 ;  /* 0x00007610ff327816 */ /* 0x000fc40000000032 */
[----:B------:R-:W-:Y:S01]  /*f780*/  PRMT R52, RZ, 0x7610, R52 ;  /* 0x00007610ff347816 */ /* 0x000fe20000000034 */
[----:B------:R-:W2:Y:S01]  /*f790*/  LDL.LU.64 R44, [R1+0x1698] ;  /* 0x00169800012c7983 */ /* 0x000ea20000300a00 */
[----:B------:R-:W-:Y:S01]  /*f7a0*/  ISETP.GE.U32.AND P6, PT, R37, 0x7fffff23, PT ;  /* 0x7fffff232500780c */ /* 0x000fe20003fc6070 */
[C---:B------:R-:W-:Y:S02]  /*f7b0*/  VIADD R37, R34.reuse, 0xffffff9a ;  /* 0xffffff9a22257836 */ /* 0x040fe40000000000 */
[----:B------:R-:W2:Y:S03]  /*f7c0*/  LDL.LU.64 R46, [R1+0x1690] ;  /* 0x00169000012e7983 */ /* 0x000ea60000300a00 */
[----:B------:R-:W-:Y:S01]  /*f7d0*/  ISETP.GE.U32.AND P5, PT, R37, 0x7fffff1b, PT ;  /* 0x7fffff1b2500780c */ /* 0x000fe20003fa6070 */
[----:B------:R-:W-:-:S05]  /*f7e0*/  VIADD R37, R34, 0xffffff92 ;  /* 0xffffff9222257836 */ /* 0x000fca0000000000 */
[----:B------:R-:W-:Y:S01]  /*f7f0*/  ISETP.GE.U32.AND P0, PT, R37, 0x7fffff13, PT ;  /* 0x7fffff132500780c */ /* 0x000fe20003f06070 */
[----:B---3--:R-:W-:-:S05]  /*f800*/  @!P6 IMAD.MOV.U32 R60, RZ, RZ, R51 ;  /* 0x000000ffff3ce224 */ /* 0x008fca00078e0033 */
[----:B------:R4:W3:Y:S07]  /*f810*/  @!P6 LDG.E.U8 R50, desc[UR18][R60.64] ;  /* 0x000000123c32e981 */ /* 0x0008ee000c1e1100 */
[----:B----4-:R-:W-:Y:S01]  /*f820*/  @!P0 IMAD.MOV.U32 R61, RZ, RZ, R55 ;  /* 0x000000ffff3d8224 */ /* 0x010fe200078e0037 */
[----:B------:R0:W-:Y:S04]  /*f830*/  STL [R1+0x3c8], R48 ;  /* 0x0003c83001007387 */ /* 0x0001e80000100800 */
[----:B0-----:R-:W4:Y:S04]  /*f840*/  LDL R48, [R1+0xd84] ;  /* 0x000d840001307983 */ /* 0x001f280000100800 */
[----:B------:R0:W-:Y:S04]  /*f850*/  STL [R1+0x3cc], R49 ;  /* 0x0003cc3101007387 */ /* 0x0001e80000100800 */
[----:B0-----:R-:W4:Y:S01]  /*f860*/  LDL R49, [R1+0xd88] ;  /* 0x000d880001317983 */ /* 0x001f220000100800 */
[----:B--2---:R-:W-:-:S05]  /*f870*/  @!P0 IMAD.MOV.U32 R60, RZ, RZ, R53 ;  /* 0x000000ffff3c8224 */ /* 0x004fca00078e0035 */
[----:B------:R-:W2:Y:S01]  /*f880*/  @!P0 LDG.E.U8 R52, desc[UR18][R60.64] ;  /* 0x000000123c348981 */ /* 0x000ea2000c1e1100 */
[----:B------:R-:W-:-:S04]  /*f890*/  @!P5 LOP3.LUT R59, R59, R58, RZ, 0x3c, !PT ;  /* 0x0000003a3b3bd212 */ /* 0x000fc800078e3cff */
[C---:B------:R-:W-:Y:S02]  /*f8a0*/  @!P5 LOP3.LUT R58, R59.reuse, R58, RZ, 0x3c, !PT ;  /* 0x0000003a3b3ad212 */ /* 0x040fe400078e3cff */
[----:B------:R-:W-:Y:S02]  /*f8b0*/  PRMT R57, RZ, 0x7610, R57 ;  /* 0x00007610ff397816 */ /* 0x000fe40000000039 */
[----:B------:R-:W-:Y:S01]  /*f8c0*/  @!P5 LOP3.LUT R59, R59, R58, RZ, 0x3c, !PT ;  /* 0x0000003a3b3bd212 */ /* 0x000fe200078e3cff */
[----:B------:R-:W-:-:S04]  /*f8d0*/  VIADD R37, R34, 0xffffff8a ;  /* 0xffffff8a22257836 */ /* 0x000fc80000000000 */
[----:B------:R0:W2:Y:S04]  /*f8e0*/  @!P5 LDG.E.U8 R57, desc[UR18][R58.64] ;  /* 0x000000123a39d981 */ /* 0x0000a8000c1e1100 */
[----:B---3--:R1:W-:Y:S04]  /*f8f0*/  STL [R1+0x3c4], R50 ;  /* 0x0003c43201007387 */ /* 0x0083e80000100800 */
[----:B------:R-:W3:Y:S04]  /*f900*/  LDL R51, [R1+0xdc0] ;  /* 0x000dc00001337983 */ /* 0x000ee80000100800 */
[----:B------:R-:W0:Y:S04]  /*f910*/  LDL R58, [R1+0x1fc] ;  /* 0x0001fc00013a7983 */ /* 0x000e280000100800 */
[----:B-1----:R-:W3:Y:S04]  /*f920*/  LDL R50, [R1+0xdbc] ;  /* 0x000dbc0001327983 */ /* 0x002ee80000100800 */
[----:B------:R-:W0:Y:S01]  /*f930*/  LDL R59, [R1+0x200] ;  /* 0x00020000013b7983 */ /* 0x000e220000100800 */
[----:B------:R-:W-:-:S02]  /*f940*/  ISETP.GE.U32.AND P3, PT, R37, 0x7fffff0b, PT ;  /* 0x7fffff0b2500780c */ /* 0x000fc40003f66070 */
[----:B------:R-:W-:-:S11]  /*f950*/  PRMT R54, RZ, 0x7610, R54 ;  /* 0x00007610ff367816 */ /* 0x000fd60000000036 */
[----:B----4-:R-:W-:-:S04]  /*f960*/  @!P3 LOP3.LUT R49, R49, R48, RZ, 0x3c, !PT ;  /* 0x000000303131b212 */ /* 0x010fc800078e3cff */
[----:B------:R-:W-:-:S04]  /*f970*/  @!P3 LOP3.LUT R48, R49, R48, RZ, 0x3c, !PT ;  /* 0x000000303130b212 */ /* 0x000fc800078e3cff */
[----:B------:R-:W-:-:S05]  /*f980*/  @!P3 LOP3.LUT R49, R49, R48, RZ, 0x3c, !PT ;  /* 0x000000303131b212 */ /* 0x000fca00078e3cff */
[----:B------:R-:W4:Y:S04]  /*f990*/  @!P3 LDG.E.U8 R54, desc[UR18][R48.64] ;  /* 0x000000123036b981 */ /* 0x000f28000c1e1100 */
[----:B--2---:R1:W-:Y:S04]  /*f9a0*/  STL [R1+0x3bc], R52 ;  /* 0x0003bc3401007387 */ /* 0x0043e80000100800 */
[----:B------:R-:W2:Y:S01]  /*f9b0*/  LDL R53, [R1+0x240] ;  /* 0x0002400001357983 */ /* 0x000ea20000100800 */
[----:B------:R-:W-:Y:S01]  /*f9c0*/  VIADD R37, R34, 0xffffff82 ;  /* 0xffffff8222257836 */ /* 0x000fe20000000000 */
[----:B------:R-:W-:-:S02]  /*f9d0*/  PRMT R56, RZ, 0x7610, R56 ;  /* 0x00007610ff387816 */ /* 0x000fc40000000038 */
[----:B------:R-:W-:Y:S01]  /*f9e0*/  PRMT R40, RZ, 0x7610, R40 ;  /* 0x00007610ff287816 */ /* 0x000fe20000000028 */
[----:B------:R-:W2:Y:S04]  /*f9f0*/  LDL R60, [R1+0xa9c] ;  /* 0x000a9c00013c7983 */ /* 0x000ea80000100800 */
[----:B-1----:R-:W2:Y:S01]  /*fa00*/  LDL R52, [R1+0x23c] ;  /* 0x00023c0001347983 */ /* 0x002ea20000100800 */
[----:B------:R-:W-:Y:S01]  /*fa10*/  ISETP.GE.U32.AND P1, PT, R37, 0x7fffff03, PT ;  /* 0x7fffff032500780c */ /* 0x000fe20003f26070 */
[C---:B------:R-:W-:Y:S01]  /*fa20*/  VIADD R37, R34.reuse, 0xfffffff9 ;  /* 0xfffffff922257836 */ /* 0x040fe20000000000 */
[----:B------:R-:W-:Y:S01]  /*fa30*/  PRMT R41, RZ, 0x7610, R41 ;  /* 0x00007610ff297816 */ /* 0x000fe20000000029 */
[----:B------:R-:W2:Y:S03]  /*fa40*/  LDL R61, [R1+0xaa0] ;  /* 0x000aa000013d7983 */ /* 0x000ea60000100800 */
[----:B------:R-:W-:Y:S01]  /*fa50*/  ISETP.GE.U32.AND P4, PT, R37, 0x7fffff7a, PT ;  /* 0x7fffff7a2500780c */ /* 0x000fe20003f86070 */
[----:B------:R-:W-:Y:S01]  /*fa60*/  VIADD R37, R34, 0xfffffff1 ;  /* 0xfffffff122257836 */ /* 0x000fe20000000000 */
[----:B------:R-:W2:Y:S04]  /*fa70*/  LDL.LU.64 R48, [R1+0x1688] ;  /* 0x0016880001307983 */ /* 0x000ea80000300a00 */
[----:B------:R-:W-:-:S02]  /*fa80*/  ISETP.GE.U32.AND P6, PT, R37, 0x7fffff72, PT ;  /* 0x7fffff722500780c */ /* 0x000fc40003fc6070 */
[----:B---3--:R-:W-:-:S04]  /*fa90*/  @!P1 LOP3.LUT R51, R51, R50, RZ, 0x3c, !PT ;  /* 0x0000003233339212 */ /* 0x008fc800078e3cff */
[----:B------:R-:W-:Y:S02]  /*faa0*/  @!P1 LOP3.LUT R50, R51, R50, RZ, 0x3c, !PT ;  /* 0x0000003233329212 */ /* 0x000fe400078e3cff */
[----:B0-----:R-:W-:Y:S02]  /*fab0*/  @!P4 LOP3.LUT R59, R59, R58, RZ, 0x3c, !PT ;  /* 0x0000003a3b3bc212 */ /* 0x001fe400078e3cff */
[----:B------:R-:W-:Y:S02]  /*fac0*/  @!P1 LOP3.LUT R51, R51, R50, RZ, 0x3c, !PT ;  /* 0x0000003233339212 */ /* 0x000fe400078e3cff */
[----:B------:R-:W-:-:S03]  /*fad0*/  @!P4 LOP3.LUT R58, R59, R58, RZ, 0x3c, !PT ;  /* 0x0000003a3b3ac212 */ /* 0x000fc600078e3cff */
[----:B------:R-:W3:Y:S01]  /*fae0*/  @!P1 LDG.E.U8 R56, desc[UR18][R50.64] ;  /* 0x0000001232389981 */ /* 0x000ee2000c1e1100 */
[----:B------:R-:W-:-:S05]  /*faf0*/  @!P4 LOP3.LUT R59, R59, R58, RZ, 0x3c, !PT ;  /* 0x0000003a3b3bc212 */ /* 0x000fca00078e3cff */
[----:B------:R-:W3:Y:S04]  /*fb00*/  @!P4 LDG.E.U8 R41, desc[UR18][R58.64] ;  /* 0x000000123a29c981 */ /* 0x000ee8000c1e1100 */
[----:B----4-:R0:W-:Y:S04]  /*fb10*/  STL [R1+0x3a0], R54 ;  /* 0x0003a03601007387 */ /* 0x0101e80000100800 */
[----:B------:R-:W4:Y:S04]  /*fb20*/  LDL R55, [R1+0xae0] ;  /* 0x000ae00001377983 */ /* 0x000f280000100800 */
[----:B0-----:R-:W4:Y:S01]  /*fb30*/  LDL R54, [R1+0xadc] ;  /* 0x000adc0001367983 */ /* 0x001f220000100800 */
[----:B------:R-:W-:-:S03]  /*fb40*/  VIADD R37, R34, 0xffffffe9 ;  /* 0xffffffe922257836 */ /* 0x000fc60000000000 */
[----:B------:R-:W4:Y:S01]  /*fb50*/  LDL.LU.64 R50, [R1+0x1680] ;  /* 0x0016800001327983 */ /* 0x000f220000300a00 */
[----:B--2---:R-:W-:-:S04]  /*fb60*/  @!P6 LOP3.LUT R53, R53, R52, RZ, 0x3c, !PT ;  /* 0x000000343535e212 */ /* 0x004fc800078e3cff */
[----:B------:R-:W-:-:S04]  /*fb70*/  @!P6 LOP3.LUT R52, R53, R52, RZ, 0x3c, !PT ;  /* 0x000000343534e212 */ /* 0x000fc800078e3cff */
[----:B------:R-:W-:-:S05]  /*fb80*/  @!P6 LOP3.LUT R53, R53, R52, RZ, 0x3c, !PT ;  /* 0x000000343535e212 */ /* 0x000fca00078e3cff */
[----:B------:R-:W2:Y:S01]  /*fb90*/  @!P6 LDG.E.U8 R40, desc[UR18][R52.64] ;  /* 0x000000123428e981 */ /* 0x000ea2000c1e1100 */
[----:B------:R-:W-:Y:S01]  /*fba0*/  ISETP.GE.U32.AND P5, PT, R37, 0x7fffff6a, PT ;  /* 0x7fffff6a2500780c */ /* 0x000fe20003fa6070 */
[----:B------:R-:W-:Y:S01]  /*fbb0*/  VIADD R37, R34, 0xffffffe1 ;  /* 0xffffffe122257836 */ /* 0x000fe20000000000 */
[----:B------:R-:W-:-:S04]  /*fbc0*/  PRMT R39, RZ, 0x7610, R39 ;  /* 0x00007610ff277816 */ /* 0x000fc80000000027 */
[----:B------:R-:W-:Y:S01]  /*fbd0*/  ISETP.GE.U32.AND P0, PT, R37, 0x7fffff62, PT ;  /* 0x7fffff622500780c */ /* 0x000fe20003f06070 */
[----:B---3--:R0:W-:Y:S04]  /*fbe0*/  STL [R1+0x39c], R56 ;  /* 0x00039c3801007387 */ /* 0x0081e80000100800 */
[----:B------:R1:W-:Y:S04]  /*fbf0*/  STL [R1+0x3c0], R57 ;  /* 0x0003c03901007387 */ /* 0x0003e80000100800 */
[----:B------:R-:W3:Y:S04]  /*fc00*/  LDL R58, [R1+0xb5c] ;  /* 0x000b5c00013a7983 */ /* 0x000ee80000100800 */
[----:B0-----:R-:W3:Y:S04]  /*fc10*/  LDL R56, [R1+0xb1c] ;  /* 0x000b1c0001387983 */ /* 0x001ee80000100800 */
[----:B-1----:R-:W3:Y:S04]  /*fc20*/  LDL R57, [R1+0xb20] ;  /* 0x000b200001397983 */ /* 0x002ee80000100800 */
[----:B------:R-:W3:Y:S04]  /*fc30*/  LDL R59, [R1+0xb60] ;  /* 0x000b6000013b7983 */ /* 0x000ee80000100800 */
[----:B------:R-:W3:Y:S04]  /*fc40*/  LDL.LU.64 R52, [R1+0x1678] ;  /* 0x0016780001347983 */ /* 0x000ee80000300a00 */
[----:B--2---:R0:W-:Y:S04]  /*fc50*/  STL [R1+0x394], R40 ;  /* 0x0003942801007387 */ /* 0x0041e80000100800 */
[----:B------:R1:W-:Y:S01]  /*fc60*/  STL [R1+0x398], R41 ;  /* 0x0003982901007387 */ /* 0x0003e20000100800 */
[----:B0-----:R-:W-:-:S03]  /*fc70*/  @!P5 IMAD.MOV.U32 R40, RZ, RZ, R61 ;  /* 0x000000ffff28d224 */ /* 0x001fc600078e003d */
[----:B------:R-:W2:Y:S01]  /*fc80*/  LDL R61, [R1+0xba0] ;  /* 0x000ba000013d7983 */ /* 0x000ea20000100800 */
[----:B-1----:R-:W-:-:S03]  /*fc90*/  @!P5 IMAD.MOV.U32 R41, RZ, RZ, R60 ;  /* 0x000000ffff29d224 */ /* 0x002fc600078e003c */
[----:B------:R-:W2:Y:S04]  /*fca0*/  LDL R60, [R1+0xb9c] ;  /* 0x000b9c00013c7983 */ /* 0x000ea80000100800 */
[----:B------:R4:W2:Y:S02]  /*fcb0*/  @!P5 LDG.E.U8 R39, desc[UR18][R40.64] ;  /* 0x000000122827d981 */ /* 0x0008a4000c1e1100 */
[----:B----4-:R-:W-:Y:S02]  /*fcc0*/  @!P0 IMAD.MOV.U32 R40, RZ, RZ, R55 ;  /* 0x000000ffff288224 */ /* 0x010fe400078e0037 */
[----:B------:R-:W-:Y:S01]  /*fcd0*/  @!P0 IMAD.MOV.U32 R41, RZ, RZ, R54 ;  /* 0x000000ffff298224 */ /* 0x000fe200078e0036 */
[----:B------:R-:W4:Y:S04]  /*fce0*/  LDL R55, [R1+0xbe0] ;  /* 0x000be00001377983 */ /* 0x000f280000100800 */
[----:B------:R-:W4:Y:S01]  /*fcf0*/  LDL R54, [R1+0xbdc] ;  /* 0x000bdc0001367983 */ /* 0x000f220000100800 */
[----:B------:R-:W-:-:S05]  /*fd00*/  VIADD R37, R34, 0xffffffd9 ;  /* 0xffffffd922257836 */ /* 0x000fca0000000000 */
[----:B------:R-:W-:Y:S01]  /*fd10*/  ISETP.GE.U32.AND P3, PT, R37, 0x7fffff5a, PT ;  /* 0x7fffff5a2500780c */ /* 0x000fe20003f66070 */
[----:B------:R-:W-:-:S05]  /*fd20*/  VIADD R37, R34, 0xffffffd1 ;  /* 0xffffffd122257836 */ /* 0x000fca0000000000 */
[----:B------:R-:W-:Y:S01]  /*fd30*/  ISETP.GE.U32.AND P1, PT, R37, 0x7fffff52, PT ;  /* 0x7fffff522500780c */ /* 0x000fe20003f26070 */
[----:B------:R-:W-:-:S05]  /*fd40*/  VIADD R37, R34, 0xffffffc9 ;  /* 0xffffffc922257836 */ /* 0x000fca0000000000 */
[----:B------:R-:W-:Y:S02]  /*fd50*/  ISETP.GE.U32.AND P4, PT, R37, 0x7fffff4a, PT ;  /* 0x7fffff4a2500780c */ /* 0x000fe40003f86070 */
[----:B------:R-:W-:Y:S01]  /*fd60*/  PRMT R36, RZ, 0x7610, R36 ;  /* 0x00007610ff247816 */ /* 0x000fe20000000024 */
[----:B------:R-:W-:Y:S01]  /*fd70*/  VIADD R37, R34, 0xffffffc1 ;  /* 0xffffffc122257836 */ /* 0x000fe20000000000 */
[----:B------:R-:W-:-:S04]  /*fd80*/  PRMT R35, RZ, 0x7610, R35 ;  /* 0x00007610ff237816 */ /* 0x000fc80000000023 */
[----:B------:R3:W4:Y:S01]  /*fd90*/  @!P0 LDG.E.U8 R36, desc[UR18][R40.64] ;  /* 0x0000001228248981 */ /* 0x000722000c1e1100 */
[----:B------:R-:W-:Y:S02]  /*fda0*/  ISETP.GE.U32.AND P6, PT, R37, 0x7fffff42, PT ;  /* 0x7fffff422500780c */ /* 0x000fe40003fc6070 */
[----:B------:R-:W-:Y:S01]  /*fdb0*/  PRMT R32, RZ, 0x7610, R32 ;  /* 0x00007610ff207816 */ /* 0x000fe20000000020 */
[----:B---3--:R-:W-:Y:S02]  /*fdc0*/  @!P3 IMAD.MOV.U32 R40, RZ, RZ, R57 ;  /* 0x000000ffff28b224 */ /* 0x008fe400078e0039 */
[----:B------:R-:W-:Y:S01]  /*fdd0*/  @!P3 IMAD.MOV.U32 R41, RZ, RZ, R56 ;  /* 0x000000ffff29b224 */ /* 0x000fe200078e0038 */
[----:B------:R-:W-:Y:S01]  /*fde0*/  PRMT R28, RZ, 0x7610, R28 ;  /* 0x00007610ff1c7816 */ /* 0x000fe2000000001c */
[----:B------:R-:W3:Y:S04]  /*fdf0*/  LDL R56, [R1+0xc1c] ;  /* 0x000c1c0001387983 */ /* 0x000ee80000100800 */
[----:B------:R0:W3:Y:S04]  /*fe00*/  @!P3 LDG.E.U8 R35, desc[UR18][R40.64] ;  /* 0x000000122823b981 */ /* 0x0000e8000c1e1100 */
[----:B------:R-:W3:Y:S01]  /*fe10*/  LDL R57, [R1+0xc20] ;  /* 0x000c200001397983 */ /* 0x000ee20000100800 */
[----:B0-----:R-:W-:-:S02]  /*fe20*/  @!P1 IMAD.MOV.U32 R40, RZ, RZ, R59 ;  /* 0x000000ffff289224 */ /* 0x001fc400078e003b */
[----:B------:R-:W-:Y:S01]  /*fe30*/  @!P1 IMAD.MOV.U32 R41, RZ, RZ, R58 ;  /* 0x000000ffff299224 */ /* 0x000fe200078e003a */
[----:B------:R-:W3:Y:S04]  /*fe40*/  LDL R59, [R1+0xca0] ;  /* 0x000ca000013b7983 */ /* 0x000ee80000100800 */
[----:B------:R0:W3:Y:S04]  /*fe50*/  @!P1 LDG.E.U8 R32, desc[UR18][R40.64] ;  /* 0x0000001228209981 */ /* 0x0000e8000c1e1100 */
[----:B------:R-:W3:Y:S04]  /*fe60*/  LDL R58, [R1+0xc9c] ;  /* 0x000c9c00013a7983 */ /* 0x000ee80000100800 */
[----:B------:R-:W0:Y:S04]  /*fe70*/  LDL R40, [R1+0xc5c] ;  /* 0x000c5c0001287983 */ /* 0x000e280000100800 */
[----:B------:R-:W0:Y:S01]  /*fe80*/  LDL R41, [R1+0xc60] ;  /* 0x000c600001297983 */ /* 0x000e220000100800 */
[----:B------:R-:W-:-:S02]  /*fe90*/  PRMT R7, RZ, 0x7610, R7 ;  /* 0x00007610ff077816 */ /* 0x000fc40000000007 */
[----:B--2---:R-:W-:-:S04]  /*fea0*/  @!P4 LOP3.LUT R61, R61, R60, RZ, 0x3c, !PT ;  /* 0x0000003c3d3dc212 */ /* 0x004fc800078e3cff */
[----:B------:R-:W-:-:S04]  /*feb0*/  @!P4 LOP3.LUT R60, R61, R60, RZ, 0x3c, !PT ;  /* 0x0000003c3d3cc212 */ /* 0x000fc800078e3cff */
[----:B------:R-:W-:Y:S01]  /*fec0*/  @!P4 LOP3.LUT R61, R61, R60, RZ, 0x3c, !PT ;  /* 0x0000003c3d3dc212 */ /* 0x000fe200078e3cff */
[----:B------:R-:W-:Y:S04]  /*fed0*/  STL [R1+0x390], R39 ;  /* 0x0003902701007387 */ /* 0x000fe80000100800 */
[----:B------:R1:W2:Y:S04]  /*fee0*/  @!P4 LDG.E.U8 R28, desc[UR18][R60.64] ;  /* 0x000000123c1cc981 */ /* 0x0002a8000c1e1100 */
[----:B------:R-:W1:Y:S01]  /*fef0*/  LDL R60, [R1+0xcdc] ;  /* 0x000cdc00013c7983 */ /* 0x000e620000100800 */
[----:B----4-:R-:W-:-:S03]  /*ff00*/  @!P6 LOP3.LUT R55, R55, R54, RZ, 0x3c, !PT ;  /* 0x000000363737e212 */ /* 0x010fc600078e3cff */
[----:B------:R-:W1:Y:S01]  /*ff10*/  LDL R61, [R1+0xce0] ;  /* 0x000ce000013d7983 */ /* 0x000e620000100800 */
[----:B------:R-:W-:-:S04]  /*ff20*/  @!P6 LOP3.LUT R54, R55, R54, RZ, 0x3c, !PT ;  /* 0x000000363736e212 */ /* 0x000fc800078e3cff */
[----:B------:R-:W-:-:S05]  /*ff30*/  @!P6 LOP3.LUT R55, R55, R54, RZ, 0x3c, !PT ;  /* 0x000000363737e212 */ /* 0x000fca00078e3cff */
[----:B------:R-:W4:Y:S01]  /*ff40*/  @!P6 LDG.E.U8 R7, desc[UR18][R54.64] ;  /* 0x000000123607e981 */ /* 0x000f22000c1e1100 */
[----:B------:R-:W-:-:S05]  /*ff50*/  VIADD R37, R34, 0xffffffb9 ;  /* 0xffffffb922257836 */ /* 0x000fca0000000000 */
[----:B------:R-:W-:Y:S01]  /*ff60*/  ISETP.GE.U32.AND P5, PT, R37, 0x7fffff3a, PT ;  /* 0x7fffff3a2500780c */ /* 0x000fe20003fa6070 */
[----:B------:R-:W-:-:S05]  /*ff70*/  VIADD R37, R34, 0xffffffb1 ;  /* 0xffffffb122257836 */ /* 0x000fca0000000000 */
[----:B------:R-:W-:Y:S01]  /*ff80*/  ISETP.GE.U32.AND P0, PT, R37, 0x7fffff32, PT ;  /* 0x7fffff322500780c */ /* 0x000fe20003f06070 */
[----:B------:R-:W-:-:S05]  /*ff90*/  VIADD R37, R34, 0xffffffa9 ;  /* 0xffffffa922257836 */ /* 0x000fca0000000000 */
[----:B------:R-:W-:Y:S01]  /*ffa0*/  ISETP.GE.U32.AND P3, PT, R37, 0x7fffff2a, PT ;  /* 0x7fffff2a2500780c */ /* 0x000fe20003f66070 */
[----:B------:R-:W-:-:S05]  /*ffb0*/  VIADD R37, R34, 0xffffffa1 ;  /* 0xffffffa122257836 */ /* 0x000fca0000000000 */
[----:B------:R-:W-:Y:S02]  /*ffc0*/  ISETP.GE.U32.AND P1, PT, R37, 0x7fffff22, PT ;  /* 0x7fffff222500780c */ /* 0x000fe40003f26070 */
[----:B---3--:R-:W-:-:S04]  /*ffd0*/  @!P5 LOP3.LUT R57, R57, R56, RZ, 0x3c, !PT ;  /* 0x000000383939d212 */ /* 0x008fc800078e3cff */
[C---:B------:R-:W-:Y:S02]  /*ffe0*/  @!P5 LOP3.LUT R56, R57.reuse, R56, RZ, 0x3c, !PT ;  /* 0x000000383938d212 */ /* 0x040fe400078e3cff */
[----:B------:R-:W-:Y:S02]  /*fff0*/  PRMT R21, RZ, 0x7610, R21 ;  /* 0x00007610ff157816 */ /* 0x000fe40000000015 */
[----:B------:R-:W-:Y:S02]  /*10000*/  @!P5 LOP3.LUT R57, R57, R56, RZ, 0x3c, !PT ;  /* 0x000000383939d212 */ /* 0x000fe400078e3cff */
[----:B------:R-:W-:Y:S02]  /*10010*/  PRMT R24, RZ, 0x7610, R24 ;  /* 0x00007610ff187816 */ /* 0x000fe40000000018 */
[----:B------:R-:W-:Y:S01]  /*10020*/  PRMT R33, RZ, 0x7610, R33 ;  /* 0x00007610ff217816 */ /* 0x000fe20000000021 */
[----:B------:R-:W3:Y:S04]  /*10030*/  @!P5 LDG.E.U8 R21, desc[UR18][R56.64] ;  /* 0x000000123815d981 */ /* 0x000ee8000c1e1100 */
[----:B------:R-:W-:Y:S04]  /*10040*/  STL [R1+0x38c], R36 ;  /* 0x00038c2401007387 */ /* 0x000fe80000100800 */
[----:B------:R-:W3:Y:S01]  /*10050*/  LDL.LU.64 R54, [R1+0x1670] ;  /* 0x0016700001367983 */ /* 0x000ee20000300a00 */
[----:B0-----:R-:W-:-:S04]  /*10060*/  @!P0 LOP3.LUT R41, R41, R40, RZ, 0x3c, !PT ;  /* 0x0000002829298212 */ /* 0x001fc800078e3cff */
[----:B------:R-:W-:-:S04]  /*10070*/  @!P0 LOP3.LUT R40, R41, R40, RZ, 0x3c, !PT ;  /* 0x0000002829288212 */ /* 0x000fc800078e3cff */
[----:B------:R-:W-:Y:S01]  /*10080*/  @!P0 LOP3.LUT R41, R41, R40, RZ, 0x3c, !PT ;  /* 0x0000002829298212 */ /* 0x000fe200078e3cff */
[----:B------:R0:W-:Y:S04]  /*10090*/  STL [R1+0x384], R32 ;  /* 0x0003842001007387 */ /* 0x0001e80000100800 */
[----:B------:R-:W3:Y:S04]  /*100a0*/  @!P0 LDG.E.U8 R33, desc[UR18][R40.64] ;  /* 0x0000001228218981 */ /* 0x000ee8000c1e1100 */
[----:B0-----:R-:W3:Y:S01]  /*100b0*/  LDL R32, [R1+0xd1c] ;  /* 0x000d1c0001207983 */ /* 0x001ee20000100800 */
[----:B-1----:R-:W-:-:S04]  /*100c0*/  @!P1 LOP3.LUT R61, R61, R60, RZ, 0x3c, !PT ;  /* 0x0000003c3d3d9212 */ /* 0x002fc800078e3cff */
[----:B------:R-:W-:-:S04]  /*100d0*/  @!P1 LOP3.LUT R60, R61, R60, RZ, 0x3c, !PT ;  /* 0x0000003c3d3c9212 */ /* 0x000fc800078e3cff */
[----:B------:R-:W-:Y:S01]  /*100e0*/  @!P1 LOP3.LUT R61, R61, R60, RZ, 0x3c, !PT ;  /* 0x0000003c3d3d9212 */ /* 0x000fe200078e3cff */
[----:B----4-:R0:W-:Y:S04]  /*100f0*/  STL [R1+0x37c], R7 ;  /* 0x00037c0701007387 */ /* 0x0101e80000100800 */
[----:B------:R-:W4:Y:S04]  /*10100*/  @!P1 LDG.E.U8 R24, desc[UR18][R60.64] ;  /* 0x000000123c189981 */ /* 0x000f28000c1e1100 */
[----:B0-----:R-:W4:Y:S01]  /*10110*/  LDL R7, [R1+0xd20] ;  /* 0x000d200001077983 */ /* 0x001f220000100800 */
[----:B------:R-:W-:Y:S01]  /*10120*/  @!P3 LOP3.LUT R59, R59, R58, RZ, 0x3c, !PT ;  /* 0x0000003a3b3bb212 */ /* 0x000fe200078e3cff */
[----:B------:R-:W-:-:S03]  /*10130*/  VIADD R37, R34, 0xffffff99 ;  /* 0xffffff9922257836 */ /* 0x000fc60000000000 */
[----:B------:R-:W-:Y:S02]  /*10140*/  @!P3 LOP3.LUT R58, R59, R58, RZ, 0x3c, !PT ;  /* 0x0000003a3b3ab212 */ /* 0x000fe400078e3cff */
[----:B------:R-:W-:Y:S01]  /*10150*/  ISETP.GE.U32.AND P4, PT, R37, 0x7fffff1a, PT ;  /* 0x7fffff1a2500780c */ /* 0x000fe20003f86070 */
[----:B------:R-:W-:Y:S01]  /*10160*/  STL [R1+0x388], R35 ;  /* 0x0003882301007387 */ /* 0x000fe20000100800 */
[----:B------:R-:W-:Y:S02]  /*10170*/  PRMT R31, RZ, 0x7610, R31 ;  /* 0x00007610ff1f7816 */ /* 0x000fe4000000001f */
[----:B------:R-:W-:Y:S01]  /*10180*/  @!P3 LOP3.LUT R59, R59, R58, RZ, 0x3c, !PT ;  /* 0x0000003a3b3bb212 */ /* 0x000fe200078e3cff */
[----:B------:R-:W4:Y:S04]  /*10190*/  LDL.LU.64 R56, [R1+0x1668] ;  /* 0x0016680001387983 */ /* 0x000f280000300a00 */
[----:B--2---:R0:W-:Y:S04]  /*101a0*/  STL [R1+0x380], R28 ;  /* 0x0003801c01007387 */ /* 0x0041e80000100800 */
[----:B------:R-:W2:Y:S04]  /*101b0*/  @!P3 LDG.E.U8 R31, desc[UR18][R58.64] ;  /* 0x000000123a1fb981 */ /* 0x000ea8000c1e1100 */
[----:B0-----:R-:W2:Y:S01]  /*101c0*/  LDL R28, [R1+0xd54] ;  /* 0x000d5400011c7983 */ /* 0x001ea20000100800 */
[----:B------:R-:W-:-:S03]  /*101d0*/  PRMT R6, RZ, 0x7610, R6 ;  /* 0x00007610ff067816 */ /* 0x000fc60000000006 */
[----:B---3--:R0:W-:Y:S04]  /*101e0*/  STL [R1+0x360], R21 ;  /* 0x0003601501007387 */ /* 0x0081e80000100800 */
[----:B------:R-:W3:Y:S04]  /*101f0*/  LDL R40, [R1+0xd8c] ;  /* 0x000d8c0001287983 */ /* 0x000ee80000100800 */
[----:B------:R-:W3:Y:S04]  /*10200*/  LDL R41, [R1+0xd90] ;  /* 0x000d900001297983 */ /* 0x000ee80000100800 */
[----:B0-----:R-:W3:Y:S04]  /*10210*/  LDL R21, [R1+0xd58] ;  /* 0x000d580001157983 */ /* 0x001ee80000100800 */
[----:B------:R-:W3:Y:S04]  /*10220*/  LDL.LU.64 R58, [R1+0x1660] ;  /* 0x00166000013a7983 */ /* 0x000ee80000300a00 */
[----:B------:R-:W3:Y:S04]  /*10230*/  LDL.LU.64 R60, [R1+0x1658] ;  /* 0x00165800013c7983 */ /* 0x000ee80000300a00 */
[----:B----4-:R0:W-:Y:S04]  /*10240*/  STL [R1+0x354], R24 ;  /* 0x0003541801007387 */ /* 0x0101e80000100800 */
[----:B0-----:R-:W4:Y:S04]  /*10250*/  LDL R24, [R1+0xdc8] ;  /* 0x000dc80001187983 */ /* 0x001f280000100800 */
[----:B------:R0:W-:Y:S02]  /*10260*/  STL [R1+0x35c], R33 ;  /* 0x00035c2101007387 */ /* 0x0001e40000100800 */
[----:B0-----:R-:W-:-:S02]  /*10270*/  @!P4 IMAD.MOV.U32 R33, RZ, RZ, R32 ;  /* 0x000000ffff21c224 */ /* 0x001fc400078e0020 */
[----:B------:R-:W-:-:S05]  /*10280*/  @!P4 IMAD.MOV.U32 R32, RZ, RZ, R7 ;  /* 0x000000ffff20c224 */ /* 0x000fca00078e0007 */
[----:B------:R2:W4:Y:S01]  /*10290*/  @!P4 LDG.E.U8 R6, desc[UR18][R32.64] ;  /* 0x000000122006c981 */ /* 0x000522000c1e1100 */
[----:B------:R-:W-:-:S05]  /*102a0*/  VIADD R37, R34, 0xffffff91 ;  /* 0xffffff9122257836 */ /* 0x000fca0000000000 */
[----:B------:R-:W-:Y:S02]  /*102b0*/  ISETP.GE.U32.AND P6, PT, R37, 0x7fffff12, PT ;  /* 0x7fffff122500780c */ /* 0x000fe40003fc6070 */
[----:B------:R-:W-:-:S11]  /*102c0*/  PRMT R8, RZ, 0x7610, R8 ;  /* 0x00007610ff087816 */ /* 0x000fd60000000008 */
[----:B--2---:R-:W-:Y:S02]  /*102d0*/  @!P6 IMAD.MOV.U32 R33, RZ, RZ, R28 ;  /* 0x000000ffff21e224 */ /* 0x004fe400078e001c */
[----:B---3--:R-:W-:-:S05]  /*102e0*/  @!P6 IMAD.MOV.U32 R32, RZ, RZ, R21 ;  /* 0x000000ffff20e224 */ /* 0x008fca00078e0015 */
[----:B------:R-:W2:Y:S01]  /*102f0*/  @!P6 LDG.E.U8 R8, desc[UR18][R32.64] ;  /* 0x000000122008e981 */ /* 0x000ea2000c1e1100 */
[----:B------:R-:W-:-:S03]  /*10300*/  VIADD R37, R34, 0xffffff89 ;  /* 0xffffff8922257836 */ /* 0x000fc60000000000 */
[----:B----4-:R0:W-:Y:S04]  /*10310*/  STL [R1+0x350], R6 ;  /* 0x0003500601007387 */ /* 0x0101e80000100800 */
[----:B------:R-:W3:Y:S04]  /*10320*/  LDL R7, [R1+0x208] ;  /* 0x0002080001077983 */ /* 0x000ee80000100800 */
[----:B------:R-:W4:Y:S04]  /*10330*/  LDL R33, [R1+0x244] ;  /* 0x0002440001217983 */ /* 0x000f280000100800 */
[----:B0-----:R-:W3:Y:S04]  /*10340*/  LDL R6, [R1+0x204] ;  /* 0x0002040001067983 */ /* 0x001ee80000100800 */
[----:B------:R-:W4:Y:S01]  /*10350*/  LDL R32, [R1+0x248] ;  /* 0x0002480001207983 */ /* 0x000f220000100800 */
[----:B------:R-:W-:Y:S01]  /*10360*/  ISETP.GE.U32.AND P5, PT, R37, 0x7fffff0a, PT ;  /* 0x7fffff0a2500780c */ /* 0x000fe20003fa6070 */
[C---:B------:R-:W-:Y:S01]  /*10370*/  VIADD R37, R34.reuse, 0xffffff81 ;  /* 0xffffff8122257836 */ /* 0x040fe20000000000 */
[----:B------:R-:W-:Y:S01]  /*10380*/  PRMT R27, RZ, 0x7610, R27 ;  /* 0x00007610ff1b7816 */ /* 0x000fe2000000001b */
[----:B------:R-:W4:Y:S03]  /*10390*/  LDL R21, [R1+0xaa4] ;  /* 0x000aa40001157983 */ /* 0x000f260000100800 */
[----:B------:R-:W-:Y:S01]  /*103a0*/  ISETP.GE.U32.AND P0, PT, R37, 0x7fffff02, PT ;  /* 0x7fffff022500780c */ /* 0x000fe20003f06070 */
[----:B------:R-:W-:-:S05]  /*103b0*/  VIADD R37, R34, 0xfffffff8 ;  /* 0xfffffff822257836 */ /* 0x000fca0000000000 */
[----:B------:R-:W-:Y:S02]  /*103c0*/  ISETP.GE.U32.AND P3, PT, R37, 0x7fffff79, PT ;  /* 0x7fffff792500780c */ /* 0x000fe40003f66070 */
[----:B------:R-:W-:Y:S01]  /*103d0*/  @!P5 LOP3.LUT R41, R41, R40, RZ, 0x3c, !PT ;  /* 0x000000282929d212 */ /* 0x000fe200078e3cff */
[----:B------:R-:W-:-:S03]  /*103e0*/  VIADD R37, R34, 0xfffffff0 ;  /* 0xfffffff022257836 */ /* 0x000fc60000000000 */
[----:B------:R-:W-:Y:S02]  /*103f0*/  @!P5 LOP3.LUT R40, R41, R40, RZ, 0x3c, !PT ;  /* 0x000000282928d212 */ /* 0x000fe400078e3cff */
[----:B------:R-:W-:Y:S02]  /*10400*/  ISETP.GE.U32.AND P1, PT, R37, 0x7fffff71, PT ;  /* 0x7fffff712500780c */ /* 0x000fe40003f26070 */
[----:B------:R-:W-:Y:S02]  /*10410*/  @!P5 LOP3.LUT R41, R41, R40, RZ, 0x3c, !PT ;  /* 0x000000282929d212 */ /* 0x000fe400078e3cff */
[----:B------:R-:W-:Y:S02]  /*10420*/  PRMT R22, RZ, 0x7610, R22 ;  /* 0x00007610ff167816 */ /* 0x000fe40000000016 */
[----:B------:R-:W-:Y:S01]  /*10430*/  PRMT R23, RZ, 0x7610, R23 ;  /* 0x00007610ff177816 */ /* 0x000fe20000000017 */
[----:B------:R-:W4:Y:S01]  /*10440*/  @!P5 LDG.E.U8 R27, desc[UR18][R40.64] ;  /* 0x00000012281bd981 */ /* 0x000f22000c1e1100 */
[----:B------:R-:W-:-:S04]  /*10450*/  PRMT R30, RZ, 0x7610, R30 ;  /* 0x00007610ff1e7816 */ /* 0x000fc8000000001e */
[----:B------:R-:W4:Y:S04]  /*10460*/  @!P0 LDG.E.U8 R23, desc[UR18][R24.64] ;  /* 0x0000001218178981 */ /* 0x000f28000c1e1100 */
[----:B--2---:R0:W-:Y:S04]  /*10470*/  STL [R1+0x34c], R8 ;  /* 0x00034c0801007387 */ /* 0x0041e80000100800 */
[----:B0-----:R-:W2:Y:S01]  /*10480*/  LDL R8, [R1+0xaa8] ;  /* 0x000aa80001087983 */ /* 0x001ea20000100800 */
[----:B---3--:R-:W-:-:S04]  /*10490*/  @!P3 LOP3.LUT R7, R7, R6, RZ, 0x3c, !PT ;  /* 0x000000060707b212 */ /* 0x008fc800078e3cff */
[C---:B------:R-:W-:Y:S01]  /*104a0*/  @!P3 LOP3.LUT R6, R7.reuse, R6, RZ, 0x3c, !PT ;  /* 0x000000060706b212 */ /* 0x040fe200078e3cff */
[----:B----4-:R-:W3:Y:S03]  /*104b0*/  @!P1 LDG.E.U8 R30, desc[UR18][R32.64] ;  /* 0x00000012201e9981 */ /* 0x010ee6000c1e1100 */
[----:B------:R-:W-:-:S05]  /*104c0*/  @!P3 LOP3.LUT R7, R7, R6, RZ, 0x3c, !PT ;  /* 0x000000060707b212 */ /* 0x000fca00078e3cff */
[----:B------:R-:W4:Y:S01]  /*104d0*/  @!P3 LDG.E.U8 R22, desc[UR18][R6.64] ;  /* 0x000000120616b981 */ /* 0x000f22000c1e1100 */
[----:B------:R-:W-:-:S03]  /*104e0*/  VIADD R37, R34, 0xffffffe8 ;  /* 0xffffffe822257836 */ /* 0x000fc60000000000 */
[----:B------:R-:W-:Y:S02]  /*104f0*/  STL [R1+0x358], R31 ;  /* 0x0003581f01007387 */ /* 0x000fe40000100800 */
[----:B------:R-:W-:Y:S02]  /*10500*/  ISETP.GE.U32.AND P4, PT, R37, 0x7fffff69, PT ;  /* 0x7fffff692500780c */ /* 0x000fe40003f86070 */
[----:B------:R-:W2:Y:S04]  /*10510*/  LDL.LU.64 R40, [R1+0x1650] ;  /* 0x0016500001287983 */ /* 0x000ea80000300a00 */
[----:B------:R-:W2:Y:S04]  /*10520*/  LDL R28, [R1+0xae4] ;  /* 0x000ae400011c7983 */ /* 0x000ea80000100800 */
[----:B------:R0:W-:Y:S04]  /*10530*/  STL [R1+0x348], R27 ;  /* 0x0003481b01007387 */ /* 0x0001e80000100800 */
[----:B------:R-:W2:Y:S04]  /*10540*/  LDL R25, [R1+0xb24] ;  /* 0x000b240001197983 */ /* 0x000ea80000100800 */
[----:B------:R-:W2:Y:S04]  /*10550*/  LDL R24, [R1+0xb28] ;  /* 0x000b280001187983 */ /* 0x000ea80000100800 */
[----:B0-----:R-:W2:Y:S04]  /*10560*/  LDL R27, [R1+0xae8] ;  /* 0x000ae800011b7983 */ /* 0x001ea80000100800 */
[----:B------:R-:W2:Y:S01]  /*10570*/  LDL.LU.64 R6, [R1+0x1648] ;  /* 0x0016480001067983 */ /* 0x000ea20000300a00 */
[----:B------:R-:W-:Y:S01]  /*10580*/  PRMT R29, RZ, 0x7610, R29 ;  /* 0x00007610ff1d7816 */ /* 0x000fe2000000001d */
[----:B------:R-:W-:-:S02]  /*10590*/  @!P4 IMAD.MOV.U32 R31, RZ, RZ, R21 ;  /* 0x000000ffff1fc224 */ /* 0x000fc400078e0015 */
[----:B----4-:R0:W-:Y:S04]  /*105a0*/  STL [R1+0x340], R22 ;  /* 0x0003401601007387 */ /* 0x0101e80000100800 */
[----:B0-----:R-:W4:Y:S04]  /*105b0*/  LDL R22, [R1+0xb64] ;  /* 0x000b640001167983 */ /* 0x001f280000100800 */
[----:B------:R0:W-:Y:S04]  /*105c0*/  STL [R1+0x344], R23 ;  /* 0x0003441701007387 */ /* 0x0001e80000100800 */
[----:B0-----:R-:W4:Y:S04]  /*105d0*/  LDL R23, [R1+0xb68] ;  /* 0x000b680001177983 */ /* 0x001f280000100800 */
[----:B---3--:R2:W-:Y:S01]  /*105e0*/  STL [R1+0x33c], R30 ;  /* 0x00033c1e01007387 */ /* 0x0085e20000100800 */
[----:B------:R-:W-:Y:S01]  /*105f0*/  VIADD R37, R34, 0xffffffe0 ;  /* 0xffffffe022257836 */ /* 0x000fe20000000000 */
[----:B------:R-:W-:-:S02]  /*10600*/  PRMT R26, RZ, 0x7610, R26 ;  /* 0x00007610ff1a7816 */ /* 0x000fc4000000001a */
[----:B------:R-:W3:Y:S01]  /*10610*/  LDL R21, [R1+0xba4] ;  /* 0x000ba40001157983 */ /* 0x000ee20000100800 */
[----:B--2---:R-:W-:Y:S01]  /*10620*/  @!P4 IMAD.MOV.U32 R30, RZ, RZ, R8 ;  /* 0x000000ffff1ec224 */ /* 0x004fe200078e0008 */
[----:B------:R-:W-:Y:S02]  /*10630*/  ISETP.GE.U32.AND P6, PT, R37, 0x7fffff61, PT ;  /* 0x7fffff612500780c */ /* 0x000fe40003fc6070 */
[----:B------:R-:W2:Y:S04]  /*10640*/  LDL R8, [R1+0xba8] ;  /* 0x000ba80001087983 */ /* 0x000ea80000100800 */
[----:B------:R-:W2:Y:S01]  /*10650*/  @!P4 LDG.E.U8 R29, desc[UR18][R30.64] ;  /* 0x000000121e1dc981 */ /* 0x000ea2000c1e1100 */
[----:B------:R-:W-:-:S05]  /*10660*/  VIADD R37, R34, 0xffffffd8 ;  /* 0xffffffd822257836 */ /* 0x000fca0000000000 */
[----:B------:R-:W-:Y:S02]  /*10670*/  ISETP.GE.U32.AND P5, PT, R37, 0x7fffff59, PT ;  /* 0x7fffff592500780c */ /* 0x000fe40003fa6070 */
[----:B------:R-:W-:-:S11]  /*10680*/  PRMT R17, RZ, 0x7610, R17 ;  /* 0x00007610ff117816 */ /* 0x000fd60000000011 */
[----:B------:R-:W3:Y:S04]  /*10690*/  @!P5 LDG.E.U8 R17, desc[UR18][R24.64] ;  /* 0x000000121811d981 */ /* 0x000ee8000c1e1100 */
[----:B--2---:R0:W-:Y:S02]  /*106a0*/  STL [R1+0x300], R29 ;  /* 0x0003001d01007387 */ /* 0x0041e40000100800 */
[----:B0-----:R-:W-:Y:S02]  /*106b0*/  @!P6 IMAD.MOV.U32 R29, RZ, RZ, R28 ;  /* 0x000000ffff1de224 */ /* 0x001fe400078e001c */
[----:B------:R-:W-:-:S05]  /*106c0*/  @!P6 IMAD.MOV.U32 R28, RZ, RZ, R27 ;  /* 0x000000ffff1ce224 */ /* 0x000fca00078e001b */
[----:B------:R4:W2:Y:S01]  /*106d0*/  @!P6 LDG.E.U8 R26, desc[UR18][R28.64] ;  /* 0x000000121c1ae981 */ /* 0x0008a2000c1e1100 */
[----:B------:R-:W-:-:S05]  /*106e0*/  VIADD R37, R34, 0xffffffd0 ;  /* 0xffffffd022257836 */ /* 0x000fca0000000000 */
[----:B------:R-:W-:Y:S02]  /*106f0*/  ISETP.GE.U32.AND P0, PT, R37, 0x7fffff51, PT ;  /* 0x7fffff512500780c */ /* 0x000fe40003f06070 */
[----:B------:R-:W-:-:S11]  /*10700*/  PRMT R20, RZ, 0x7610, R20 ;  /* 0x00007610ff147816 */ /* 0x000fd60000000014 */
[----:B----4-:R-:W-:Y:S02]  /*10710*/  @!P0 IMAD.MOV.U32 R29, RZ, RZ, R22 ;  /* 0x000000ffff1d8224 */ /* 0x010fe400078e0016 */
[----:B------:R-:W-:-:S05]  /*10720*/  @!P0 IMAD.MOV.U32 R28, RZ, RZ, R23 ;  /* 0x000000ffff1c8224 */ /* 0x000fca00078e0017 */
[----:B------:R0:W4:Y:S04]  /*10730*/  @!P0 LDG.E.U8 R20, desc[UR18][R28.64] ;  /* 0x000000121c148981 */ /* 0x000128000c1e1100 */
[----:B--2---:R1:W-:Y:S04]  /*10740*/  STL [R1+0x2fc], R26 ;  /* 0x0002fc1a01007387 */ /* 0x0043e80000100800 */
[----:B------:R-:W2:Y:S04]  /*10750*/  LDL R27, [R1+0xbe8] ;  /* 0x000be800011b7983 */ /* 0x000ea80000100800 */
[----:B------:R-:W2:Y:S04]  /*10760*/  LDL R25, [R1+0xc24] ;  /* 0x000c240001197983 */ /* 0x000ea80000100800 */
[----:B-1----:R-:W2:Y:S04]  /*10770*/  LDL R26, [R1+0xbe4] ;  /* 0x000be400011a7983 */ /* 0x002ea80000100800 */
[----:B---3--:R1:W-:Y:S04]  /*10780*/  STL [R1+0x2f8], R17 ;  /* 0x0002f81101007387 */ /* 0x0083e80000100800 */
[----:B------:R-:W3:Y:S04]  /*10790*/  LDL R24, [R1+0xc64] ;  /* 0x000c640001187983 */ /* 0x000ee80000100800 */
[----:B------:R-:W3:Y:S04]  /*107a0*/  LDL R22, [R1+0xc68] ;  /* 0x000c680001167983 */ /* 0x000ee80000100800 */
[----:B-1----:R-:W3:Y:S01]  /*107b0*/  LDL R17, [R1+0xc28] ;  /* 0x000c280001117983 */ /* 0x002ee20000100800 */
[----:B------:R-:W-:Y:S01]  /*107c0*/  VIADD R37, R34, 0xffffffc8 ;  /* 0xffffffc822257836 */ /* 0x000fe20000000000 */
[----:B------:R-:W-:-:S02]  /*107d0*/  PRMT R16, RZ, 0x7610, R16 ;  /* 0x00007610ff107816 */ /* 0x000fc40000000010 */
[----:B------:R-:W-:Y:S01]  /*107e0*/  PRMT R18, RZ, 0x7610, R18 ;  /* 0x00007610ff127816 */ /* 0x000fe20000000012 */
[----:B------:R-:W3:Y:S01]  /*107f0*/  LDL R23, [R1+0x1294] ;  /* 0x0012940001177983 */ /* 0x000ee20000100800 */
[----:B------:R-:W-:Y:S01]  /*10800*/  ISETP.GE.U32.AND P3, PT, R37, 0x7fffff49, PT ;  /* 0x7fffff492500780c */ /* 0x000fe20003f66070 */
[----:B------:R-:W-:-:S05]  /*10810*/  VIADD R37, R34, 0xffffffc0 ;  /* 0xffffffc022257836 */ /* 0x000fca0000000000 */
[----:B------:R-:W-:Y:S01]  /*10820*/  ISETP.GE.U32.AND P1, PT, R37, 0x7fffff41, PT ;  /* 0x7fffff412500780c */ /* 0x000fe20003f26070 */
[----:B------:R-:W-:-:S05]  /*10830*/  VIADD R37, R34, 0xffffffb8 ;  /* 0xffffffb822257836 */ /* 0x000fca0000000000 */
[----:B------:R-:W-:Y:S01]  /*10840*/  ISETP.GE.U32.AND P4, PT, R37, 0x7fffff39, PT ;  /* 0x7fffff392500780c */ /* 0x000fe20003f86070 */
[----:B------:R-:W-:Y:S02]  /*10850*/  VIADD R37, R34, 0xffffffb0 ;  /* 0xffffffb022257836 */ /* 0x000fe40000000000 */
[----:B0-----:R-:W-:-:S03]  /*10860*/  @!P3 IMAD.MOV.U32 R28, RZ, RZ, R8 ;  /* 0x000000ffff1cb224 */ /* 0x001fc600078e0008 */
[----:B------:R-:W-:Y:S01]  /*10870*/  ISETP.GE.U32.AND P6, PT, R37, 0x7fffff31, PT ;  /* 0x7fffff312500780c */ /* 0x000fe20003fc6070 */
[----:B------:R-:W-:Y:S01]  /*10880*/  @!P3 IMAD.MOV.U32 R29, RZ, RZ, R21 ;  /* 0x000000ffff1db224 */ /* 0x000fe200078e0015 */
[----:B------:R-:W-:-:S04]  /*10890*/  PRMT R5, RZ, 0x7610, R5 ;  /* 0x00007610ff057816 */ /* 0x000fc80000000005 */
[----:B------:R-:W3:Y:S01]  /*108a0*/  @!P3 LDG.E.U8 R18, desc[UR18][R28.64] ;  /* 0x000000121c12b981 */ /* 0x000ee2000c1e1100 */
[----:B------:R-:W-:-:S03]  /*108b0*/  PRMT R9, RZ, 0x7610, R9 ;  /* 0x00007610ff097816 */ /* 0x000fc60000000009 */
[----:B----4-:R0:W-:Y:S04]  /*108c0*/  STL [R1+0x2f4], R20 ;  /* 0x0002f41401007387 */ /* 0x0101e80000100800 */
[----:B------:R-:W4:Y:S04]  /*108d0*/  LDL R8, [R1+0xca8] ;  /* 0x000ca80001087983 */ /* 0x000f280000100800 */
[----:B------:R-:W4:Y:S04]  /*108e0*/  LDL R21, [R1+0xca4] ;  /* 0x000ca40001157983 */ /* 0x000f280000100800 */
[----:B0-----:R-:W4:Y:S01]  /*108f0*/  LDL R20, [R1+0x1260] ;  /* 0x0012600001147983 */ /* 0x001f220000100800 */
[----:B--2---:R-:W-:-:S04]  /*10900*/  @!P1 LOP3.LUT R27, R27, R26, RZ, 0x3c, !PT ;  /* 0x0000001a1b1b9212 */ /* 0x004fc800078e3cff */
[----:B------:R-:W-:-:S04]  /*10910*/  @!P1 LOP3.LUT R26, R27, R26, RZ, 0x3c, !PT ;  /* 0x0000001a1b1a9212 */ /* 0x000fc800078e3cff */
[----:B------:R-:W-:-:S05]  /*10920*/  @!P1 LOP3.LUT R27, R27, R26, RZ, 0x3c, !PT ;  /* 0x0000001a1b1b9212 */ /* 0x000fca00078e3cff */
[----:B------:R3:W2:Y:S02]  /*10930*/  @!P1 LDG.E.U8 R16, desc[UR18][R26.64] ;  /* 0x000000121a109981 */ /* 0x0006a4000c1e1100 */
[----:B---3--:R-:W-:Y:S02]  /*10940*/  @!P4 IMAD.MOV.U32 R26, RZ, RZ, R17 ;  /* 0x000000ffff1ac224 */ /* 0x008fe400078e0011 */
[----:B------:R-:W-:Y:S02]  /*10950*/  @!P4 IMAD.MOV.U32 R27, RZ, RZ, R25 ;  /* 0x000000ffff1bc224 */ /* 0x000fe400078e0019 */
[----:B------:R-:W-:-:S03]  /*10960*/  @!P6 IMAD.MOV.U32 R25, RZ, RZ, R24 ;  /* 0x000000ffff19e224 */ /* 0x000fc600078e0018 */
[----:B------:R-:W3:Y:S01]  /*10970*/  @!P4 LDG.E.U8 R5, desc[UR18][R26.64] ;  /* 0x000000121a05c981 */ /* 0x000ee2000c1e1100 */
[----:B------:R-:W-:-:S05]  /*10980*/  @!P6 IMAD.MOV.U32 R24, RZ, RZ, R22 ;  /* 0x000000ffff18e224 */ /* 0x000fca00078e0016 */
[----:B------:R-:W4:Y:S01]  /*10990*/  @!P6 LDG.E.U8 R9, desc[UR18][R24.64] ;  /* 0x000000121809e981 */ /* 0x000f22000c1e1100 */
[----:B------:R-:W-:-:S05]  /*109a0*/  VIADD R37, R34, 0xffffffa8 ;  /* 0xffffffa822257836 */ /* 0x000fca0000000000 */
[----:B------:R-:W-:Y:S01]  /*109b0*/  ISETP.GE.U32.AND P5, PT, R37, 0x7fffff29, PT ;  /* 0x7fffff292500780c */ /* 0x000fe20003fa6070 */
[----:B------:R-:W-:-:S05]  /*109c0*/  VIADD R37, R34, 0xffffffa0 ;  /* 0xffffffa022257836 */ /* 0x000fca0000000000 */
[----:B------:R-:W-:Y:S01]  /*109d0*/  ISETP.GE.U32.AND P0, PT, R37, 0x7fffff21, PT ;  /* 0x7fffff212500780c */ /* 0x000fe20003f06070 */
[----:B------:R-:W-:-:S05]  /*109e0*/  VIADD R37, R34, 0xffffff98 ;  /* 0xffffff9822257836 */ /* 0x000fca0000000000 */
[----:B------:R-:W-:Y:S01]  /*109f0*/  ISETP.GE.U32.AND P3, PT, R37, 0x7fffff19, PT ;  /* 0x7fffff192500780c */ /* 0x000fe20003f66070 */
[----:B------:R-:W-:Y:S01]  /*10a00*/  VIADD R37, R34, 0xffffff90 ;  /* 0xffffff9022257836 */ /* 0x000fe20000000000 */
[----:B------:R0:W-:Y:S04]  /*10a10*/  STL [R1+0x2f0], R18 ;  /* 0x0002f01201007387 */ /* 0x0001e80000100800 */
[----:B------:R-:W-:Y:S01]  /*10a20*/  ISETP.GE.U32.AND P1, PT, R37, 0x7fffff11, PT ;  /* 0x7fffff112500780c */ /* 0x000fe20003f26070 */
[----:B------:R-:W-:Y:S01]  /*10a30*/  IMAD R37, R4, 0x5f, RZ ;  /* 0x0000005f04257824 */ /* 0x000fe200078e02ff */
[----:B0-----:R-:W4:Y:S01]  /*10a40*/  LDL R18, [R1+0x1228] ;  /* 0x0012280001127983 */ /* 0x001f220000100800 */
[----:B------:R-:W-:-:S03]  /*10a50*/  PRMT R19, RZ, 0x7610, R19 ;  /* 0x00007610ff137816 */ /* 0x000fc60000000013 */
[----:B--2---:R0:W-:Y:S04]  /*10a60*/  STL [R1+0x2ec], R16 ;  /* 0x0002ec1001007387 */ /* 0x0041e80000100800 */
[----:B------:R-:W2:Y:S04]  /*10a70*/  LDL R17, [R1+0x1160] ;  /* 0x0011600001117983 */ /* 0x000ea80000100800 */
[----:B0-----:R-:W2:Y:S04]  /*10a80*/  LDL R16, [R1+0x11b8] ;  /* 0x0011b80001107983 */ /* 0x001ea80000100800 */
[----:B---3--:R0:W-:Y:S02]  /*10a90*/  STL [R1+0x2e8], R5 ;  /* 0x0002e80501007387 */ /* 0x0081e40000100800 */
[----:B0-----:R-:W-:-:S05]  /*10aa0*/  IADD3 R5, P4, PT, R37, R2, RZ ;  /* 0x0000000225057210 */ /* 0x001fca0007f9e0ff */
[----:B------:R-:W-:Y:S04]  /*10ab0*/  STL [R1+0xce8], R5 ;  /* 0x000ce80501007387 */ /* 0x000fe80000100800 */
[----:B----4-:R0:W-:Y:S02]  /*10ac0*/  STL [R1+0x2e4], R9 ;  /* 0x0002e40901007387 */ /* 0x0101e40000100800 */
[----:B0-----:R-:W-:Y:S02]  /*10ad0*/  LEA.HI.X.SX32 R9, R37, R3, 0x1, P4 ;  /* 0x0000000325097211 */ /* 0x001fe400020f0eff */
[----:B------:R-:W-:Y:S01]  /*10ae0*/  ISETP.GE.AND P4, PT, R20, RZ, PT ;  /* 0x000000ff1400720c */ /* 0x000fe20003f86270 */
[----:B------:R-:W-:-:S05]  /*10af0*/  @!P5 IMAD.MOV.U32 R20, RZ, RZ, R8 ;  /* 0x000000ffff14d224 */ /* 0x000fca00078e0008 */
[----:B------:R-:W3:Y:S01]  /*10b00*/  @!P5 LDG.E.U8 R19, desc[UR18][R20.64] ;  /* 0x000000121413d981 */ /* 0x000ee2000c1e1100 */
[----:B------:R-:W-:Y:S02]  /*10b10*/  ISETP.GE.AND P6, PT, R23, RZ, PT ;  /* 0x000000ff1700720c */ /* 0x000fe40003fc6270 */
[----:B------:R-:W-:Y:S01]  /*10b20*/  ISETP.GE.AND P5, PT, R18, RZ, PT ;  /* 0x000000ff1200720c */ /* 0x000fe20003fa6270 */
[----:B------:R-:W-:Y:S01]  /*10b30*/  STL [R1+0xce4], R9 ;  /* 0x000ce40901007387 */ /* 0x000fe20000100800 */
[----:B------:R-:W-:Y:S01]  /*10b40*/  PRMT R0, RZ, 0x7610, R0 ;  /* 0x00007610ff007816 */ /* 0x000fe20000000000 */
[----:B------:R-:W-:Y:S02]  /*10b50*/  @!P0 IMAD.MOV.U32 R18, RZ, RZ, R5 ;  /* 0x000000ffff128224 */ /* 0x000fe400078e0005 */
[----:B------:R-:W4:Y:S06]  /*10b60*/  LDL.LU R8, [R1+0x3c] ;  /* 0x00003c0001087983 */ /* 0x000f2c0000300800 */
[----:B------:R-:W-:-:S02]  /*10b70*/  @!P6 IMAD.MOV R13, RZ, RZ, -R13 ;  /* 0x000000ffff0de224 */ /* 0x000fc400078e0a0d */
[----:B------:R-:W-:Y:S01]  /*10b80*/  @!P5 IMAD.MOV R15, RZ, RZ, -R15 ;  /* 0x000000ffff0fd224 */ /* 0x000fe200078e0a0f */
[----:B------:R-:W0:Y:S01]  /*10b90*/  S2R R33, SR_TID.X ;  /* 0x0000000000217919 */ /* 0x000e220000002100 */
[----:B---3--:R1:W-:Y:S02]  /*10ba0*/  STL [R1+0x2e0], R19 ;  /* 0x0002e01301007387 */ /* 0x0083e40000100800 */
[----:B-1----:R-:W-:-:S05]  /*10bb0*/  @!P0 IMAD.MOV.U32 R19, RZ, RZ, R9 ;  /* 0x000000ffff138224 */ /* 0x002fca00078e0009 */
[----:B------:R1:W3:Y:S01]  /*10bc0*/  @!P0 LDG.E.U8 R0, desc[UR18][R18.64] ;  /* 0x0000001212008981 */ /* 0x0002e2000c1e1100 */
[----:B--2---:R-:W-:-:S03]  /*10bd0*/  ISETP.GE.AND P0, PT, R16, RZ, PT ;  /* 0x000000ff1000720c */ /* 0x004fc60003f06270 */
[----:B------:R-:W-:Y:S04]  /*10be0*/  STL [R1+0x1538], R13 ;  /* 0x0015380d01007387 */ /* 0x000fe80000100800 */
[----:B------:R2:W-:Y:S04]  /*10bf0*/  STL [R1+0x153c], R15 ;  /* 0x00153c0f01007387 */ /* 0x0005e80000100800 */
[----:B------:R-:W3:Y:S04]  /*10c00*/  LDL.LU R16, [R1+0x38] ;  /* 0x0000380001107983 */ /* 0x000ee80000300800 */
[----:B------:R-:W3:Y:S01]  /*10c10*/  LDL.LU R21, [R1+0x34] ;  /* 0x0000340001157983 */ /* 0x000ee20000300800 */
[----:B------:R-:W-:Y:S01]  /*10c20*/  ISETP.GE.AND P5, PT, R17, RZ, PT ;  /* 0x000000ff1100720c */ /* 0x000fe20003fa6270 */
[----:B------:R-:W-:Y:S01]  /*10c30*/  @!P4 IMAD.MOV R12, RZ, RZ, -R12 ;  /* 0x000000ffff0cc224 */ /* 0x000fe200078e0a0c */
[----:B------:R-:W-:-:S02]  /*10c40*/  ISETP.NE.AND P4, PT, R11, RZ, PT ;  /* 0x000000ff0b00720c */ /* 0x000fc40003f85270 */
[----:B------:R-:W-:-:S04]  /*10c50*/  LOP3.LUT R11, RZ, R11, RZ, 0x33, !PT ;  /* 0x0000000bff0b7212 */ /* 0x000fc800078e33ff */
[----:B----4-:R-:W-:Y:S01]  /*10c60*/  SEL R37, R11, R8, !P4 ;  /* 0x000000080b257207 */ /* 0x010fe20006000000 */
[----:B------:R-:W-:Y:S01]  /*10c70*/  VIADD R8, R34, 0xffffff88 ;  /* 0xffffff8822087836 */ /* 0x000fe20000000000 */
[----:B0-----:R-:W-:-:S03]  /*10c80*/  LOP3.LUT R33, R33, 0x7f, RZ, 0xc0, !PT ;  /* 0x0000007f21217812 */ /* 0x001fc600078ec0ff */
[----:B------:R-:W-:Y:S02]  /*10c90*/  @!P5 IMAD.MOV R10, RZ, RZ, -R10 ;  /* 0x000000ffff0ad224 */ /* 0x000fe400078e0a0a */
[C---:B------:R-:W-:Y:S01]  /*10ca0*/  IMAD R17, R4.reuse, 0x67, RZ ;  /* 0x0000006704117824 */ /* 0x040fe200078e02ff */
[C---:B------:R-:W-:Y:S01]  /*10cb0*/  SEL R90, R11.reuse, R90, !P4 ;  /* 0x0000005a0b5a7207 */ /* 0x040fe20006000000 */
[C---:B-1----:R-:W-:Y:S01]  /*10cc0*/  IMAD R18, R4.reuse, 0x6f, RZ ;  /* 0x0000006f04127824 */ /* 0x042fe200078e02ff */
[C---:B------:R-:W-:Y:S02]  /*10cd0*/  SEL R88, R11.reuse, R88, !P4 ;  /* 0x000000580b587207 */ /* 0x040fe40006000000 */
[C---:B------:R-:W-:Y:S02]  /*10ce0*/  SEL R84, R11.reuse, R84, !P4 ;  /* 0x000000540b547207 */ /* 0x040fe40006000000 */
[----:B------:R-:W-:Y:S01]  /*10cf0*/  SEL R82, R11, R82, !P4 ;  /* 0x000000520b527207 */ /* 0x000fe20006000000 */
[----:B------:R-:W-:Y:S01]  /*10d00*/  IMAD R22, R37, UR11, RZ ;  /* 0x0000000b25167c24 */ /* 0x000fe2000f8e02ff */
[----:B------:R-:W-:Y:S01]  /*10d10*/  SEL R67, R11, R67, !P4 ;  /* 0x000000430b437207 */ /* 0x000fe20006000000 */
[----:B------:R-:W-:-:S02]  /*10d20*/  IMAD R9, R4, 0x77, RZ ;  /* 0x0000007704097824 */ /* 0x000fc400078e02ff */
[----:B------:R-:W-:Y:S01]  /*10d30*/  @!P0 IMAD.MOV R14, RZ, RZ, -R14 ;  /* 0x000000ffff0e8224 */ /* 0x000fe200078e0a0e */
[----:B------:R-:W-:-:S05]  /*10d40*/  SEL R39, R11, R91, !P4 ;  /* 0x0000005b0b277207 */ /* 0x000fca0006000000 */
[----:B------:R-:W-:Y:S01]  /*10d50*/  IMAD R39, R39, UR5, RZ ;  /* 0x0000000527277c24 */ /* 0x000fe2000f8e02ff */
[C---:B------:R-:W-:Y:S01]  /*10d60*/  SEL R91, R11.reuse, R43, !P4 ;  /* 0x0000002b0b5b7207 */ /* 0x040fe20006000000 */
[----:B------:R-:W-:Y:S01]  /*10d70*/  IMAD R43, R90, UR13, RZ ;  /* 0x0000000d5a2b7c24 */ /* 0x000fe2000f8e02ff */
[C---:B------:R-:W-:Y:S01]  /*10d80*/  SEL R5, R11.reuse, R49, !P4 ;  /* 0x000000310b057207 */ /* 0x040fe20006000000 */
[----:B------:R-:W-:Y:S01]  /*10d90*/  IMAD R49, R82, UR21, RZ ;  /* 0x0000001552317c24 */ /* 0x000fe2000f8e02ff */
[C---:B------:R-:W-:Y:S01]  /*10da0*/  SEL R69, R11.reuse, R69, !P4 ;  /* 0x000000450b457207 */ /* 0x040fe20006000000 */
[----:B------:R-:W0:Y:S01]  /*10db0*/  LDCU UR5, c[0x0][0x3b0] ;  /* 0x00007600ff0577ac */ /* 0x000e220008000800 */
[----:B------:R-:W-:-:S03]  /*10dc0*/  SEL R71, R11, R71, !P4 ;  /* 0x000000470b477207 */ /* 0x000fc60006000000 */
[----:B------:R-:W-:Y:S01]  /*10dd0*/  IMAD R69, R69, UR25, RZ ;  /* 0x0000001945457c24 */ /* 0x000fe2000f8e02ff */
[----:B------:R-:W-:Y:S01]  /*10de0*/  SEL R86, R11, R86, !P4 ;  /* 0x000000560b567207 */ /* 0x000fe20006000000 */
[----:B------:R-:W-:Y:S01]  /*10df0*/  IMAD R71, R71, UR27, RZ ;  /* 0x0000001b47477c24 */ /* 0x000fe2000f8e02ff */
[----:B------:R-:W-:Y:S01]  /*10e00*/  SEL R73, R11, R73, !P4 ;  /* 0x000000490b497207 */ /* 0x000fe20006000000 */
[----:B------:R-:W1:Y:S04]  /*10e10*/  LDCU UR13, c[0x0][0x3b0] ;  /* 0x00007600ff0d77ac */ /* 0x000e680008000800 */
[----:B------:R-:W-:Y:S01]  /*10e20*/  IMAD R73, R73, UR29, RZ ;  /* 0x0000001d49497c24 */ /* 0x000fe2000f8e02ff */
[C---:B------:R-:W-:Y:S02]  /*10e30*/  SEL R87, R11.reuse, R87, !P4 ;  /* 0x000000570b577207 */ /* 0x040fe40006000000 */
[----:B------:R-:W-:-:S02]  /*10e40*/  SEL R75, R11, R75, !P4 ;  /* 0x0000004b0b4b7207 */ /* 0x000fc40006000000 */
[----:B------:R-:W-:-:S03]  /*10e50*/  SEL R76, R11, R76, !P4 ;  /* 0x0000004c0b4c7207 */ /* 0x000fc60006000000 */
[----:B------:R-:W-:Y:S01]  /*10e60*/  IMAD R75, R75, UR31, RZ ;  /* 0x0000001f4b4b7c24 */ /* 0x000fe2000f8e02ff */
[C---:B--2---:R-:W-:Y:S01]  /*10e70*/  SEL R15, R11.reuse, R55, !P4 ;  /* 0x000000370b0f7207 */ /* 0x044fe20006000000 */
[----:B------:R-:W-:Y:S01]  /*10e80*/  IMAD R76, R76, UR33, RZ ;  /* 0x000000214c4c7c24 */ /* 0x000fe2000f8e02ff */
[----:B------:R-:W-:Y:S01]  /*10e90*/  SEL R78, R11, R78, !P4 ;  /* 0x0000004e0b4e7207 */ /* 0x000fe20006000000 */
[----:B------:R-:W-:Y:S01]  /*10ea0*/  IMAD R55, R87, UR14, RZ ;  /* 0x0000000e57377c24 */ /* 0x000fe2000f8e02ff */
[C---:B------:R-:W-:Y:S01]  /*10eb0*/  SEL R66, R11.reuse, R66, !P4 ;  /* 0x000000420b427207 */ /* 0x040fe20006000000 */
[----:B------:R-:W2:Y:S02]  /*10ec0*/  LDCU UR14, c[0x0][0x3b0] ;  /* 0x00007600ff0e77ac */ /* 0x000ea40008000800 */
[----:B------:R-:W-:Y:S01]  /*10ed0*/  IMAD R78, R78, UR35, RZ ;  /* 0x000000234e4e7c24 */ /* 0x000fe2000f8e02ff */
[C---:B------:R-:W-:Y:S01]  /*10ee0*/  SEL R64, R11.reuse, R64, !P4 ;  /* 0x000000400b407207 */ /* 0x040fe20006000000 */
[----:B------:R-:W-:Y:S01]  /*10ef0*/  IMAD R66, R66, UR37, RZ ;  /* 0x0000002542427c24 */ /* 0x000fe2000f8e02ff */
[----:B------:R-:W-:-:S02]  /*10f00*/  SEL R42, R11, R42, !P4 ;  /* 0x0000002a0b2a7207 */ /* 0x000fc40006000000 */
[C---:B------:R-:W-:Y:S01]  /*10f10*/  SEL R83, R11.reuse, R83, !P4 ;  /* 0x000000530b537207 */ /* 0x040fe20006000000 */
[----:B------:R-:W-:Y:S01]  /*10f20*/  IMAD R64, R64, UR39, RZ ;  /* 0x0000002740407c24 */ /* 0x000fe2000f8e02ff */
[C---:B------:R-:W-:Y:S01]  /*10f30*/  SEL R44, R11.reuse, R44, !P4 ;  /* 0x0000002c0b2c7207 */ /* 0x040fe20006000000 */
[----:B------:R-:W-:Y:S01]  /*10f40*/  IMAD R42, R42, UR41, RZ ;  /* 0x000000292a2a7c24 */ /* 0x000fe2000f8e02ff */
[C---:B------:R-:W-:Y:S02]  /*10f50*/  SEL R46, R11.reuse, R46, !P4 ;  /* 0x0000002e0b2e7207 */ /* 0x040fe40006000000 */
[C---:B------:R-:W-:Y:S01]  /*10f60*/  SEL R81, R11.reuse, R81, !P4 ;  /* 0x000000510b517207 */ /* 0x040fe20006000000 */
[----:B------:R-:W-:Y:S01]  /*10f70*/  IMAD R44, R44, UR43, RZ ;  /* 0x0000002b2c2c7c24 */ /* 0x000fe2000f8e02ff */
[C---:B------:R-:W-:Y:S01]  /*10f80*/  SEL R48, R11.reuse, R48, !P4 ;  /* 0x000000300b307207 */ /* 0x040fe20006000000 */
[----:B------:R-:W-:Y:S01]  /*10f90*/  IMAD R46, R46, UR45, RZ ;  /* 0x0000002d2e2e7c24 */ /* 0x000fe2000f8e02ff */
[----:B------:R-:W-:-:S02]  /*10fa0*/  SEL R92, R11, R92, !P4 ;  /* 0x0000005c0b5c7207 */ /* 0x000fc40006000000 */
[C---:B------:R-:W-:Y:S02]  /*10fb0*/  SEL R89, R11.reuse, R89, !P4 ;  /* 0x000000590b597207 */ /* 0x040fe40006000000 */
[C---:B------:R-:W-:Y:S02]  /*10fc0*/  SEL R68, R11.reuse, R68, !P4 ;  /* 0x000000440b447207 */ /* 0x040fe40006000000 */
[C---:B------:R-:W-:Y:S02]  /*10fd0*/  SEL R70, R11.reuse, R70, !P4 ;  /* 0x000000460b467207 */ /* 0x040fe40006000000 */
[C---:B------:R-:W-:Y:S02]  /*10fe0*/  SEL R72, R11.reuse, R72, !P4 ;  /* 0x000000480b487207 */ /* 0x040fe40006000000 */
[C---:B------:R-:W-:Y:S02]  /*10ff0*/  SEL R74, R11.reuse, R74, !P4 ;  /* 0x0000004a0b4a7207 */ /* 0x040fe40006000000 */
        /* <DEDUP_REMOVED lines=17> */
[C---:B------:R-:W-:Y:S01]  /*11110*/  SEL R38, R11.reuse, R38, !P4 ;  /* 0x000000260b267207 */ /* 0x040fe20006000000 */
[----:B---3--:R-:W-:Y:S04]  /*11120*/  STL [R1+0x2dc], R0 ;  /* 0x0002dc0001007387 */ /* 0x008fe80000100800 */
[----:B------:R-:W-:Y:S04]  /*11130*/  STL [R1+0x12c0], R4 ;  /* 0x0012c00401007387 */ /* 0x000fe80000100800 */
[----:B------:R-:W-:Y:S04]  /*11140*/  STL [R1+0x131c], R4 ;  /* 0x00131c0401007387 */ /* 0x000fe80000100800 */
[----:B------:R-:W-:Y:S04]  /*11150*/  STL [R1+0x1334], R4 ;  /* 0x0013340401007387 */ /* 0x000fe80000100800 */
[----:B------:R-:W-:Y:S04]  /*11160*/  STL [R1+0x1368], R4 ;  /* 0x0013680401007387 */ /* 0x000fe80000100800 */
[----:B------:R-:W-:Y:S04]  /*11170*/  STL [R1+0x13a0], R4 ;  /* 0x0013a00401007387 */ /* 0x000fe80000100800 */
[----:B------:R-:W-:Y:S01]  /*11180*/  STL [R1+0x13d8], R4 ;  /* 0x0013d80401007387 */ /* 0x000fe20000100800 */
[----:B------:R-:W-:-:S03]  /*11190*/  SEL R16, R11, R16, !P4 ;  /* 0x000000100b107207 */ /* 0x000fc60006000000 */
[----:B------:R-:W-:Y:S04]  /*111a0*/  STL [R1+0x1410], R4 ;  /* 0x0014100401007387 */ /* 0x000fe80000100800 */
[----:B------:R-:W-:Y:S04]  /*111b0*/  STL [R1+0x1490], R4 ;  /* 0x0014900401007387 */ /* 0x000fe80000100800 */
[----:B------:R-:W-:Y:S04]  /*111c0*/  STL [R1+0x1624], R4 ;  /* 0x0016240401007387 */ /* 0x000fe80000100800 */
[----:B------:R-:W-:Y:S04]  /*111d0*/  STL [R1+0x163c], R8 ;  /* 0x00163c0801007387 */ /* 0x000fe80000100800 */
[----:B------:R-:W-:Y:S04]  /*111e0*/  STL [R1+0x1640], R34 ;  /* 0x0016402201007387 */ /* 0x000fe80000100800 */
[----:B------:R-:W-:Y:S04]  /*111f0*/  STL [R1+0x1540], R33 ;  /* 0x0015402101007387 */ /* 0x000fe80000100800 */
[----:B------:R3:W-:Y:S01]  /*11200*/  STL [R1+0x1544], R10 ;  /* 0x0015440a01007387 */ /* 0x0007e20000100800 */
[----:B------:R-:W-:-:S03]  /*11210*/  SEL R37, R11, R21, !P4 ;  /* 0x000000150b257207 */ /* 0x000fc60006000000 */
[----:B------:R-:W-:Y:S01]  /*11220*/  STL [R1+0x1548], R11 ;  /* 0x0015480b01007387 */ /* 0x000fe20000100800 */
[----:B---3--:R-:W-:Y:S01]  /*11230*/  SEL R10, R11, R59, !P4 ;  /* 0x0000003b0b0a7207 */ /* 0x008fe20006000000 */
[----:B------:R-:W-:Y:S01]  /*11240*/  IMAD R59, R16, UR11, RZ ;  /* 0x0000000b103b7c24 */ /* 0x000fe2000f8e02ff */
[CC--:B------:R-:W-:Y:S01]  /*11250*/  IADD3 R16, P5, PT, R17.reuse, R2.reuse, RZ ;  /* 0x0000000211107210 */ /* 0x0c0fe20007fbe0ff */
[----:B------:R-:W-:Y:S03]  /*11260*/  STL [R1+0x15ac], R90 ;  /* 0x0015ac5a01007387 */ /* 0x000fe60000100800 */
[----:B------:R-:W-:Y:S01]  /*11270*/  LEA.HI.X.SX32 R17, R17, R3, 0x1, P5 ;  /* 0x0000000311117211 */ /* 0x000fe200028f0eff */
[----:B------:R-:W-:Y:S01]  /*11280*/  STL [R1+0x15a4], R88 ;  /* 0x0015a45801007387 */ /* 0x000fe20000100800 */
[----:B------:R-:W-:Y:S01]  /*11290*/  IADD3 R21, P5, PT, R18, R2, RZ ;  /* 0x0000000212157210 */ /* 0x000fe20007fbe0ff */
[----:B------:R-:W-:-:S02]  /*112a0*/  VIADD R0, R34, 0x7f ;  /* 0x0000007f22007836 */ /* 0x000fc40000000000 */
[----:B------:R-:W-:Y:S01]  /*112b0*/  STL [R1+0x160c], R84 ;  /* 0x00160c5401007387 */ /* 0x000fe20000100800 */
[----:B------:R-:W-:-:S03]  /*112c0*/  LEA.HI.X.SX32 R18, R18, R3, 0x1, P5 ;  /* 0x0000000312127211 */ /* 0x000fc600028f0eff */
[----:B------:R-:W-:Y:S04]  /*112d0*/  STL [R1+0x1608], R82 ;  /* 0x0016085201007387 */ /* 0x000fe80000100800 */
[----:B------:R-:W-:Y:S01]  /*112e0*/  STL [R1+0x1558], R67 ;  /* 0x0015584301007387 */ /* 0x000fe20000100800 */
[----:B------:R-:W-:-:S03]  /*112f0*/  IADD3 R19, P5, PT, R9, R2, RZ ;  /* 0x0000000209137210 */ /* 0x000fc60007fbe0ff */
[----:B------:R-:W-:Y:S01]  /*11300*/  STL [R1+0x268], R16 ;  /* 0x0002681001007387 */ /* 0x000fe20000100800 */
[----:B------:R-:W-:-:S03]  /*11310*/  ISETP.GT.AND P0, PT, R0, 0x7f, PT ;  /* 0x0000007f0000780c */ /* 0x000fc60003f04270 */
[----:B------:R-:W-:Y:S01]  /*11320*/  STL [R1+0x154c], R16 ;  /* 0x00154c1001007387 */ /* 0x000fe20000100800 */
[----:B------:R-:W-:-:S03]  /*11330*/  IMAD R0, R4, 0x7f, RZ ;  /* 0x0000007f04007824 */ /* 0x000fc600078e02ff */
[----:B------:R-:W-:Y:S04]  /*11340*/  STL [R1+0x264], R17 ;  /* 0x0002641101007387 */ /* 0x000fe80000100800 */
[----:B------:R-:W-:Y:S01]  /*11350*/  STL [R1+0x1550], R17 ;  /* 0x0015501101007387 */ /* 0x000fe20000100800 */
[----:B------:R-:W-:-:S03]  /*11360*/  LEA.HI.X.SX32 R20, R9, R3, 0x1, P5 ;  /* 0x0000000309147211 */ /* 0x000fc600028f0eff */
        /* <DEDUP_REMOVED lines=21> */
[----:B------:R-:W-:-:S03]  /*114c0*/  LEA.HI.X.SX32 R0, R0, R3, 0x1, P5 ;  /* 0x0000000300007211 */ /* 0x000fc600028f0eff */
        /* <DEDUP_REMOVED lines=9> */
[----:B------:R3:W-:Y:S04]  /*11560*/  STL [R1+0x156c], R0 ;  /* 0x00156c0001007387 */ /* 0x0007e80000100800 */
[----:B------:R-:W-:Y:S04]  /*11570*/  STL [R1+0x1370], R3 ;  /* 0x0013700301007387 */ /* 0x000fe80000100800 */
[----:B------:R-:W-:Y:S01]  /*11580*/  STL [R1+0x1384], R3 ;  /* 0x0013840301007387 */ /* 0x000fe20000100800 */
[----:B------:R-:W-:-:S03]  /*11590*/  IMAD R37, R37, UR11, RZ ;  /* 0x0000000b25257c24 */ /* 0x000fc6000f8e02ff */
[----:B------:R-:W-:Y:S01]  /*115a0*/  STL [R1+0x13a8], R3 ;  /* 0x0013a80301007387 */ /* 0x000fe20000100800 */
[----:B---3--:R-:W-:-:S03]  /*115b0*/  IADD3 R0, P5, PT, R22, R7, RZ ;  /* 0x0000000716007210 */ /* 0x008fc60007fbe0ff */
        /* <DEDUP_REMOVED lines=8> */
[----:B------:R3:W-:Y:S04]  /*11640*/  STL [R1+0x288], R0 ;  /* 0x0002880001007387 */ /* 0x0007e80000100800 */
[----:B------:R-:W-:Y:S01]  /*11650*/  STL [R1+0x2c8], R4 ;  /* 0x0002c80401007387 */ /* 0x000fe20000100800 */
[----:B---3--:R-:W-:-:S02]  /*11660*/  LEA.HI.X.SX32 R0, R22, R6, 0x1, P5 ;  /* 0x0000000616007211 */ /* 0x008fc400028f0eff */
[----:B------:R-:W-:-:S03]  /*11670*/  IADD3 R3, P5, PT, R39, R7, RZ ;  /* 0x0000000727037210 */ /* 0x000fc60007fbe0ff */
[----:B------:R3:W-:Y:S01]  /*11680*/  STL [R1+0x284], R0 ;  /* 0x0002840001007387 */ /* 0x0007e20000100800 */
[----:B------:R-:W-:Y:S02]  /*11690*/  ISETP.LT.AND P0, PT, R33, R34, P0 ;  /* 0x000000222100720c */ /* 0x000fe40000701270 */
[----:B------:R-:W-:Y:S01]  /*116a0*/  SEL R34, R11, R45, !P4 ;  /* 0x0000002d0b227207 */ /* 0x000fe20006000000 */
[----:B------:R-:W-:Y:S01]  /*116b0*/  STL [R1+0x328], R3 ;  /* 0x0003280301007387 */ /* 0x000fe20000100800 */
[----:B---3--:R-:W-:Y:S01]  /*116c0*/  LEA.HI.X.SX32 R0, R37, R6, 0x1, P6 ;  /* 0x0000000625007211 */ /* 0x008fe200030f0eff */
[----:B------:R-:W-:Y:S01]  /*116d0*/  IMAD R45, R88, UR15, RZ ;  /* 0x0000000f582d7c24 */ /* 0x000fe2000f8e02ff */
[----:B------:R-:W-:Y:S02]  /*116e0*/  IADD3 R4, P6, PT, R43, R7, RZ ;  /* 0x000000072b047210 */ /* 0x000fe40007fde0ff */
[C---:B------:R-:W-:Y:S01]  /*116f0*/  SEL R8, R11.reuse, R47, !P4 ;  /* 0x0000002f0b087207 */ /* 0x040fe20006000000 */
[----:B------:R3:W-:Y:S01]  /*11700*/  STL [R1+0x2c4], R0 ;  /* 0x0002c40001007387 */ /* 0x0007e20000100800 */
[----:B------:R-:W-:Y:S01]  /*11710*/  IMAD R47, R84, UR17, RZ ;  /* 0x00000011542f7c24 */ /* 0x000fe2000f8e02ff */
[----:B------:R-:W-:-:S02]  /*11720*/  SEL R33, R11, R51, !P4 ;  /* 0x000000330b217207 */ /* 0x000fc40006000000 */
[C---:B------:R-:W-:Y:S01]  /*11730*/  SEL R12, R11.reuse, R12, !P4 ;  /* 0x0000000c0b0c7207 */ /* 0x040fe20006000000 */
[----:B------:R4:W-:Y:S01]  /*11740*/  STL [R1+0x368], R4 ;  /* 0x0003680401007387 */ /* 0x0009e20000100800 */
[----:B------:R-:W-:Y:S01]  /*11750*/  SEL R14, R11, R14, !P4 ;  /* 0x0000000e0b0e7207 */ /* 0x000fe20006000000 */
[----:B------:R-:W-:Y:S02]  /*11760*/  IMAD R48, R48, UR47, RZ ;  /* 0x0000002f30307c24 */ /* 0x000fe4000f8e02ff */
[----:B------:R-:W-:Y:S01]  /*11770*/  IMAD R62, R62, UR49, RZ ;  /* 0x000000313e3e7c24 */ /* 0x000fe2000f8e02ff */
[----:B---3--:R-:W-:Y:S01]  /*11780*/  LEA.HI.X.SX32 R0, R39, R6, 0x1, P5 ;  /* 0x0000000627007211 */ /* 0x008fe200028f0eff */
[----:B------:R-:W-:Y:S02]  /*11790*/  IMAD R52, R52, UR51, RZ ;  /* 0x0000003334347c24 */ /* 0x000fe4000f8e02ff */
[----:B------:R-:W-:Y:S02]  /*117a0*/  IMAD R54, R54, UR53, RZ ;  /* 0x0000003536367c24 */ /* 0x000fe4000f8e02ff */
[----:B------:R-:W-:Y:S01]  /*117b0*/  IMAD R56, R56, UR55, RZ ;  /* 0x0000003738387c24 */ /* 0x000fe2000f8e02ff */
[----:B----4-:R-:W-:Y:S01]  /*117c0*/  IADD3 R4, P5, PT, R45, R7, RZ ;  /* 0x000000072d047210 */ /* 0x010fe20007fbe0ff */
[----:B------:R3:W-:Y:S01]  /*117d0*/  STL [R1+0x324], R0 ;  /* 0x0003240001007387 */ /* 0x0007e20000100800 */
[----:B------:R-:W-:-:S02]  /*117e0*/  IMAD R58, R58, UR57, RZ ;  /* 0x000000393a3a7c24 */ /* 0x000fc4000f8e02ff */
[----:B------:R-:W-:Y:S01]  /*117f0*/  IMAD R60, R60, UR59, RZ ;  /* 0x0000003b3c3c7c24 */ /* 0x000fe2000f8e02ff */
[----:B------:R-:W-:Y:S01]  /*11800*/  STL [R1+0x3a8], R4 ;  /* 0x0003a80401007387 */ /* 0x000fe20000100800 */
[----:B------:R-:W-:Y:S02]  /*11810*/  IMAD R50, R50, UR61, RZ ;  /* 0x0000003d32327c24 */ /* 0x000fe4000f8e02ff */
[----:B------:R-:W-:Y:S02]  /*11820*/  IMAD R41, R41, UR62, RZ ;  /* 0x0000003e29297c24 */ /* 0x000fe4000f8e02ff */
[----:B------:R-:W-:Y:S01]  /*11830*/  IMAD R40, R40, UR63, RZ ;  /* 0x0000003f28287c24 */ /* 0x000fe2000f8e02ff */
[----:B---3--:R-:W-:Y:S01]  /*11840*/  LEA.HI.X.SX32 R0, R43, R6, 0x1, P6 ;  /* 0x000000062b007211 */ /* 0x008fe200030f0eff */
[----:B------:R-:W-:Y:S01]  /*11850*/  IMAD R38, R38, UR64, RZ ;  /* 0x0000004026267c24 */ /* 0x000fe2000f8e02ff */
[----:B------:R-:W-:Y:S01]  /*11860*/  IADD3 R9, P6, PT, R47, R7, RZ ;  /* 0x000000072f097210 */ /* 0x000fe20007fde0ff */
[----:B------:R-:W-:-:S02]  /*11870*/  IMAD R92, R92, UR11, RZ ;  /* 0x0000000b5c5c7c24 */ /* 0x000fc4000f8e02ff */
[----:B------:R-:W-:Y:S01]  /*11880*/  IMAD R57, R86, UR12, RZ ;  /* 0x0000000c56397c24 */ /* 0x000fe2000f8e02ff */
[----:B------:R3:W-:Y:S01]  /*11890*/  STL [R1+0x364], R0 ;  /* 0x0003640001007387 */ /* 0x0007e20000100800 */
[----:B------:R-:W-:Y:S02]  /*118a0*/  IMAD R51, R67, UR23, RZ ;  /* 0x0000001743337c24 */ /* 0x000fe4000f8e02ff */
[----:B------:R-:W-:Y:S01]  /*118b0*/  IMAD R53, R89, UR16, RZ ;  /* 0x0000001059357c24 */ /* 0x000fe2000f8e02ff */
[----:B------:R4:W-:Y:S01]  /*118c0*/  STL [R1+0x3e8], R9 ;  /* 0x0003e80901007387 */ /* 0x0009e20000100800 */
[----:B------:R-:W-:Y:S01]  /*118d0*/  IMAD R12, R12, UR65, RZ ;  /* 0x000000410c0c7c24 */ /* 0x000fe2000f8e02ff */
[----:B------:R-:W-:Y:S01]  /*118e0*/  PRMT R2, RZ, 0x7610, R2 ;  /* 0x00007610ff027816 */ /* 0x000fe20000000002 */
[----:B------:R-:W-:Y:S01]  /*118f0*/  IMAD R14, R14, UR66, RZ ;  /* 0x000000420e0e7c24 */ /* 0x000fe2000f8e02ff */
[----:B------:R-:W0:Y:S01]  /*11900*/  LDCU UR12, c[0x0][0x3b0] ;  /* 0x00007600ff0c77ac */ /* 0x000e220008000800 */
[----:B---3--:R-:W-:-:S02]  /*11910*/  LEA.HI.X.SX32 R0, R45, R6, 0x1, P5 ;  /* 0x000000062d007211 */ /* 0x008fc400028f0eff */
[----:B------:R-:W-:Y:S01]  /*11920*/  IADD3 R85, P5, PT, R49, R7, RZ ;  /* 0x0000000731557210 */ /* 0x000fe20007fbe0ff */
[----:B------:R-:W-:Y:S01]  /*11930*/  IMAD R37, R79, UR36, RZ ;  /* 0x000000244f257c24 */ /* 0x000fe2000f8e02ff */
[----:B------:R-:W3:Y:S01]  /*11940*/  LDCU UR15, c[0x0][0x3b0] ;  /* 0x00007600ff0f77ac */ /* 0x000ee20008000800 */
[----:B------:R1:W-:Y:S01]  /*11950*/  STL [R1+0x3a4], R0 ;  /* 0x0003a40001007387 */ /* 0x0003e20000100800 */
[----:B----4-:R-:W-:-:S03]  /*11960*/  LEA.HI.X.SX32 R9, R49, R6, 0x1, P5 ;  /* 0x0000000631097211 */ /* 0x010fc600028f0eff */
[----:B------:R-:W-:Y:S01]  /*11970*/  STL [R1+0x428], R85 ;  /* 0x0004285501007387 */ /* 0x000fe20000100800 */
[----:B-1----:R-:W-:Y:S02]  /*11980*/  LEA.HI.X.SX32 R0, R47, R6, 0x1, P6 ;  /* 0x000000062f007211 */ /* 0x002fe400030f0eff */
[----:B------:R-:W-:-:S03]  /*11990*/  IADD3 R35, P6, PT, R51, R7, RZ ;  /* 0x0000000733237210 */ /* 0x000fc60007fde0ff */
[----:B------:R1:W-:Y:S01]  /*119a0*/  STL [R1+0x3e4], R0 ;  /* 0x0003e40001007387 */ /* 0x0003e20000100800 */
[----:B------:R-:W-:-:S03]  /*119b0*/  LEA.HI.X.SX32 R93, R51, R6, 0x1, P6 ;  /* 0x00000006335d7211 */ /* 0x000fc600030f0eff */
[----:B------:R4:W-:Y:S01]  /*119c0*/  STL [R1+0x424], R9 ;  /* 0x0004240901007387 */ /* 0x0009e20000100800 */
[----:B-1----:R-:W-:-:S03]  /*119d0*/  IADD3 R0, P5, PT, R69, R7, RZ ;  /* 0x0000000745007210 */ /* 0x002fc60007fbe0ff */
[----:B------:R-:W-:Y:S01]  /*119e0*/  STL [R1+0x468], R35 ;  /* 0x0004682301007387 */ /* 0x000fe20000100800 */
[----:B----4-:R-:W-:-:S03]  /*119f0*/  IADD3 R9, P6, PT, R71, R7, RZ ;  /* 0x0000000747097210 */ /* 0x010fc60007fde0ff */
[----:B------:R1:W-:Y:S04]  /*11a00*/  STL [R1+0x4a8], R0 ;  /* 0x0004a80001007387 */ /* 0x0003e80000100800 */
[----:B------:R-:W-:Y:S04]  /*11a10*/  STL [R1+0x159c], R86 ;  /* 0x00159c5601007387 */ /* 0x000fe80000100800 */
[----:B------:R-:W-:Y:S01]  /*11a20*/  STL [R1+0x1570], R69 ;  /* 0x0015704501007387 */ /* 0x000fe20000100800 */
[----:B-1----:R-:W-:-:S03]  /*11a30*/  LEA.HI.X.SX32 R0, R69, R6, 0x1, P5 ;  /* 0x0000000645007211 */ /* 0x002fc600028f0eff */
[----:B------:R-:W-:Y:S04]  /*11a40*/  STL [R1+0x4e8], R9 ;  /* 0x0004e80901007387 */ /* 0x000fe80000100800 */
[----:B------:R-:W-:Y:S04]  /*11a50*/  STL [R1+0x464], R93 ;  /* 0x0004645d01007387 */ /* 0x000fe80000100800 */
[----:B------:R1:W-:Y:S04]  /*11a60*/  STL [R1+0x4a4], R0 ;  /* 0x0004a40001007387 */ /* 0x0003e80000100800 */
[----:B------:R-:W-:Y:S01]  /*11a70*/  STL [R1+0x1610], R87 ;  /* 0x0016105701007387 */ /* 0x000fe20000100800 */
[----:B-1----:R-:W-:-:S05]  /*11a80*/  IADD3 R0, P5, PT, R73, R7, RZ ;  /* 0x0000000749007210 */ /* 0x002fca0007fbe0ff */
[----:B------:R1:W-:Y:S04]  /*11a90*/  STL [R1+0x528], R0 ;  /* 0x0005280001007387 */ /* 0x0003e80000100800 */
[----:B------:R-:W-:Y:S01]  /*11aa0*/  STL [R1+0x1574], R71 ;  /* 0x0015744701007387 */ /* 0x000fe20000100800 */
[----:B-1----:R-:W-:Y:S02]  /*11ab0*/  LEA.HI.X.SX32 R0, R71, R6, 0x1, P6 ;  /* 0x0000000647007211 */ /* 0x002fe400030f0eff */
[----:B------:R-:W-:-:S03]  /*11ac0*/  IADD3 R87, P6, PT, R75, R7, RZ ;  /* 0x000000074b577210 */ /* 0x000fc60007fde0ff */
[----:B------:R1:W-:Y:S04]  /*11ad0*/  STL [R1+0x4e4], R0 ;  /* 0x0004e40001007387 */ /* 0x0003e80000100800 */
[----:B------:R-:W-:Y:S01]  /*11ae0*/  STL [R1+0x1578], R73 ;  /* 0x0015784901007387 */ /* 0x000fe20000100800 */
[----:B-1----:R-:W-:Y:S02]  /*11af0*/  LEA.HI.X.SX32 R0, R73, R6, 0x1, P5 ;  /* 0x0000000649007211 */ /* 0x002fe400028f0eff */
[----:B------:R-:W-:-:S03]  /*11b00*/  IADD3 R84, P5, PT, R76, R7, RZ ;  /* 0x000000074c547210 */ /* 0x000fc60007fbe0ff */
[----:B------:R1:W-:Y:S01]  /*11b10*/  STL [R1+0x524], R0 ;  /* 0x0005240001007387 */ /* 0x0003e20000100800 */
[----:B------:R-:W-:-:S03]  /*11b20*/  LEA.HI.X.SX32 R9, R76, R6, 0x1, P5 ;  /* 0x000000064c097211 */ /* 0x000fc600028f0eff */
[----:B------:R-:W-:Y:S01]  /*11b30*/  STL [R1+0x568], R87 ;  /* 0x0005685701007387 */ /* 0x000fe20000100800 */
[----:B-1----:R-:W-:-:S03]  /*11b40*/  LEA.HI.X.SX32 R0, R75, R6, 0x1, P6 ;  /* 0x000000064b007211 */ /* 0x002fc600030f0eff */
[----:B------:R-:W-:Y:S01]  /*11b50*/  STL [R1+0x157c], R75 ;  /* 0x00157c4b01007387 */ /* 0x000fe20000100800 */
[----:B------:R-:W-:-:S03]  /*11b60*/  IADD3 R82, P6, PT, R78, R7, RZ ;  /* 0x000000074e527210 */ /* 0x000fc60007fde0ff */
[----:B------:R-:W-:Y:S04]  /*11b70*/  STL [R1+0x5a8], R84 ;  /* 0x0005a85401007387 */ /* 0x000fe80000100800 */
[----:B------:R1:W-:Y:S04]  /*11b80*/  STL [R1+0x564], R0 ;  /* 0x0005640001007387 */ /* 0x0003e80000100800 */
[----:B------:R-:W-:Y:S01]  /*11b90*/  STL [R1+0x1600], R76 ;  /* 0x0016004c01007387 */ /* 0x000fe20000100800 */
[----:B-1----:R-:W-:-:S03]  /*11ba0*/  IADD3 R0, P5, PT, R66, R7, RZ ;  /* 0x0000000742007210 */ /* 0x002fc60007fbe0ff */
[----:B------:R1:W-:Y:S04]  /*11bb0*/  STL [R1+0x5a4], R9 ;  /* 0x0005a40901007387 */ /* 0x0003e80000100800 */
[----:B------:R-:W-:Y:S04]  /*11bc0*/  STL [R1+0x5e8], R82 ;  /* 0x0005e85201007387 */ /* 0x000fe80000100800 */
[----:B------:R4:W-:Y:S01]  /*11bd0*/  STL [R1+0x628], R0 ;  /* 0x0006280001007387 */ /* 0x0009e20000100800 */
[----:B-1----:R-:W-:-:S03]  /*11be0*/  LEA.HI.X.SX32 R9, R78, R6, 0x1, P6 ;  /* 0x000000064e097211 */ /* 0x002fc600030f0eff */
[----:B------:R-:W-:Y:S04]  /*11bf0*/  STL [R1+0x1594], R83 ;  /* 0x0015945301007387 */ /* 0x000fe80000100800 */
[----:B------:R1:W-:Y:S01]  /*11c00*/  STL [R1+0x1604], R78 ;  /* 0x0016044e01007387 */ /* 0x0003e20000100800 */
[----:B----4-:R-:W-:-:S03]  /*11c10*/  IADD3 R0, P6, PT, R64, R7, RZ ;  /* 0x0000000740007210 */ /* 0x010fc60007fde0ff */
[----:B------:R4:W-:Y:S04]  /*11c20*/  STL [R1+0x5e4], R9 ;  /* 0x0005e40901007387 */ /* 0x0009e80000100800 */
[----:B------:R-:W-:Y:S01]  /*11c30*/  STL [R1+0x15f8], R66 ;  /* 0x0015f84201007387 */ /* 0x000fe20000100800 */
[-C--:B-1----:R-:W-:Y:S02]  /*11c40*/  LEA.HI.X.SX32 R78, R66, R6.reuse, 0x1, P5 ;  /* 0x00000006424e7211 */ /* 0x082fe400028f0eff */
[C---:B------:R-:W-:Y:S01]  /*11c50*/  IADD3 R76, P5, PT, R42.reuse, R7, RZ ;  /* 0x000000072a4c7210 */ /* 0x040fe20007fbe0ff */
[----:B------:R1:W-:Y:S04]  /*11c60*/  STL [R1+0x668], R0 ;  /* 0x0006680001007387 */ /* 0x0003e80000100800 */
[----:B------:R-:W-:Y:S01]  /*11c70*/  STL [R1+0x624], R78 ;  /* 0x0006244e01007387 */ /* 0x000fe20000100800 */
[----:B----4-:R-:W-:-:S03]  /*11c80*/  LEA.HI.X.SX32 R9, R42, R6, 0x1, P5 ;  /* 0x000000062a097211 */ /* 0x010fc600028f0eff */
[----:B------:R-:W-:Y:S01]  /*11c90*/  STL [R1+0x158c], R81 ;  /* 0x00158c5101007387 */ /* 0x000fe20000100800 */
[----:B-1----:R-:W-:-:S03]  /*11ca0*/  LEA.HI.X.SX32 R0, R64, R6, 0x1, P6 ;  /* 0x0000000640007211 */ /* 0x002fc600030f0eff */
[----:B------:R-:W-:Y:S01]  /*11cb0*/  STL [R1+0x6a8], R76 ;  /* 0x0006a84c01007387 */ /* 0x000fe20000100800 */
[----:B------:R-:W-:-:S03]  /*11cc0*/  IADD3 R11, P6, PT, R44, R7, RZ ;  /* 0x000000072c0b7210 */ /* 0x000fc60007fde0ff */
[----:B------:R-:W-:Y:S04]  /*11cd0*/  STL [R1+0x15f4], R64 ;  /* 0x0015f44001007387 */ /* 0x000fe80000100800 */
[----:B------:R1:W-:Y:S04]  /*11ce0*/  STL [R1+0x664], R0 ;  /* 0x0006640001007387 */ /* 0x0003e80000100800 */
[----:B------:R4:W-:Y:S01]  /*11cf0*/  STL [R1+0x6e8], R11 ;  /* 0x0006e80b01007387 */ /* 0x0009e20000100800 */
[----:B-1----:R-:W-:-:S03]  /*11d00*/  IADD3 R0, P5, PT, R46, R7, RZ ;  /* 0x000000072e007210 */ /* 0x002fc60007fbe0ff */
[----:B------:R1:W-:Y:S01]  /*11d10*/  STL [R1+0x6a4], R9 ;  /* 0x0006a40901007387 */ /* 0x0003e20000100800 */
[----:B----4-:R-:W-:-:S03]  /*11d20*/  LEA.HI.X.SX32 R11, R44, R6, 0x1, P6 ;  /* 0x000000062c0b7211 */ /* 0x010fc600030f0eff */
[----:B------:R-:W-:Y:S04]  /*11d30*/  STL [R1+0x15fc], R68 ;  /* 0x0015fc4401007387 */ /* 0x000fe80000100800 */
[----:B------:R4:W-:Y:S01]  /*11d40*/  STL [R1+0x728], R0 ;  /* 0x0007280001007387 */ /* 0x0009e20000100800 */
[----:B-1----:R-:W-:-:S03]  /*11d50*/  IADD3 R9, P6, PT, R48, R7, RZ ;  /* 0x0000000730097210 */ /* 0x002fc60007fde0ff */
[----:B------:R-:W-:Y:S01]  /*11d60*/  STL [R1+0x6e4], R11 ;  /* 0x0006e40b01007387 */ /* 0x000fe20000100800 */
[----:B----4-:R-:W-:-:S03]  /*11d70*/  LEA.HI.X.SX32 R0, R46, R6, 0x1, P5 ;  /* 0x000000062e007211 */ /* 0x010fc600028f0eff */
[----:B------:R-:W-:Y:S01]  /*11d80*/  STL [R1+0x768], R9 ;  /* 0x0007680901007387 */ /* 0x000fe20000100800 */
[----:B------:R-:W-:-:S03]  /*11d90*/  IADD3 R66, P5, PT, R62, R7, RZ ;  /* 0x000000073e427210 */ /* 0x000fc60007fbe0ff */
[----:B------:R1:W-:Y:S01]  /*11da0*/  STL [R1+0x724], R0 ;  /* 0x0007240001007387 */ /* 0x0003e20000100800 */
[----:B------:R-:W-:Y:S01]  /*11db0*/  IMAD R47, R68, UR24, RZ ;  /* 0x00000018442f7c24 */ /* 0x000fe2000f8e02ff */
[-C--:B------:R-:W-:Y:S02]  /*11dc0*/  LEA.HI.X.SX32 R68, R62, R6.reuse, 0x1, P5 ;  /* 0x000000063e447211 */ /* 0x080fe400028f0eff */
[----:B------:R-:W-:Y:S01]  /*11dd0*/  STL [R1+0x7a8], R66 ;  /* 0x0007a84201007387 */ /* 0x000fe20000100800 */
[----:B-1----:R-:W-:Y:S02]  /*11de0*/  LEA.HI.X.SX32 R0, R48, R6, 0x1, P6 ;  /* 0x0000000630007211 */ /* 0x002fe400030f0eff */
[----:B------:R-:W-:-:S03]  /*11df0*/  IADD3 R64, P6, PT, R52, R7, RZ ;  /* 0x0000000734407210 */ /* 0x000fc60007fde0ff */
[----:B------:R1:W-:Y:S01]  /*11e00*/  STL [R1+0x764], R0 ;  /* 0x0007640001007387 */ /* 0x0003e20000100800 */
[----:B------:R-:W-:-:S03]  /*11e10*/  LEA.HI.X.SX32 R9, R52, R6, 0x1, P6 ;  /* 0x0000000634097211 */ /* 0x000fc600030f0eff */
[----:B------:R4:W-:Y:S01]  /*11e20*/  STL [R1+0x15f0], R62 ;  /* 0x0015f03e01007387 */ /* 0x0009e20000100800 */
[----:B-1----:R-:W-:-:S03]  /*11e30*/  IADD3 R0, P5, PT, R54, R7, RZ ;  /* 0x0000000736007210 */ /* 0x002fc60007fbe0ff */
[----:B------:R-:W-:Y:S04]  /*11e40*/  STL [R1+0x7e8], R64 ;  /* 0x0007e84001007387 */ /* 0x000fe80000100800 */
[----:B------:R-:W-:Y:S04]  /*11e50*/  STL [R1+0x7a4], R68 ;  /* 0x0007a44401007387 */ /* 0x000fe80000100800 */
[----:B------:R1:W-:Y:S01]  /*11e60*/  STL [R1+0x828], R0 ;  /* 0x0008280001007387 */ /* 0x0003e20000100800 */
[----:B----4-:R-:W-:-:S03]  /*11e70*/  LEA.HI.X.SX32 R62, R54, R6, 0x1, P5 ;  /* 0x00000006363e7211 */ /* 0x010fc600028f0eff */
[----:B------:R-:W-:Y:S01]  /*11e80*/  STL [R1+0x1580], R52 ;  /* 0x0015803401007387 */ /* 0x000fe20000100800 */
[----:B-1----:R-:W-:-:S03]  /*11e90*/  IADD3 R0, P6, PT, R56, R7, RZ ;  /* 0x0000000738007210 */ /* 0x002fc60007fde0ff */
[----:B------:R1:W-:Y:S04]  /*11ea0*/  STL [R1+0x7e4], R9 ;  /* 0x0007e40901007387 */ /* 0x0003e80000100800 */
[----:B------:R-:W-:Y:S04]  /*11eb0*/  STL [R1+0x1584], R54 ;  /* 0x0015843601007387 */ /* 0x000fe80000100800 */
[----:B------:R4:W-:Y:S01]  /*11ec0*/  STL [R1+0x868], R0 ;  /* 0x0008680001007387 */ /* 0x0009e20000100800 */
[----:B-1----:R-:W-:-:S03]  /*11ed0*/  LEA.HI.X.SX32 R9, R56, R6, 0x1, P6 ;  /* 0x0000000638097211 */ /* 0x002fc600030f0eff */
[----:B------:R-:W-:Y:S01]  /*11ee0*/  STL [R1+0x824], R62 ;  /* 0x0008243e01007387 */ /* 0x000fe20000100800 */
[----:B----4-:R-:W-:-:S05]  /*11ef0*/  IADD3 R0, P5, PT, R58, R7, RZ ;  /* 0x000000073a007210 */ /* 0x010fca0007fbe0ff */
[----:B------:R1:W-:Y:S04]  /*11f00*/  STL [R1+0x8a8], R0 ;  /* 0x0008a80001007387 */ /* 0x0003e80000100800 */
[----:B------:R-:W-:Y:S01]  /*11f10*/  STL [R1+0x15e8], R56 ;  /* 0x0015e83801007387 */ /* 0x000fe20000100800 */
[----:B-1----:R-:W-:-:S03]  /*11f20*/  IADD3 R0, P6, PT, R60, R7, RZ ;  /* 0x000000073c007210 */ /* 0x002fc60007fde0ff */
[----:B------:R1:W-:Y:S04]  /*11f30*/  STL [R1+0x864], R9 ;  /* 0x0008640901007387 */ /* 0x0003e80000100800 */
[----:B------:R4:W-:Y:S04]  /*11f40*/  STL [R1+0x15ec], R58 ;  /* 0x0015ec3a01007387 */ /* 0x0009e80000100800 */
[----:B------:R0:W-:Y:S01]  /*11f50*/  STL [R1+0x8e8], R0 ;  /* 0x0008e80001007387 */ /* 0x0001e20000100800 */
[-C--:B-1----:R-:W-:Y:S02]  /*11f60*/  LEA.HI.X.SX32 R9, R58, R6.reuse, 0x1, P5 ;  /* 0x000000063a097211 */ /* 0x082fe400028f0eff */
[----:B----4-:R-:W-:-:S03]  /*11f70*/  LEA.HI.X.SX32 R58, R60, R6, 0x1, P6 ;  /* 0x000000063c3a7211 */ /* 0x010fc600030f0eff */
[----:B------:R1:W-:Y:S01]  /*11f80*/  STL [R1+0x8a4], R9 ;  /* 0x0008a40901007387 */ /* 0x0003e20000100800 */
[----:B0-----:R-:W-:-:S05]  /*11f90*/  IADD3 R0, P5, PT, R50, R7, RZ ;  /* 0x0000000732007210 */ /* 0x001fca0007fbe0ff */
[----:B------:R0:W-:Y:S01]  /*11fa0*/  STL [R1+0x928], R0 ;  /* 0x0009280001007387 */ /* 0x0001e20000100800 */
[----:B-1----:R-:W-:-:S03]  /*11fb0*/  IADD3 R9, P6, PT, R41, R7, RZ ;  /* 0x0000000729097210 */ /* 0x002fc60007fde0ff */
[----:B------:R-:W-:Y:S01]  /*11fc0*/  STL [R1+0x1588], R50 ;  /* 0x0015883201007387 */ /* 0x000fe20000100800 */
[----:B0-----:R-:W-:-:S03]  /*11fd0*/  LEA.HI.X.SX32 R0, R50, R6, 0x1, P5 ;  /* 0x0000000632007211 */ /* 0x001fc600028f0eff */
[----:B------:R-:W-:Y:S01]  /*11fe0*/  STL [R1+0x968], R9 ;  /* 0x0009680901007387 */ /* 0x000fe20000100800 */
[----:B------:R-:W-:-:S03]  /*11ff0*/  IADD3 R32, P5, PT, R40, R7, RZ ;  /* 0x0000000728207210 */ /* 0x000fc60007fbe0ff */
[----:B------:R-:W-:Y:S04]  /*12000*/  STL [R1+0x8e4], R58 ;  /* 0x0008e43a01007387 */ /* 0x000fe80000100800 */
[----:B------:R0:W-:Y:S01]  /*12010*/  STL [R1+0x924], R0 ;  /* 0x0009240001007387 */ /* 0x0001e20000100800 */
[----:B------:R-:W-:-:S03]  /*12020*/  LEA.HI.X.SX32 R56, R40, R6, 0x1, P5 ;  /* 0x0000000628387211 */ /* 0x000fc600028f0eff */
[----:B------:R-:W-:Y:S01]  /*12030*/  STL [R1+0x1590], R77 ;  /* 0x0015904d01007387 */ /* 0x000fe20000100800 */
[-C--:B------:R-:W-:Y:S02]  /*12040*/  IADD3 R23, P5, PT, R12, R7.reuse, RZ ;  /* 0x000000070c177210 */ /* 0x080fe40007fbe0ff */
[-C--:B0-----:R-:W-:Y:S02]  /*12050*/  LEA.HI.X.SX32 R0, R41, R6.reuse, 0x1, P6 ;  /* 0x0000000629007211 */ /* 0x081fe400030f0eff */
[C---:B------:R-:W-:Y:S01]  /*12060*/  IADD3 R30, P6, PT, R38.reuse, R7, RZ ;  /* 0x00000007261e7210 */ /* 0x040fe20007fde0ff */
[----:B------:R-:W-:Y:S04]  /*12070*/  STL [R1+0x9a8], R32 ;  /* 0x0009a82001007387 */ /* 0x000fe80000100800 */
[----:B------:R0:W-:Y:S04]  /*12080*/  STL [R1+0x964], R0 ;  /* 0x0009640001007387 */ /* 0x0001e80000100800 */
[----:B------:R-:W-:Y:S04]  /*12090*/  STL [R1+0x9e8], R30 ;  /* 0x0009e81e01007387 */ /* 0x000fe80000100800 */
[----:B------:R-:W-:Y:S01]  /*120a0*/  STL [R1+0x9a4], R56 ;  /* 0x0009a43801007387 */ /* 0x000fe20000100800 */
[----:B0-----:R-:W-:-:S03]  /*120b0*/  LEA.HI.X.SX32 R0, R38, R6, 0x1, P6 ;  /* 0x0000000626007211 */ /* 0x001fc600030f0eff */
[----:B------:R-:W-:Y:S04]  /*120c0*/  STL [R1+0x1598], R79 ;  /* 0x0015984f01007387 */ /* 0x000fe80000100800 */
[----:B------:R-:W-:Y:S01]  /*120d0*/  STL [R1+0xa20], R23 ;  /* 0x000a201701007387 */ /* 0x000fe20000100800 */
[----:B------:R-:W-:-:S03]  /*120e0*/  IADD3 R22, P6, PT, R14, R7, RZ ;  /* 0x000000070e167210 */ /* 0x000fc60007fde0ff */
[----:B------:R0:W-:Y:S02]  /*120f0*/  STL [R1+0x9e4], R0 ;  /* 0x0009e40001007387 */ /* 0x0001e40000100800 */
[----:B0-----:R-:W-:Y:S02]  /*12100*/  LEA.HI.X.SX32 R0, R12, R6, 0x1, P5 ;  /* 0x000000060c007211 */ /* 0x001fe400028f0eff */
[----:B------:R-:W-:-:S03]  /*12110*/  IADD3 R24, P5, PT, R59, R7, RZ ;  /* 0x000000073b187210 */ /* 0x000fc60007fbe0ff */
[----:B------:R0:W-:Y:S04]  /*12120*/  STL [R1+0xa1c], R0 ;  /* 0x000a1c0001007387 */ /* 0x0001e80000100800 */
[----:B------:R-:W-:Y:S01]  /*12130*/  STL [R1+0xa58], R22 ;  /* 0x000a581601007387 */ /* 0x000fe20000100800 */
[----:B0-----:R-:W-:-:S03]  /*12140*/  LEA.HI.X.SX32 R0, R14, R6, 0x1, P6 ;  /* 0x000000060e007211 */ /* 0x001fc600030f0eff */
[----:B------:R-:W-:Y:S01]  /*12150*/  STL [R1+0x15a0], R65 ;  /* 0x0015a04101007387 */ /* 0x000fe20000100800 */
[----:B------:R-:W-:-:S03]  /*12160*/  IADD3 R27, P6, PT, R92, R7, RZ ;  /* 0x000000075c1b7210 */ /* 0x000fc60007fde0ff */
[----:B------:R-:W-:Y:S04]  /*12170*/  STL [R1+0x290], R24 ;  /* 0x0002901801007387 */ /* 0x000fe80000100800 */
[----:B------:R0:W-:Y:S01]  /*12180*/  STL [R1+0xa54], R0 ;  /* 0x000a540001007387 */ /* 0x0001e20000100800 */
[-C--:B------:R-:W-:Y:S02]  /*12190*/  LEA.HI.X.SX32 R25, R92, R6.reuse, 0x1, P6 ;  /* 0x000000065c197211 */ /* 0x080fe400030f0eff */
[-C--:B------:R-:W-:Y:S02]  /*121a0*/  IADD3 R36, P6, PT, R55, R7.reuse, RZ ;  /* 0x0000000737247210 */ /* 0x080fe40007fde0ff */
[----:B0-----:R-:W-:Y:S02]  /*121b0*/  LEA.HI.X.SX32 R0, R59, R6, 0x1, P5 ;  /* 0x000000063b007211 */ /* 0x001fe400028f0eff */
[----:B------:R-:W-:-:S03]  /*121c0*/  IADD3 R26, P5, PT, R57, R7, RZ ;  /* 0x00000007391a7210 */ /* 0x000fc60007fbe0ff */
[----:B------:R0:W-:Y:S01]  /*121d0*/  STL [R1+0x28c], R0 ;  /* 0x00028c0001007387 */ /* 0x0001e20000100800 */
[----:B------:R-:W-:-:S03]  /*121e0*/  LEA.HI.X.SX32 R9, R57, R6, 0x1, P5 ;  /* 0x0000000639097211 */ /* 0x000fc600028f0eff */
[----:B------:R-:W-:Y:S04]  /*121f0*/  STL [R1+0x2d0], R27 ;  /* 0x0002d01b01007387 */ /* 0x000fe80000100800 */
[----:B------:R-:W-:Y:S01]  /*12200*/  STL [R1+0x15a8], R63 ;  /* 0x0015a83f01007387 */ /* 0x000fe20000100800 */
[----:B0-----:R-:W-:-:S03]  /*12210*/  IADD3 R0, P5, PT, R53, R7, RZ ;  /* 0x0000000735007210 */ /* 0x001fc60007fbe0ff */
[----:B------:R-:W-:Y:S04]  /*12220*/  STL [R1+0x330], R26 ;  /* 0x0003301a01007387 */ /* 0x000fe80000100800 */
[----:B------:R-:W-:Y:S04]  /*12230*/  STL [R1+0x15b4], R92 ;  /* 0x0015b45c01007387 */ /* 0x000fe80000100800 */
[----:B------:R-:W-:Y:S04]  /*12240*/  STL [R1+0x2cc], R25 ;  /* 0x0002cc1901007387 */ /* 0x000fe80000100800 */
[----:B------:R-:W-:Y:S04]  /*12250*/  STL [R1+0x32c], R9 ;  /* 0x00032c0901007387 */ /* 0x000fe80000100800 */
[----:B------:R-:W-:Y:S04]  /*12260*/  STL [R1+0x370], R36 ;  /* 0x0003702401007387 */ /* 0x000fe80000100800 */
[----:B------:R0:W-:Y:S01]  /*12270*/  STL [R1+0x3b0], R0 ;  /* 0x0003b00001007387 */ /* 0x0001e20000100800 */
[----:B------:R-:W-:-:S03]  /*12280*/  IMAD R51, R83, UR20, RZ ;  /* 0x0000001453337c24 */ /* 0x000fc6000f8e02ff */
[----:B------:R-:W-:Y:S01]  /*12290*/  STL [R1+0x15b0], R55 ;  /* 0x0015b03701007387 */ /* 0x000fe20000100800 */
[----:B0-----:R-:W-:Y:S01]  /*122a0*/  LEA.HI.X.SX32 R0, R55, R6, 0x1, P6 ;  /* 0x0000000637007211 */ /* 0x001fe200030f0eff */
[----:B------:R-:W-:Y:S01]  /*122b0*/  IMAD R49, R81, UR22, RZ ;  /* 0x0000001651317c24 */ /* 0x000fe2000f8e02ff */
[----:B------:R-:W-:-:S03]  /*122c0*/  IADD3 R28, P6, PT, R51, R7, RZ ;  /* 0x00000007331c7210 */ /* 0x000fc60007fde0ff */
[----:B------:R0:W-:Y:S04]  /*122d0*/  STL [R1+0x36c], R0 ;  /* 0x00036c0001007387 */ /* 0x0001e80000100800 */
[----:B------:R-:W-:Y:S01]  /*122e0*/  STL [R1+0x15b8], R53 ;  /* 0x0015b83501007387 */ /* 0x000fe20000100800 */
[----:B0-----:R-:W-:Y:S02]  /*122f0*/  LEA.HI.X.SX32 R0, R53, R6, 0x1, P5 ;  /* 0x0000000635007211 */ /* 0x001fe400028f0eff */
[----:B------:R-:W-:-:S03]  /*12300*/  IADD3 R29, P5, PT, R49, R7, RZ ;  /* 0x00000007311d7210 */ /* 0x000fc60007fbe0ff */
[----:B------:R0:W-:Y:S01]  /*12310*/  STL [R1+0x3ac], R0 ;  /* 0x0003ac0001007387 */ /* 0x0001e20000100800 */
[----:B------:R-:W-:-:S03]  /*12320*/  IMAD R46, R34, UR44, RZ ;  /* 0x0000002c222e7c24 */ /* 0x000fc6000f8e02ff */
[----:B------:R-:W-:Y:S04]  /*12330*/  STL [R1+0x3f0], R28 ;  /* 0x0003f01c01007387 */ /* 0x000fe80000100800 */
[----:B------:R-:W4:Y:S01]  /*12340*/  LDL.LU R34, [R1+0x1640] ;  /* 0x0016400001227983 */ /* 0x000f220000300800 */
[----:B0-----:R-:W-:-:S03]  /*12350*/  LEA.HI.X.SX32 R0, R51, R6, 0x1, P6 ;  /* 0x0000000633007211 */ /* 0x001fc600030f0eff */
[----:B------:R-:W-:Y:S04]  /*12360*/  STL [R1+0x430], R29 ;  /* 0x0004301d01007387 */ /* 0x000fe80000100800 */
[----:B------:R0:W-:Y:S01]  /*12370*/  STL [R1+0x3ec], R0 ;  /* 0x0003ec0001007387 */ /* 0x0001e20000100800 */
[----:B------:R-:W-:Y:S01]  /*12380*/  IMAD R41, R8, UR46, RZ ;  /* 0x0000002e08297c24 */ /* 0x000fe2000f8e02ff */
[----:B0-----:R-:W-:-:S05]  /*12390*/  LEA.HI.X.SX32 R0, R49, R6, 0x1, P5 ;  /* 0x0000000631007211 */ /* 0x001fca00028f0eff */
[----:B------:R0:W-:Y:S04]  /*123a0*/  STL [R1+0x42c], R0 ;  /* 0x00042c0001007387 */ /* 0x0001e80000100800 */
[----:B------:R-:W2:Y:S01]  /*123b0*/  LDL.LU R8, [R1+0x163c] ;  /* 0x00163c0001087983 */ /* 0x000ea20000300800 */
[----:B------:R-:W-:Y:S01]  /*123c0*/  IMAD R45, R70, UR26, RZ ;  /* 0x0000001a462d7c24 */ /* 0x000fe2000f8e02ff */
[-C--:B------:R-:W-:Y:S01]  /*123d0*/  IADD3 R92, P6, PT, R47, R7.reuse, RZ ;  /* 0x000000072f5c7210 */ /* 0x080fe20007fde0ff */
[----:B------:R-:W-:Y:S02]  /*123e0*/  IMAD R44, R72, UR28, RZ ;  /* 0x0000001c482c7c24 */ /* 0x000fe4000f8e02ff */
[----:B------:R-:W-:Y:S01]  /*123f0*/  IMAD R43, R74, UR30, RZ ;  /* 0x0000001e4a2b7c24 */ /* 0x000fe2000f8e02ff */
[----:B------:R-:W-:Y:S01]  /*12400*/  IADD3 R90, P5, PT, R45, R7, RZ ;  /* 0x000000072d5a7210 */ /* 0x000fe20007fbe0ff */
[----:B------:R-:W-:Y:S01]  /*12410*/  IMAD R42, R80, UR32, RZ ;  /* 0x00000020502a7c24 */ /* 0x000fe2000f8e02ff */
[----:B------:R-:W-:-:S02]  /*12420*/  LEA.HI.X.SX32 R53, R47, R6, 0x1, P6 ;  /* 0x000000062f357211 */ /* 0x000fc400030f0eff */
[CC--:B------:R-:W-:Y:S01]  /*12430*/  IADD3 R88, P6, PT, R44.reuse, R7.reuse, RZ ;  /* 0x000000072c587210 */ /* 0x0c0fe20007fde0ff */
[----:B------:R-:W-:Y:S01]  /*12440*/  IMAD R39, R77, UR34, RZ ;  /* 0x000000224d277c24 */ /* 0x000fe2000f8e02ff */
[-C--:B------:R-:W-:Y:S01]  /*12450*/  LEA.HI.X.SX32 R55, R45, R6.reuse, 0x1, P5 ;  /* 0x000000062d377211 */ /* 0x080fe200028f0eff */
[----:B------:R-:W-:Y:S01]  /*12460*/  IMAD R14, R63, UR40, RZ ;  /* 0x000000283f0e7c24 */ /* 0x000fe2000f8e02ff */
[-C--:B------:R-:W-:Y:S01]  /*12470*/  IADD3 R86, P5, PT, R43, R7.reuse, RZ ;  /* 0x000000072b567210 */ /* 0x080fe20007fbe0ff */
[----:B------:R-:W-:Y:S01]  /*12480*/  IMAD R12, R65, UR38, RZ ;  /* 0x00000026410c7c24 */ /* 0x000fe2000f8e02ff */
[-C--:B------:R-:W-:Y:S02]  /*12490*/  LEA.HI.X.SX32 R63, R44, R6.reuse, 0x1, P6 ;  /* 0x000000062c3f7211 */ /* 0x080fe400030f0eff */
[CC--:B------:R-:W-:Y:S02]  /*124a0*/  IADD3 R83, P6, PT, R42.reuse, R7.reuse, RZ ;  /* 0x000000072a537210 */ /* 0x0c0fe40007fde0ff */
[-C--:B------:R-:W-:Y:S01]  /*124b0*/  LEA.HI.X.SX32 R65, R43, R6.reuse, 0x1, P5 ;  /* 0x000000062b417211 */ /* 0x080fe200028f0eff */
[----:B------:R-:W-:Y:S01]  /*124c0*/  STL [R1+0x470], R92 ;  /* 0x0004705c01007387 */ /* 0x000fe20000100800 */
[-C--:B------:R-:W-:Y:S01]  /*124d0*/  IADD3 R81, P5, PT, R39, R7.reuse, RZ ;  /* 0x0000000727517210 */ /* 0x080fe20007fbe0ff */
[----:B------:R-:W-:Y:S01]  /*124e0*/  IMAD R40, R5, UR48, RZ ;  /* 0x0000003005287c24 */ /* 0x000fe2000f8e02ff */
[-C--:B------:R-:W-:Y:S01]  /*124f0*/  LEA.HI.X.SX32 R79, R42, R6.reuse, 0x1, P6 ;  /* 0x000000062a4f7211 */ /* 0x080fe200030f0eff */
[----:B------:R-:W-:Y:S01]  /*12500*/  STL [R1+0x4b0], R90 ;  /* 0x0004b05a01007387 */ /* 0x000fe20000100800 */
[-C--:B------:R-:W-:Y:S01]  /*12510*/  IADD3 R54, P6, PT, R37, R7.reuse, RZ ;  /* 0x0000000725367210 */ /* 0x080fe20007fde0ff */
[----:B------:R-:W-:Y:S01]  /*12520*/  IMAD R48, R91, UR42, RZ ;  /* 0x0000002a5b307c24 */ /* 0x000fe2000f8e02ff */
[----:B------:R-:W-:Y:S01]  /*12530*/  LEA.HI.X.SX32 R77, R39, R6, 0x1, P5 ;  /* 0x00000006274d7211 */ /* 0x000fe200028f0eff */
[----:B------:R-:W-:Y:S01]  /*12540*/  STL [R1+0x46c], R53 ;  /* 0x00046c3501007387 */ /* 0x000fe20000100800 */
[----:B------:R-:W-:-:S03]  /*12550*/  IADD3 R75, P5, PT, R12, R7, RZ ;  /* 0x000000070c4b7210 */ /* 0x000fc60007fbe0ff */
[----:B------:R-:W3:Y:S01]  /*12560*/  LDL.LU R5, [R1+0x1638] ;  /* 0x0016380001057983 */ /* 0x000ee20000300800 */
[----:B------:R-:W-:-:S03]  /*12570*/  LEA.HI.X.SX32 R50, R37, R6, 0x1, P6 ;  /* 0x0000000625327211 */ /* 0x000fc600030f0eff */
[----:B------:R-:W-:Y:S01]  /*12580*/  STL [R1+0x4f0], R88 ;  /* 0x0004f05801007387 */ /* 0x000fe20000100800 */
[----:B------:R-:W-:-:S03]  /*12590*/  IADD3 R71, P6, PT, R14, R7, RZ ;  /* 0x000000070e477210 */ /* 0x000fc60007fde0ff */
[----:B------:R-:W-:Y:S01]  /*125a0*/  STL [R1+0x4ac], R55 ;  /* 0x0004ac3701007387 */ /* 0x000fe20000100800 */
[----:B------:R-:W-:-:S03]  /*125b0*/  LEA.HI.X.SX32 R52, R12, R6, 0x1, P5 ;  /* 0x000000060c347211 */ /* 0x000fc600028f0eff */
[----:B------:R-:W-:Y:S01]  /*125c0*/  STL [R1+0x530], R86 ;  /* 0x0005305601007387 */ /* 0x000fe20000100800 */
[----:B0-----:R-:W-:-:S03]  /*125d0*/  IADD3 R0, P5, PT, R48, R7, RZ ;  /* 0x0000000730007210 */ /* 0x001fc60007fbe0ff */
[----:B------:R-:W-:Y:S01]  /*125e0*/  STL [R1+0x4ec], R63 ;  /* 0x0004ec3f01007387 */ /* 0x000fe20000100800 */
[----:B------:R-:W-:-:S03]  /*125f0*/  LEA.HI.X.SX32 R73, R14, R6, 0x1, P6 ;  /* 0x000000060e497211 */ /* 0x000fc600030f0eff */
[----:B------:R-:W-:Y:S01]  /*12600*/  STL [R1+0x570], R83 ;  /* 0x0005705301007387 */ /* 0x000fe20000100800 */
[----:B------:R-:W-:-:S03]  /*12610*/  IADD3 R20, P6, PT, R46, R7, RZ ;  /* 0x000000072e147210 */ /* 0x000fc60007fde0ff */
[----:B------:R-:W-:Y:S01]  /*12620*/  STL [R1+0x52c], R65 ;  /* 0x00052c4101007387 */ /* 0x000fe20000100800 */
[----:B------:R-:W-:-:S03]  /*12630*/  LEA.HI.X.SX32 R69, R48, R6, 0x1, P5 ;  /* 0x0000000630457211 */ /* 0x000fc600028f0eff */
[----:B------:R-:W-:Y:S01]  /*12640*/  STL [R1+0x5b0], R81 ;  /* 0x0005b05101007387 */ /* 0x000fe20000100800 */
[----:B------:R-:W-:-:S03]  /*12650*/  IMAD R38, R33, UR50, RZ ;  /* 0x0000003221267c24 */ /* 0x000fc6000f8e02ff */
        /* <DEDUP_REMOVED lines=11> */
[----:B------:R-:W-:Y:S01]  /*12710*/  IMAD R39, R15, UR54, RZ ;  /* 0x000000360f277c24 */ /* 0x000fe2000f8e02ff */
[----:B------:R-:W-:Y:S02]  /*12720*/  IADD3 R17, P5, PT, R38, R7, RZ ;  /* 0x0000000726117210 */ /* 0x000fe40007fbe0ff */
        /* <DEDUP_REMOVED lines=20> */
[----:B------:R-:W-:-:S03]  /*12870*/  IADD3 R31, P5, PT, R14, R7, RZ ;  /* 0x000000070e1f7210 */ /* 0x000fc60007fbe0ff */
[----:B------:R-:W-:Y:S01]  /*12880*/  STL [R1+0x76c], R40 ;  /* 0x00076c2801007387 */ /* 0x000fe20000100800 */
[----:B------:R-:W-:-:S03]  /*12890*/  LEA.HI.X.SX32 R15, R37, R6, 0x1, P6 ;  /* 0x00000006250f7211 */ /* 0x000fc600030f0eff */
[----:B------:R-:W-:Y:S01]  /*128a0*/  STL [R1+0x7f0], R11 ;  /* 0x0007f00b01007387 */ /* 0x000fe20000100800 */
[----:B------:R-:W-:-:S03]  /*128b0*/  IADD3 R37, P6, PT, R12, R7, RZ ;  /* 0x000000070c257210 */ /* 0x000fc60007fde0ff */
[----:B------:R-:W-:Y:S04]  /*128c0*/  STL [R1+0x7ac], R21 ;  /* 0x0007ac1501007387 */ /* 0x000fe80000100800 */
[----:B------:R-:W-:Y:S04]  /*128d0*/  STL [R1+0x830], R33 ;  /* 0x0008302101007387 */ /* 0x000fe80000100800 */
[----:B------:R-:W3:Y:S04]  /*128e0*/  LDL R39, [R1+0x288] ;  /* 0x0002880001277983 */ /* 0x000ee80000100800 */
[----:B------:R-:W-:Y:S04]  /*128f0*/  STL [R1+0x7ec], R16 ;  /* 0x0007ec1001007387 */ /* 0x000fe80000100800 */
[----:B------:R-:W-:Y:S04]  /*12900*/  STL [R1+0x870], R13 ;  /* 0x0008700d01007387 */ /* 0x000fe80000100800 */
[----:B------:R-:W-:Y:S04]  /*12910*/  STL [R1+0x82c], R10 ;  /* 0x00082c0a01007387 */ /* 0x000fe80000100800 */
[----:B------:R-:W-:Y:S04]  /*12920*/  STL [R1+0x8b0], R31 ;  /* 0x0008b01f01007387 */ /* 0x000fe80000100800 */
[----:B------:R-:W-:Y:S04]  /*12930*/  STL [R1+0x86c], R15 ;  /* 0x00086c0f01007387 */ /* 0x000fe80000100800 */
[----:B------:R-:W-:Y:S01]  /*12940*/  STL [R1+0x8f0], R37 ;  /* 0x0008f02501007387 */ /* 0x000fe20000100800 */
[----:B----4-:R-:W-:Y:S01]  /*12950*/  VIADD R38, R34, 0xffffff80 ;  /* 0xffffff8022267836 */ /* 0x010fe20000000000 */
[----:B------:R-:W-:-:S05]  /*12960*/  LEA.HI.X.SX32 R34, R14, R6, 0x1, P5 ;  /* 0x000000060e227211 */ /* 0x000fca00028f0eff */
[----:B------:R-:W-:Y:S01]  /*12970*/  STL [R1+0x8ac], R34 ;  /* 0x0008ac2201007387 */ /* 0x000fe20000100800 */
[----:B--2---:R-:W-:Y:S02]  /*12980*/  ISETP.GE.U32.AND P5, PT, R8, 0x7fffff09, PT ;  /* 0x7fffff090800780c */ /* 0x004fe40003fa6070 */
[----:B------:R-:W-:Y:S02]  /*12990*/  LEA.HI.X.SX32 R8, R12, R6, 0x1, P6 ;  /* 0x000000060c087211 */ /* 0x000fe400030f0eff */
[----:B------:R-:W-:Y:S01]  /*129a0*/  ISETP.GE.U32.AND P6, PT, R38, 0x7fffff01, PT ;  /* 0x7fffff012600780c */ /* 0x000fe20003fc6070 */
[----:B------:R-:W2:Y:S04]  /*129b0*/  LDL R12, [R1+0x424] ;  /* 0x00042400010c7983 */ /* 0x000ea80000100800 */
[----:B------:R-:W3:Y:S02]  /*129c0*/  LDL R38, [R1+0x284] ;  /* 0x0002840001267983 */ /* 0x000ee40000100800 */
[----:B---3--:R-:W-:-:S04]  /*129d0*/  @P0 LOP3.LUT R39, R39, R38, RZ, 0x3c, !PT ;  /* 0x0000002627270212 */ /* 0x008fc800078e3cff */
[----:B------:R-:W-:-:S04]  /*129e0*/  @P0 LOP3.LUT R38, R39, R38, RZ, 0x3c, !PT ;  /* 0x0000002627260212 */ /* 0x000fc800078e3cff */
[----:B------:R-:W-:-:S05]  /*129f0*/  @P0 LOP3.LUT R39, R39, R38, RZ, 0x3c, !PT ;  /* 0x0000002627270212 */ /* 0x000fca00078e3cff */
[----:B------:R-:W3:Y:S04]  /*12a00*/  @P0 LDG.E.U8 R2, desc[UR18][R38.64] ;  /* 0x0000001226020981 */ /* 0x000ee8000c1e1100 */
[----:B------:R-:W-:Y:S04]  /*12a10*/  STL [R1+0x8ec], R8 ;  /* 0x0008ec0801007387 */ /* 0x000fe80000100800 */
[----:B---3--:R0:W-:Y:S04]  /*12a20*/  STL [R1+0x2bc], R2 ;  /* 0x0002bc0201007387 */ /* 0x0081e80000100800 */
[----:B0-----:R-:W3:Y:S04]  /*12a30*/  LDL.LU R2, [R1+0x1634] ;  /* 0x0016340001027983 */ /* 0x001ee80000300800 */
[----:B------:R-:W4:Y:S04]  /*12a40*/  LDL R38, [R1+0x2c4] ;  /* 0x0002c40001267983 */ /* 0x000f280000100800 */
[----:B------:R-:W4:Y:S01]  /*12a50*/  LDL R39, [R1+0x2c8] ;  /* 0x0002c80001277983 */ /* 0x000f220000100800 */
[----:B------:R-:W-:-:S02]  /*12a60*/  PRMT R5, RZ, 0x7610, R5 ;  /* 0x00007610ff057816 */ /* 0x000fc40000000005 */
[----:B----4-:R-:W-:-:S04]  /*12a70*/  @P0 LOP3.LUT R39, R39, R38, RZ, 0x3c, !PT ;  /* 0x0000002627270212 */ /* 0x010fc800078e3cff */
[----:B------:R-:W-:-:S04]  /*12a80*/  @P0 LOP3.LUT R38, R39, R38, RZ, 0x3c, !PT ;  /* 0x0000002627260212 */ /* 0x000fc800078e3cff */
[----:B------:R-:W-:-:S05]  /*12a90*/  @P0 LOP3.LUT R39, R39, R38, RZ, 0x3c, !PT ;  /* 0x0000002627270212 */ /* 0x000fca00078e3cff */
[----:B------:R-:W4:Y:S01]  /*12aa0*/  @P0 LDG.E.U8 R5, desc[UR18][R38.64] ;  /* 0x0000001226050981 */ /* 0x000f22000c1e1100 */
[----:B------:R-:W-:-:S03]  /*12ab0*/  PRMT R14, RZ, 0x7610, R14 ;  /* 0x00007610ff0e7816 */ /* 0x000fc6000000000e */
[----:B----4-:R0:W-:Y:S04]  /*12ac0*/  STL [R1+0x2b4], R5 ;  /* 0x0002b40501007387 */ /* 0x0101e80000100800 */
[----:B0-----:R-:W4:Y:S04]  /*12ad0*/  LDL.LU R5, [R1+0x1630] ;  /* 0x0016300001057983 */ /* 0x001f280000300800 */
[----:B------:R-:W2:Y:S01]  /*12ae0*/  LDL R39, [R1+0x324] ;  /* 0x0003240001277983 */ /* 0x000ea20000100800 */
[----:B------:R-:W-:-:S03]  /*12af0*/  @P0 IMAD.MOV.U32 R38, RZ, RZ, R3 ;  /* 0x000000ffff260224 */ /* 0x000fc600078e0003 */
[----:B------:R-:W3:Y:S04]  /*12b00*/  LDL.LU R3, [R1+0x162c] ;  /* 0x00162c0001037983 */ /* 0x000ee80000300800 */
[----:B--2---:R0:W2:Y:S04]  /*12b10*/  @P0 LDG.E.U8 R14, desc[UR18][R38.64] ;  /* 0x00000012260e0981 */ /* 0x0040a8000c1e1100 */
[----:B------:R-:W0:Y:S04]  /*12b20*/  LDL R38, [R1+0x364] ;  /* 0x0003640001267983 */ /* 0x000e280000100800 */
[----:B------:R-:W0:Y:S01]  /*12b30*/  LDL R39, [R1+0x368] ;  /* 0x0003680001277983 */ /* 0x000e220000100800 */
[----:B---3--:R-:W-:-:S02]  /*12b40*/  PRMT R2, RZ, 0x7610, R2 ;  /* 0x00007610ff027816 */ /* 0x008fc40000000002 */
[----:B0-----:R-:W-:-:S04]  /*12b50*/  @P0 LOP3.LUT R39, R39, R38, RZ, 0x3c, !PT ;  /* 0x0000002627270212 */ /* 0x001fc800078e3cff */
[----:B------:R-:W-:-:S04]  /*12b60*/  @P0 LOP3.LUT R38, R39, R38, RZ, 0x3c, !PT ;  /* 0x0000002627260212 */ /* 0x000fc800078e3cff */
[----:B------:R-:W-:-:S05]  /*12b70*/  @P0 LOP3.LUT R39, R39, R38, RZ, 0x3c, !PT ;  /* 0x0000002627270212 */ /* 0x000fca00078e3cff */
[----:B------:R-:W3:Y:S04]  /*12b80*/  @P0 LDG.E.U8 R2, desc[UR18][R38.64] ;  /* 0x0000001226020981 */ /* 0x000ee8000c1e1100 */
[----:B--2---:R0:W-:Y:S04]  /*12b90*/  STL [R1+0x2a4], R14 ;  /* 0x0002a40e01007387 */ /* 0x0041e80000100800 */
[----:B0-----:R-:W2:Y:S04]  /*12ba0*/  LDL R14, [R1+0x528] ;  /* 0x00052800010e7983 */ /* 0x001ea80000100800 */
[----:B---3--:R0:W-:Y:S04]  /*12bb0*/  STL [R1+0x29c], R2 ;  /* 0x00029c0201007387 */ /* 0x0081e80000100800 */
[----:B0-----:R-:W3:Y:S04]  /*12bc0*/  LDL.LU R2, [R1+0x1628] ;  /* 0x0016280001027983 */ /* 0x001ee80000300800 */
[----:B------:R-:W2:Y:S01]  /*12bd0*/  LDL R39, [R1+0x3a4] ;  /* 0x0003a40001277983 */ /* 0x000ea20000100800 */
[----:B----4-:R-:W-:Y:S01]  /*12be0*/  PRMT R5, RZ, 0x7610, R5 ;  /* 0x00007610ff057816 */ /* 0x010fe20000000005 */
[----:B------:R-:W-:-:S02]  /*12bf0*/  @P0 IMAD.MOV.U32 R38, RZ, RZ, R4 ;  /* 0x000000ffff260224 */ /* 0x000fc400078e0004 */
[----:B------:R-:W4:Y:S04]  /*12c00*/  LDL.LU R4, [R1+0x1624] ;  /* 0x0016240001047983 */ /* 0x000f280000300800 */
[----:B--2---:R-:W2:Y:S04]  /*12c10*/  @P0 LDG.E.U8 R5, desc[UR18][R38.64] ;  /* 0x0000001226050981 */ /* 0x004ea8000c1e1100 */
[----:B--2---:R0:W-:Y:S04]  /*12c20*/  STL [R1+0x7c], R5 ;  /* 0x00007c0501007387 */ /* 0x0041e80000100800 */
[----:B0-----:R-:W2:Y:S04]  /*12c30*/  LDL.LU R5, [R1+0x1620] ;  /* 0x0016200001057983 */ /* 0x001ea80000300800 */
[----:B------:R-:W2:Y:S04]  /*12c40*/  LDL R38, [R1+0x3e4] ;  /* 0x0003e40001267983 */ /* 0x000ea80000100800 */
[----:B------:R-:W2:Y:S01]  /*12c50*/  LDL R39, [R1+0x3e8] ;  /* 0x0003e80001277983 */ /* 0x000ea20000100800 */
[----:B------:R-:W-:-:S02]  /*12c60*/  PRMT R3, RZ, 0x7610, R3 ;  /* 0x00007610ff037816 */ /* 0x000fc40000000003 */
[----:B---3--:R-:W-:Y:S02]  /*12c70*/  PRMT R2, RZ, 0x7610, R2 ;  /* 0x00007610ff027816 */ /* 0x008fe40000000002 */
[----:B--2---:R-:W-:-:S04]  /*12c80*/  @P0 LOP3.LUT R39, R39, R38, RZ, 0x3c, !PT ;  /* 0x0000002627270212 */ /* 0x004fc800078e3cff */
[----:B------:R-:W-:-:S04]  /*12c90*/  @P0 LOP3.LUT R38, R39, R38, RZ, 0x3c, !PT ;  /* 0x0000002627260212 */ /* 0x000fc800078e3cff */
[----:B------:R-:W-:-:S05]  /*12ca0*/  @P0 LOP3.LUT R39, R39, R38, RZ, 0x3c, !PT ;  /* 0x0000002627270212 */ /* 0x000fca00078e3cff */
[----:B------:R0:W2:Y:S02]  /*12cb0*/  @P0 LDG.E.U8 R3, desc[UR18][R38.64] ;  /* 0x0000001226030981 */ /* 0x0000a4000c1e1100 */
[----:B0-----:R-:W-:Y:S02]  /*12cc0*/  @P0 IMAD.MOV.U32 R38, RZ, RZ, R85 ;  /* 0x000000ffff260224 */ /* 0x001fe400078e0055 */
[----:B------:R-:W-:-:S05]  /*12cd0*/  @P0 IMAD.MOV.U32 R39, RZ, RZ, R12 ;  /* 0x000000ffff270224 */ /* 0x000fca00078e000c */
[----:B------:R0:W3:Y:S01]  /*12ce0*/  @P0 LDG.E.U8 R2, desc[UR18][R38.64] ;  /* 0x0000001226020981 */ /* 0x0000e2000c1e1100 */
[----:B----4-:R-:W-:Y:S01]  /*12cf0*/  PRMT R4, RZ, 0x7610, R4 ;  /* 0x00007610ff047816 */ /* 0x010fe20000000004 */
[----:B0-----:R-:W-:Y:S02]  /*12d00*/  @P0 IMAD.MOV.U32 R38, RZ, RZ, R35 ;  /* 0x000000ffff260224 */ /* 0x001fe400078e0023 */
[----:B------:R-:W-:-:S05]  /*12d10*/  @P0 IMAD.MOV.U32 R39, RZ, RZ, R93 ;  /* 0x000000ffff270224 */ /* 0x000fca00078e005d */
[----:B------:R-:W4:Y:S04]  /*12d20*/  @P0 LDG.E.U8 R4, desc[UR18][R38.64] ;  /* 0x0000001226040981 */ /* 0x000f28000c1e1100 */
[----:B--2---:R0:W-:Y:S04]  /*12d30*/  STL [R1+0x149c], R3 ;  /* 0x00149c0301007387 */ /* 0x0041e80000100800 */
[----:B0-----:R-:W2:Y:S04]  /*12d40*/  LDL R3, [R1+0x5a4] ;  /* 0x0005a40001037983 */ /* 0x001ea80000100800 */
[----:B------:R-:W2:Y:S04]  /*12d50*/  LDL.LU R85, [R1+0x161c] ;  /* 0x00161c0001557983 */ /* 0x000ea80000300800 */
[----:B---3--:R0:W-:Y:S04]  /*12d60*/  STL [R1+0x14a0], R2 ;  /* 0x0014a00201007387 */ /* 0x0081e80000100800 */
[----:B0-----:R-:W3:Y:S04]  /*12d70*/  LDL R2, [R1+0x564] ;  /* 0x0005640001027983 */ /* 0x001ee80000100800 */
[----:B------:R-:W2:Y:S04]  /*12d80*/  LDL.LU R93, [R1+0x1618] ;  /* 0x00161800015d7983 */ /* 0x000ea80000300800 */
[----:B------:R-:W2:Y:S04]  /*12d90*/  LDL.LU R35, [R1+0x1614] ;  /* 0x0016140001237983 */ /* 0x000ea80000300800 */
[----:B------:R-:W2:Y:S04]  /*12da0*/  LDL R38, [R1+0x4a4] ;  /* 0x0004a40001267983 */ /* 0x000ea80000100800 */
[----:B------:R-:W2:Y:S01]  /*12db0*/  LDL R39, [R1+0x4a8] ;  /* 0x0004a80001277983 */ /* 0x000ea20000100800 */
[----:B------:R-:W-:-:S03]  /*12dc0*/  PRMT R5, RZ, 0x7610, R5 ;  /* 0x00007610ff057816 */ /* 0x000fc60000000005 */
[----:B------:R-:W3:Y:S04]  /*12dd0*/  LDL R12, [R1+0x5e4] ;  /* 0x0005e400010c7983 */ /* 0x000ee80000100800 */
[----:B----4-:R0:W-:Y:S04]  /*12de0*/  STL [R1+0x14a4], R4 ;  /* 0x0014a40401007387 */ /* 0x0101e80000100800 */
[----:B0-----:R-:W4:Y:S01]  /*12df0*/  LDL R4, [R1+0x524] ;  /* 0x0005240001047983 */ /* 0x001f220000100800 */
[----:B--2---:R-:W-:-:S04]  /*12e00*/  @P0 LOP3.LUT R39, R39, R38, RZ, 0x3c, !PT ;  /* 0x0000002627270212 */ /* 0x004fc800078e3cff */
[----:B------:R-:W-:-:S04]  /*12e10*/  @P0 LOP3.LUT R38, R39, R38, RZ, 0x3c, !PT ;  /* 0x0000002627260212 */ /* 0x000fc800078e3cff */
[----:B------:R-:W-:-:S05]  /*12e20*/  @P0 LOP3.LUT R39, R39, R38, RZ, 0x3c, !PT ;  /* 0x0000002627270212 */ /* 0x000fca00078e3cff */
[----:B------:R0:W2:Y:S04]  /*12e30*/  @P0 LDG.E.U8 R5, desc[UR18][R38.64] ;  /* 0x0000001226050981 */ /* 0x0000a8000c1e1100 */
[----:B------:R-:W0:Y:S04]  /*12e40*/  LDL R38, [R1+0x4e4] ;  /* 0x0004e40001267983 */ /* 0x000e280000100800 */
[----:B------:R-:W0:Y:S01]  /*12e50*/  LDL R39, [R1+0x4e8] ;  /* 0x0004e80001277983 */ /* 0x000e220000100800 */
[----:B------:R-:W-:Y:S02]  /*12e60*/  PRMT R85, RZ, 0x7610, R85 ;  /* 0x00007610ff557816 */ /* 0x000fe40000000055 */
[----:B------:R-:W-:-:S02]  /*12e70*/  PRMT R93, RZ, 0x7610, R93 ;  /* 0x00007610ff5d7816 */ /* 0x000fc4000000005d */
[----:B------:R-:W-:Y:S02]  /*12e80*/  PRMT R35, RZ, 0x7610, R35 ;  /* 0x00007610ff237816 */ /* 0x000fe40000000023 */
[----:B------:R-:W-:Y:S02]  /*12e90*/  PRMT R91, RZ, 0x7610, R91 ;  /* 0x00007610ff5b7816 */ /* 0x000fe4000000005b */
[----:B0-----:R-:W-:-:S04]  /*12ea0*/  @P0 LOP3.LUT R39, R39, R38, RZ, 0x3c, !PT ;  /* 0x0000002627270212 */ /* 0x001fc800078e3cff */
[----:B------:R-:W-:-:S04]  /*12eb0*/  @P0 LOP3.LUT R38, R39, R38, RZ, 0x3c, !PT ;  /* 0x0000002627260212 */ /* 0x000fc800078e3cff */
[----:B------:R-:W-:-:S05]  /*12ec0*/  @P0 LOP3.LUT R39, R39, R38, RZ, 0x3c, !PT ;  /* 0x0000002627270212 */ /* 0x000fca00078e3cff */
[----:B------:R0:W2:Y:S02]  /*12ed0*/  @P0 LDG.E.U8 R85, desc[UR18][R38.64] ;  /* 0x0000001226550981 */ /* 0x0000a4000c1e1100 */
[----:B0-----:R-:W-:Y:S02]  /*12ee0*/  @P0 IMAD.MOV.U32 R38, RZ, RZ, R14 ;  /* 0x000000ffff260224 */ /* 0x001fe400078e000e */
[----:B----4-:R-:W-:-:S05]  /*12ef0*/  @P0 IMAD.MOV.U32 R39, RZ, RZ, R4 ;  /* 0x000000ffff270224 */ /* 0x010fca00078e0004 */
[----:B------:R0:W4:Y:S02]  /*12f00*/  @P0 LDG.E.U8 R93, desc[UR18][R38.64] ;  /* 0x00000012265d0981 */ /* 0x000124000c1e1100 */
[----:B0-----:R-:W-:Y:S02]  /*12f10*/  @P0 IMAD.MOV.U32 R38, RZ, RZ, R87 ;  /* 0x000000ffff260224 */ /* 0x001fe400078e0057 */
[----:B---3--:R-:W-:-:S05]  /*12f20*/  @P0 IMAD.MOV.U32 R39, RZ, RZ, R2 ;  /* 0x000000ffff270224 */ /* 0x008fca00078e0002 */
[----:B------:R0:W3:Y:S02]  /*12f30*/  @P0 LDG.E.U8 R35, desc[UR18][R38.64] ;  /* 0x0000001226230981 */ /* 0x0000e4000c1e1100 */
[----:B0-----:R-:W-:Y:S02]  /*12f40*/  @P0 IMAD.MOV.U32 R38, RZ, RZ, R84 ;  /* 0x000000ffff260224 */ /* 0x001fe400078e0054 */
[----:B------:R-:W-:-:S05]  /*12f50*/  @P0 IMAD.MOV.U32 R39, RZ, RZ, R3 ;  /* 0x000000ffff270224 */ /* 0x000fca00078e0003 */
[----:B------:R0:W3:Y:S04]  /*12f60*/  @P0 LDG.E.U8 R91, desc[UR18][R38.64] ;  /* 0x00000012265b0981 */ /* 0x0000e8000c1e1100 */
[----:B--2---:R1:W-:Y:S01]  /*12f70*/  STL [R1+0x14a8], R5 ;  /* 0x0014a80501007387 */ /* 0x0043e20000100800 */
[----:B------:R-:W-:Y:S01]  /*12f80*/  PRMT R89, RZ, 0x7610, R89 ;  /* 0x00007610ff597816 */ /* 0x000fe20000000059 */
[----:B0-----:R-:W-:Y:S02]  /*12f90*/  @P0 IMAD.MOV.U32 R38, RZ, RZ, R82 ;  /* 0x000000ffff260224 */ /* 0x001fe400078e0052 */
[----:B------:R-:W-:-:S05]  /*12fa0*/  @P0 IMAD.MOV.U32 R39, RZ, RZ, R12 ;  /* 0x000000ffff270224 */ /* 0x000fca00078e000c */
[----:B------:R0:W2:Y:S04]  /*12fb0*/  @P0 LDG.E.U8 R89, desc[UR18][R38.64] ;  /* 0x0000001226590981 */ /* 0x0000a8000c1e1100 */
[----:B------:R0:W-:Y:S04]  /*12fc0*/  STL [R1+0x14ac], R85 ;  /* 0x0014ac5501007387 */ /* 0x0001e80000100800 */
[----:B-1----:R-:W2:Y:S04]  /*12fd0*/  LDL R5, [R1+0x6e4] ;  /* 0x0006e40001057983 */ /* 0x002ea80000100800 */
[----:B------:R-:W2:Y:S04]  /*12fe0*/  LDL R14, [R1+0x6e8] ;  /* 0x0006e800010e7983 */ /* 0x000ea80000100800 */
[----:B0-----:R-:W2:Y:S04]  /*12ff0*/  LDL R85, [R1+0x6a4] ;  /* 0x0006a40001557983 */ /* 0x001ea80000100800 */
[----:B----4-:R0:W-:Y:S04]  /*13000*/  STL [R1+0x14b0], R93 ;  /* 0x0014b05d01007387 */ /* 0x0101e80000100800 */
[----:B0-----:R-:W4:Y:S04]  /*13010*/  LDL R93, [R1+0x668] ;  /* 0x00066800015d7983 */ /* 0x001f280000100800 */
[----:B------:R-:W2:Y:S04]  /*13020*/  LDL.LU R87, [R1+0x1610] ;  /* 0x0016100001577983 */ /* 0x000ea80000300800 */
[----:B---3--:R-:W-:Y:S04]  /*13030*/  STL [R1+0x14b4], R35 ;  /* 0x0014b42301007387 */ /* 0x008fe80000100800 */
[----:B------:R-:W3:Y:S04]  /*13040*/  LDL.LU R84, [R1+0x160c] ;  /* 0x00160c0001547983 */ /* 0x000ee80000300800 */
[----:B------:R-:W4:Y:S04]  /*13050*/  LDL R4, [R1+0x724] ;  /* 0x0007240001047983 */ /* 0x000f280000100800 */
[----:B------:R-:W4:Y:S04]  /*13060*/  LDL R2, [R1+0x728] ;  /* 0x0007280001027983 */ /* 0x000f280000100800 */
[----:B------:R0:W-:Y:S04]  /*13070*/  STL [R1+0x14b8], R91 ;  /* 0x0014b85b01007387 */ /* 0x0001e80000100800 */
[----:B0-----:R-:W4:Y:S04]  /*13080*/  LDL R91, [R1+0x664] ;  /* 0x00066400015b7983 */ /* 0x001f280000100800 */
[----:B------:R-:W4:Y:S04]  /*13090*/  LDL.LU R82, [R1+0x1608] ;  /* 0x0016080001527983 */ /* 0x000f280000300800 */
[----:B------:R-:W4:Y:S04]  /*130a0*/  LDL R39, [R1+0x628] ;  /* 0x0006280001277983 */ /* 0x000f280000100800 */
[----:B------:R-:W4:Y:S04]  /*130b0*/  LDL R3, [R1+0x764] ;  /* 0x0007640001037983 */ /* 0x000f280000100800 */
[----:B------:R-:W4:Y:S01]  /*130c0*/  LDL R12, [R1+0x768] ;  /* 0x00076800010c7983 */ /* 0x000f220000100800 */
[----:B--2---:R-:W-:-:S02]  /*130d0*/  PRMT R87, RZ, 0x7610, R87 ;  /* 0x00007610ff577816 */ /* 0x004fc40000000057 */
[----:B---3--:R-:W-:Y:S01]  /*130e0*/  PRMT R84, RZ, 0x7610, R84 ;  /* 0x00007610ff547816 */ /* 0x008fe20000000054 */
[----:B----4-:R-:W-:Y:S02]  /*130f0*/  @P0 IMAD.MOV.U32 R38, RZ, RZ, R39 ;  /* 0x000000ffff260224 */ /* 0x010fe400078e0027 */
[----:B------:R-:W-:-:S05]  /*13100*/  @P0 IMAD.MOV.U32 R39, RZ, RZ, R78 ;  /* 0x000000ffff270224 */ /* 0x000fca00078e004e */
[----:B------:R0:W2:Y:S02]  /*13110*/  @P0 LDG.E.U8 R87, desc[UR18][R38.64] ;  /* 0x0000001226570981 */ /* 0x0000a4000c1e1100 */
[----:B0-----:R-:W-:Y:S02]  /*13120*/  @P0 IMAD.MOV.U32 R38, RZ, RZ, R93 ;  /* 0x000000ffff260224 */ /* 0x001fe400078e005d */
[----:B------:R-:W-:-:S05]  /*13130*/  @P0 IMAD.MOV.U32 R39, RZ, RZ, R91 ;  /* 0x000000ffff270224 */ /* 0x000fca00078e005b */
[----:B------:R0:W3:Y:S04]  /*13140*/  @P0 LDG.E.U8 R84, desc[UR18][R38.64] ;  /* 0x0000001226540981 */ /* 0x0000e8000c1e1100 */
[----:B------:R-:W-:Y:S04]  /*13150*/  STL [R1+0x14bc], R89 ;  /* 0x0014bc5901007387 */ /* 0x000fe80000100800 */
[----:B------:R-:W4:Y:S01]  /*13160*/  LDL.LU R78, [R1+0x1604] ;  /* 0x00160400014e7983 */ /* 0x000f220000300800 */
[----:B0-----:R-:W-:-:S03]  /*13170*/  @P0 IMAD.MOV.U32 R38, RZ, RZ, R76 ;  /* 0x000000ffff260224 */ /* 0x001fc600078e004c */
[----:B--2---:R0:W-:Y:S04]  /*13180*/  STL [R1+0x14c0], R87 ;  /* 0x0014c05701007387 */ /* 0x0041e80000100800 */
[----:B0-----:R-:W2:Y:S04]  /*13190*/  LDL R87, [R1+0x7e4] ;  /* 0x0007e40001577983 */ /* 0x001ea80000100800 */
[----:B---3--:R-:W-:Y:S04]  /*131a0*/  STL [R1+0x14c4], R84 ;  /* 0x0014c45401007387 */ /* 0x008fe80000100800 */
[----:B------:R-:W3:Y:S01]  /*131b0*/  LDL.LU R76, [R1+0x1600] ;  /* 0x00160000014c7983 */ /* 0x000ee20000300800 */
[----:B------:R-:W-:Y:S01]  /*131c0*/  PRMT R82, RZ, 0x7610, R82 ;  /* 0x00007610ff527816 */ /* 0x000fe20000000052 */
[----:B------:R-:W-:Y:S01]  /*131d0*/  @P0 IMAD.MOV.U32 R39, RZ, RZ, R85 ;  /* 0x000000ffff270224 */ /* 0x000fe200078e0055 */
[----:B------:R-:W-:Y:S01]  /*131e0*/  PRMT R80, RZ, 0x7610, R80 ;  /* 0x00007610ff507816 */ /* 0x000fe20000000050 */
[----:B------:R-:W2:Y:S04]  /*131f0*/  LDL R89, [R1+0x828] ;  /* 0x0008280001597983 */ /* 0x000ea80000100800 */
[----:B------:R0:W2:Y:S01]  /*13200*/  @P0 LDG.E.U8 R82, desc[UR18][R38.64] ;  /* 0x0000001226520981 */ /* 0x0000a2000c1e1100 */
[----:B----4-:R-:W-:Y:S01]  /*13210*/  PRMT R78, RZ, 0x7610, R78 ;  /* 0x00007610ff4e7816 */ /* 0x010fe2000000004e */
[----:B0-----:R-:W-:-:S02]  /*13220*/  @P0 IMAD.MOV.U32 R38, RZ, RZ, R14 ;  /* 0x000000ffff260224 */ /* 0x001fc400078e000e */
[----:B------:R-:W-:-:S05]  /*13230*/  @P0 IMAD.MOV.U32 R39, RZ, RZ, R5 ;  /* 0x000000ffff270224 */ /* 0x000fca00078e0005 */
[----:B------:R0:W4:Y:S02]  /*13240*/  @P0 LDG.E.U8 R80, desc[UR18][R38.64] ;  /* 0x0000001226500981 */ /* 0x000124000c1e1100 */
[----:B0-----:R-:W-:Y:S02]  /*13250*/  @P0 IMAD.MOV.U32 R38, RZ, RZ, R2 ;  /* 0x000000ffff260224 */ /* 0x001fe400078e0002 */
[----:B------:R-:W-:-:S05]  /*13260*/  @P0 IMAD.MOV.U32 R39, RZ, RZ, R4 ;  /* 0x000000ffff270224 */ /* 0x000fca00078e0004 */
[----:B------:R0:W4:Y:S02]  /*13270*/  @P0 LDG.E.U8 R78, desc[UR18][R38.64] ;  /* 0x00000012264e0981 */ /* 0x000124000c1e1100 */
[----:B0-----:R-:W-:Y:S02]  /*13280*/  @P0 IMAD.MOV.U32 R38, RZ, RZ, R12 ;  /* 0x000000ffff260224 */ /* 0x001fe400078e000c */
[----:B------:R-:W-:Y:S01]  /*13290*/  @P0 IMAD.MOV.U32 R39, RZ, RZ, R3 ;  /* 0x000000ffff270224 */ /* 0x000fe200078e0003 */
[----:B------:R-:W-:Y:S02]  /*132a0*/  PRMT R74, RZ, 0x7610, R74 ;  /* 0x00007610ff4a7816 */ /* 0x000fe4000000004a */
[----:B------:R-:W-:Y:S02]  /*132b0*/  PRMT R72, RZ, 0x7610, R72 ;  /* 0x00007610ff487816 */ /* 0x000fe40000000048 */
[----:B---3--:R-:W-:-:S06]  /*132c0*/  PRMT R76, RZ, 0x7610, R76 ;  /* 0x00007610ff4c7816 */ /* 0x008fcc000000004c */
[----:B------:R0:W3:Y:S02]  /*132d0*/  @P0 LDG.E.U8 R76, desc[UR18][R38.64] ;  /* 0x00000012264c0981 */ /* 0x0000e4000c1e1100 */
[----:B0-----:R-:W-:Y:S02]  /*132e0*/  @P0 IMAD.MOV.U32 R38, RZ, RZ, R66 ;  /* 0x000000ffff260224 */ /* 0x001fe400078e0042 */
[----:B------:R-:W-:-:S05]  /*132f0*/  @P0 IMAD.MOV.U32 R39, RZ, RZ, R68 ;  /* 0x000000ffff270224 */ /* 0x000fca00078e0044 */
[----:B------:R0:W3:Y:S02]  /*13300*/  @P0 LDG.E.U8 R74, desc[UR18][R38.64] ;  /* 0x00000012264a0981 */ /* 0x0000e4000c1e1100 */
[----:B0-----:R-:W-:Y:S02]  /*13310*/  @P0 IMAD.MOV.U32 R38, RZ, RZ, R64 ;  /* 0x000000ffff260224 */ /* 0x001fe400078e0040 */
[----:B--2---:R-:W-:-:S05]  /*13320*/  @P0 IMAD.MOV.U32 R39, RZ, RZ, R87 ;  /* 0x000000ffff270224 */ /* 0x004fca00078e0057 */
[----:B------:R0:W2:Y:S04]  /*13330*/  @P0 LDG.E.U8 R72, desc[UR18][R38.64] ;  /* 0x0000001226480981 */ /* 0x0000a8000c1e1100 */
[----:B------:R-:W-:Y:S04]  /*13340*/  STL [R1+0x14c8], R82 ;  /* 0x0014c85201007387 */ /* 0x000fe80000100800 */
[----:B------:R-:W2:Y:S04]  /*13350*/  LDL R91, [R1+0x864] ;  /* 0x00086400015b7983 */ /* 0x000ea80000100800 */
[----:B------:R-:W2:Y:S04]  /*13360*/  LDL R14, [R1+0x868] ;  /* 0x00086800010e7983 */ /* 0x000ea80000100800 */
[----:B------:R-:W2:Y:S04]  /*13370*/  LDL R93, [R1+0x8a4] ;  /* 0x0008a400015d7983 */ /* 0x000ea80000100800 */
[----:B------:R-:W2:Y:S04]  /*13380*/  LDL R85, [R1+0x8a8] ;  /* 0x0008a80001557983 */ /* 0x000ea80000100800 */
[----:B----4-:R-:W-:Y:S04]  /*13390*/  STL [R1+0x14cc], R80 ;  /* 0x0014cc5001007387 */ /* 0x010fe80000100800 */
[----:B------:R-:W4:Y:S04]  /*133a0*/  LDL R5, [R1+0x8e8] ;  /* 0x0008e80001057983 */ /* 0x000f280000100800 */
[----:B------:R-:W-:Y:S04]  /*133b0*/  STL [R1+0x14d0], R78 ;  /* 0x0014d04e01007387 */ /* 0x000fe80000100800 */
[----:B------:R-:W4:Y:S04]  /*133c0*/  LDL R4, [R1+0x924] ;  /* 0x0009240001047983 */ /* 0x000f280000100800 */
[----:B------:R-:W4:Y:S01]  /*133d0*/  LDL R2, [R1+0x928] ;  /* 0x0009280001027983 */ /* 0x000f220000100800 */
[----:B0-----:R-:W-:-:S03]  /*133e0*/  @P0 IMAD.MOV.U32 R39, RZ, RZ, R62 ;  /* 0x000000ffff270224 */ /* 0x001fc600078e003e */
[----:B---3--:R-:W-:Y:S04]  /*133f0*/  STL [R1+0x14d4], R76 ;  /* 0x0014d44c01007387 */ /* 0x008fe80000100800 */
[----:B------:R-:W3:Y:S04]  /*13400*/  LDL.LU R68, [R1+0x15fc] ;  /* 0x0015fc0001447983 */ /* 0x000ee80000300800 */
[----:B------:R-:W4:Y:S04]  /*13410*/  LDL.LU R66, [R1+0x15f8] ;  /* 0x0015f80001427983 */ /* 0x000f280000300800 */
[----:B------:R-:W4:Y:S04]  /*13420*/  LDL R3, [R1+0x964] ;  /* 0x0009640001037983 */ /* 0x000f280000100800 */
[----:B------:R-:W4:Y:S04]  /*13430*/  LDL R12, [R1+0x968] ;  /* 0x00096800010c7983 */ /* 0x000f280000100800 */
[----:B------:R-:W-:Y:S04]  /*13440*/  STL [R1+0x14d8], R74 ;  /* 0x0014d84a01007387 */ /* 0x000fe80000100800 */
[----:B------:R-:W4:Y:S04]  /*13450*/  LDL.LU R64, [R1+0x15f4] ;  /* 0x0015f40001407983 */ /* 0x000f280000300800 */
[----:B--2---:R-:W-:Y:S04]  /*13460*/  STL [R1+0x14dc], R72 ;  /* 0x0014dc4801007387 */ /* 0x004fe80000100800 */
[----:B------:R-:W2:Y:S01]  /*13470*/  LDL.LU R62, [R1+0x15f0] ;  /* 0x0015f000013e7983 */ /* 0x000ea20000300800 */
[----:B------:R-:W-:Y:S01]  /*13480*/  PRMT R70, RZ, 0x7610, R70 ;  /* 0x00007610ff467816 */ /* 0x000fe20000000046 */
[----:B------:R-:W-:-:S05]  /*13490*/  @P0 IMAD.MOV.U32 R38, RZ, RZ, R89 ;  /* 0x000000ffff260224 */ /* 0x000fca00078e0059 */
[----:B------:R0:W2:Y:S02]  /*134a0*/  @P0 LDG.E.U8 R70, desc[UR18][R38.64] ;  /* 0x0000001226460981 */ /* 0x0000a4000c1e1100 */
[----:B0-----:R-:W-:Y:S02]  /*134b0*/  @P0 IMAD.MOV.U32 R38, RZ, RZ, R14 ;  /* 0x000000ffff260224 */ /* 0x001fe400078e000e */
[----:B------:R-:W-:Y:S01]  /*134c0*/  @P0 IMAD.MOV.U32 R39, RZ, RZ, R91 ;  /* 0x000000ffff270224 */ /* 0x000fe200078e005b */
[----:B------:R-:W-:Y:S02]  /*134d0*/  PRMT R60, RZ, 0x7610, R60 ;  /* 0x00007610ff3c7816 */ /* 0x000fe4000000003c */
[----:B---3--:R-:W-:Y:S02]  /*134e0*/  PRMT R68, RZ, 0x7610, R68 ;  /* 0x00007610ff447816 */ /* 0x008fe40000000044 */
[----:B----4-:R-:W-:-:S04]  /*134f0*/  PRMT R66, RZ, 0x7610, R66 ;  /* 0x00007610ff427816 */ /* 0x010fc80000000042 */
[----:B------:R0:W3:Y:S02]  /*13500*/  @P0 LDG.E.U8 R68, desc[UR18][R38.64] ;  /* 0x0000001226440981 */ /* 0x0000e4000c1e1100 */
[----:B0-----:R-:W-:Y:S02]  /*13510*/  @P0 IMAD.MOV.U32 R38, RZ, RZ, R85 ;  /* 0x000000ffff260224 */ /* 0x001fe400078e0055 */
[----:B------:R-:W-:Y:S01]  /*13520*/  @P0 IMAD.MOV.U32 R39, RZ, RZ, R93 ;  /* 0x000000ffff270224 */ /* 0x000fe200078e005d */
[----:B------:R-:W-:-:S04]  /*13530*/  PRMT R64, RZ, 0x7610, R64 ;  /* 0x00007610ff407816 */ /* 0x000fc80000000040 */
[----:B------:R0:W4:Y:S02]  /*13540*/  @P0 LDG.E.U8 R66, desc[UR18][R38.64] ;  /* 0x0000001226420981 */ /* 0x000124000c1e1100 */
[----:B0-----:R-:W-:Y:S02]  /*13550*/  @P0 IMAD.MOV.U32 R38, RZ, RZ, R5 ;  /* 0x000000ffff260224 */ /* 0x001fe400078e0005 */
[----:B------:R-:W-:Y:S01]  /*13560*/  @P0 IMAD.MOV.U32 R39, RZ, RZ, R58 ;  /* 0x000000ffff270224 */ /* 0x000fe200078e003a */
[----:B--2---:R-:W-:-:S04]  /*13570*/  PRMT R62, RZ, 0x7610, R62 ;  /* 0x00007610ff3e7816 */ /* 0x004fc8000000003e */
[----:B------:R0:W2:Y:S02]  /*13580*/  @P0 LDG.E.U8 R64, desc[UR18][R38.64] ;  /* 0x0000001226400981 */ /* 0x0000a4000c1e1100 */
[----:B0-----:R-:W-:Y:S02]  /*13590*/  @P0 IMAD.MOV.U32 R38, RZ, RZ, R2 ;  /* 0x000000ffff260224 */ /* 0x001fe400078e0002 */
[----:B------:R-:W-:-:S05]  /*135a0*/  @P0 IMAD.MOV.U32 R39, RZ, RZ, R4 ;  /* 0x000000ffff270224 */ /* 0x000fca00078e0004 */
[----:B------:R0:W2:Y:S02]  /*135b0*/  @P0 LDG.E.U8 R62, desc[UR18][R38.64] ;  /* 0x00000012263e0981 */ /* 0x0000a4000c1e1100 */
[----:B0-----:R-:W-:Y:S02]  /*135c0*/  @P0 IMAD.MOV.U32 R38, RZ, RZ, R12 ;  /* 0x000000ffff260224 */ /* 0x001fe400078e000c */
[----:B------:R-:W-:-:S05]  /*135d0*/  @P0 IMAD.MOV.U32 R39, RZ, RZ, R3 ;  /* 0x000000ffff270224 */ /* 0x000fca00078e0003 */
[----:B------:R0:W2:Y:S04]  /*135e0*/  @P0 LDG.E.U8 R60, desc[UR18][R38.64] ;  /* 0x00000012263c0981 */ /* 0x0000a8000c1e1100 */
[----:B------:R-:W-:Y:S04]  /*135f0*/  STL [R1+0x14e0], R70 ;  /* 0x0014e04601007387 */ /* 0x000fe80000100800 */
[----:B------:R-:W2:Y:S01]  /*13600*/  LDL R14, [R1+0x9e4] ;  /* 0x0009e400010e7983 */ /* 0x000ea20000100800 */
[----:B0-----:R-:W-:Y:S02]  /*13610*/  @P0 IMAD.MOV.U32 R39, RZ, RZ, R56 ;  /* 0x000000ffff270224 */ /* 0x001fe400078e0038 */
[----:B------:R-:W-:Y:S01]  /*13620*/  @P0 IMAD.MOV.U32 R38, RZ, RZ, R32 ;  /* 0x000000ffff260224 */ /* 0x000fe200078e0020 */
[----:B---3--:R-:W-:Y:S04]  /*13630*/  STL [R1+0x14e4], R68 ;  /* 0x0014e44401007387 */ /* 0x008fe80000100800 */
[----:B------:R-:W3:Y:S04]  /*13640*/  LDL R91, [R1+0xa1c] ;  /* 0x000a1c00015b7983 */ /* 0x000ee80000100800 */
[----:B----4-:R-:W-:Y:S04]  /*13650*/  STL [R1+0x14e8], R66 ;  /* 0x0014e84201007387 */ /* 0x010fe80000100800 */
[----:B------:R-:W4:Y:S04]  /*13660*/  LDL.LU R58, [R1+0x15ec] ;  /* 0x0015ec00013a7983 */ /* 0x000f280000300800 */
[----:B------:R-:W3:Y:S04]  /*13670*/  LDL R93, [R1+0xa54] ;  /* 0x000a5400015d7983 */ /* 0x000ee80000100800 */
[----:B------:R-:W3:Y:S04]  /*13680*/  LDL R85, [R1+0x28c] ;  /* 0x00028c0001557983 */ /* 0x000ee80000100800 */
[----:B--2---:R-:W-:Y:S04]  /*13690*/  STL [R1+0x14ec], R64 ;  /* 0x0014ec4001007387 */ /* 0x004fe80000100800 */
[----:B------:R-:W-:Y:S04]  /*136a0*/  STL [R1+0x14f0], R62 ;  /* 0x0014f03e01007387 */ /* 0x000fe80000100800 */
[----:B------:R-:W2:Y:S04]  /*136b0*/  LDL R5, [R1+0x32c] ;  /* 0x00032c0001057983 */ /* 0x000ea80000100800 */
[----:B------:R-:W2:Y:S04]  /*136c0*/  LDL R4, [R1+0x36c] ;  /* 0x00036c0001047983 */ /* 0x000ea80000100800 */
[----:B------:R-:W-:Y:S04]  /*136d0*/  STL [R1+0x14f4], R60 ;  /* 0x0014f43c01007387 */ /* 0x000fe80000100800 */
[----:B------:R-:W2:Y:S04]  /*136e0*/  LDL.LU R56, [R1+0x15e8] ;  /* 0x0015e80001387983 */ /* 0x000ea80000300800 */
[----:B------:R-:W2:Y:S01]  /*136f0*/  LDL.LU R32, [R1+0x15e4] ;  /* 0x0015e40001207983 */ /* 0x000ea20000300800 */
[----:B------:R-:W-:-:S02]  /*13700*/  PRMT R59, RZ, 0x7610, R59 ;  /* 0x00007610ff3b7816 */ /* 0x000fc4000000003b */
[----:B------:R-:W-:Y:S01]  /*13710*/  PRMT R57, RZ, 0x7610, R57 ;  /* 0x00007610ff397816 */ /* 0x000fe20000000039 */
[----:B------:R-:W2:Y:S04]  /*13720*/  LDL R2, [R1+0x3ac] ;  /* 0x0003ac0001027983 */ /* 0x000ea80000100800 */
[----:B------:R0:W2:Y:S04]  /*13730*/  @P0 LDG.E.U8 R59, desc[UR18][R38.64] ;  /* 0x00000012263b0981 */ /* 0x0000a8000c1e1100 */
[----:B------:R-:W2:Y:S04]  /*13740*/  LDL R3, [R1+0x3b0] ;  /* 0x0003b00001037983 */ /* 0x000ea80000100800 */
[----:B------:R-:W2:Y:S01]  /*13750*/  LDL R12, [R1+0x3ec] ;  /* 0x0003ec00010c7983 */ /* 0x000ea20000100800 */
[----:B0-----:R-:W-:-:S02]  /*13760*/  @P0 IMAD.MOV.U32 R38, RZ, RZ, R30 ;  /* 0x000000ffff260224 */ /* 0x001fc400078e001e */
[----:B------:R-:W-:Y:S01]  /*13770*/  @P0 IMAD.MOV.U32 R39, RZ, RZ, R14 ;  /* 0x000000ffff270224 */ /* 0x000fe200078e000e */
[----:B----4-:R-:W-:-:S06]  /*13780*/  PRMT R58, RZ, 0x7610, R58 ;  /* 0x00007610ff3a7816 */ /* 0x010fcc000000003a */
[----:B------:R0:W4:Y:S02]  /*13790*/  @P0 LDG.E.U8 R58, desc[UR18][R38.64] ;  /* 0x00000012263a0981 */ /* 0x000124000c1e1100 */
[----:B0-----:R-:W-:Y:S02]  /*137a0*/  @P0 IMAD.MOV.U32 R38, RZ, RZ, R23 ;  /* 0x000000ffff260224 */ /* 0x001fe400078e0017 */
[----:B---3--:R-:W-:-:S05]  /*137b0*/  @P0 IMAD.MOV.U32 R39, RZ, RZ, R91 ;  /* 0x000000ffff270224 */ /* 0x008fca00078e005b */
[----:B------:R0:W3:Y:S02]  /*137c0*/  @P0 LDG.E.U8 R57, desc[UR18][R38.64] ;  /* 0x0000001226390981 */ /* 0x0000e4000c1e1100 */
[----:B0-----:R-:W-:Y:S02]  /*137d0*/  @P0 IMAD.MOV.U32 R38, RZ, RZ, R22 ;  /* 0x000000ffff260224 */ /* 0x001fe400078e0016 */
[----:B------:R-:W-:Y:S01]  /*137e0*/  @P0 IMAD.MOV.U32 R39, RZ, RZ, R93 ;  /* 0x000000ffff270224 */ /* 0x000fe200078e005d */
[----:B--2---:R-:W-:-:S06]  /*137f0*/  PRMT R56, RZ, 0x7610, R56 ;  /* 0x00007610ff387816 */ /* 0x004fcc0000000038 */
[----:B------:R0:W2:Y:S01]  /*13800*/  @P0 LDG.E.U8 R56, desc[UR18][R38.64] ;  /* 0x0000001226380981 */ /* 0x0000a2000c1e1100 */
[----:B------:R-:W-:Y:S01]  /*13810*/  PRMT R32, RZ, 0x7610, R32 ;  /* 0x00007610ff207816 */ /* 0x000fe20000000020 */
[----:B0-----:R-:W-:Y:S02]  /*13820*/  @P0 IMAD.MOV.U32 R38, RZ, RZ, R24 ;  /* 0x000000ffff260224 */ /* 0x001fe400078e0018 */
[----:B------:R-:W-:-:S05]  /*13830*/  @P0 IMAD.MOV.U32 R39, RZ, RZ, R85 ;  /* 0x000000ffff270224 */ /* 0x000fca00078e0055 */
[----:B------:R0:W2:Y:S04]  /*13840*/  @P0 LDG.E.U8 R32, desc[UR18][R38.64] ;  /* 0x0000001226200981 */ /* 0x0000a8000c1e1100 */
[----:B------:R-:W-:Y:S04]  /*13850*/  STL [R1+0x14f8], R59 ;  /* 0x0014f83b01007387 */ /* 0x000fe80000100800 */
[----:B------:R-:W2:Y:S04]  /*13860*/  LDL.LU R30, [R1+0x15e0] ;  /* 0x0015e000011e7983 */ /* 0x000ea80000300800 */
[----:B------:R-:W2:Y:S01]  /*13870*/  LDL R14, [R1+0x42c] ;  /* 0x00042c00010e7983 */ /* 0x000ea20000100800 */
[----:B0-----:R-:W-:-:S03]  /*13880*/  @P0 IMAD.MOV.U32 R39, RZ, RZ, R25 ;  /* 0x000000ffff270224 */ /* 0x001fc600078e0019 */
[----:B----4-:R-:W-:Y:S04]  /*13890*/  STL [R1+0x14fc], R58 ;  /* 0x0014fc3a01007387 */ /* 0x010fe80000100800 */
[----:B------:R-:W4:Y:S04]  /*138a0*/  LDL.LU R23, [R1+0x15dc] ;  /* 0x0015dc0001177983 */ /* 0x000f280000300800 */
[----:B---3--:R-:W-:Y:S04]  /*138b0*/  STL [R1+0x1500], R57 ;  /* 0x0015003901007387 */ /* 0x008fe80000100800 */
[----:B------:R-:W3:Y:S04]  /*138c0*/  LDL.LU R22, [R1+0x15d8] ;  /* 0x0015d80001167983 */ /* 0x000ee80000300800 */
[----:B--2---:R-:W-:Y:S04]  /*138d0*/  STL [R1+0x1504], R56 ;  /* 0x0015043801007387 */ /* 0x004fe80000100800 */
[----:B------:R-:W2:Y:S04]  /*138e0*/  LDL.LU R24, [R1+0x15d4] ;  /* 0x0015d40001187983 */ /* 0x000ea80000300800 */
[----:B------:R0:W-:Y:S04]  /*138f0*/  STL [R1+0x1508], R32 ;  /* 0x0015082001007387 */ /* 0x0001e80000100800 */
[----:B------:R-:W2:Y:S01]  /*13900*/  LDL.LU R25, [R1+0x15d0] ;  /* 0x0015d00001197983 */ /* 0x000ea20000300800 */
[----:B------:R-:W-:-:S03]  /*13910*/  @P0 IMAD.MOV.U32 R38, RZ, RZ, R27 ;  /* 0x000000ffff260224 */ /* 0x000fc600078e001b */
[----:B------:R-:W2:Y:S01]  /*13920*/  LDL.LU R27, [R1+0x15cc] ;  /* 0x0015cc00011b7983 */ /* 0x000ea20000300800 */
[----:B------:R-:W-:-:S06]  /*13930*/  PRMT R30, RZ, 0x7610, R30 ;  /* 0x00007610ff1e7816 */ /* 0x000fcc000000001e */
[----:B------:R1:W2:Y:S02]  /*13940*/  @P0 LDG.E.U8 R30, desc[UR18][R38.64] ;  /* 0x00000012261e0981 */ /* 0x0002a4000c1e1100 */
[----:B-1----:R-:W-:Y:S02]  /*13950*/  @P0 IMAD.MOV.U32 R38, RZ, RZ, R26 ;  /* 0x000000ffff260224 */ /* 0x002fe400078e001a */
[----:B------:R-:W-:Y:S01]  /*13960*/  @P0 IMAD.MOV.U32 R39, RZ, RZ, R5 ;  /* 0x000000ffff270224 */ /* 0x000fe200078e0005 */
[----:B------:R-:W2:Y:S01]  /*13970*/  LDL.LU R26, [R1+0x15c8] ;  /* 0x0015c800011a7983 */ /* 0x000ea20000300800 */
[----:B----4-:R-:W-:-:S06]  /*13980*/  PRMT R23, RZ, 0x7610, R23 ;  /* 0x00007610ff177816 */ /* 0x010fcc0000000017 */
[----:B------:R1:W4:Y:S02]  /*13990*/  @P0 LDG.E.U8 R23, desc[UR18][R38.64] ;  /* 0x0000001226170981 */ /* 0x000324000c1e1100 */
[----:B-1----:R-:W-:Y:S01]  /*139a0*/  @P0 IMAD.MOV.U32 R38, RZ, RZ, R36 ;  /* 0x000000ffff260224 */ /* 0x002fe200078e0024 */
[----:B---3--:R-:W-:Y:S01]  /*139b0*/  PRMT R22, RZ, 0x7610, R22 ;  /* 0x00007610ff167816 */ /* 0x008fe20000000016 */
[----:B------:R-:W-:Y:S01]  /*139c0*/  @P0 IMAD.MOV.U32 R39, RZ, RZ, R4 ;  /* 0x000000ffff270224 */ /* 0x000fe200078e0004 */
[----:B------:R-:W3:Y:S04]  /*139d0*/  LDL.LU R36, [R1+0x15c4] ;  /* 0x0015c40001247983 */ /* 0x000ee80000300800 */
[----:B------:R1:W4:Y:S02]  /*139e0*/  @P0 LDG.E.U8 R22, desc[UR18][R38.64] ;  /* 0x0000001226160981 */ /* 0x000324000c1e1100 */
[----:B-1----:R-:W-:-:S02]  /*139f0*/  @P0 IMAD.MOV.U32 R38, RZ, RZ, R3 ;  /* 0x000000ffff260224 */ /* 0x002fc400078e0003 */
[----:B------:R-:W-:Y:S01]  /*13a00*/  @P0 IMAD.MOV.U32 R39, RZ, RZ, R2 ;  /* 0x000000ffff270224 */ /* 0x000fe200078e0002 */
[----:B--2---:R-:W-:-:S06]  /*13a10*/  PRMT R24, RZ, 0x7610, R24 ;  /* 0x00007610ff187816 */ /* 0x004fcc0000000018 */
[----:B------:R1:W2:Y:S02]  /*13a20*/  @P0 LDG.E.U8 R24, desc[UR18][R38.64] ;  /* 0x0000001226180981 */ /* 0x0002a4000c1e1100 */
[----:B-1----:R-:W-:Y:S02]  /*13a30*/  @P0 IMAD.MOV.U32 R38, RZ, RZ, R28 ;  /* 0x000000ffff260224 */ /* 0x002fe400078e001c */
[----:B------:R-:W2:Y:S01]  /*13a40*/  LDL.LU R28, [R1+0x15c0] ;  /* 0x0015c000011c7983 */ /* 0x000ea20000300800 */
[----:B------:R-:W-:Y:S01]  /*13a50*/  PRMT R25, RZ, 0x7610, R25 ;  /* 0x00007610ff197816 */ /* 0x000fe20000000019 */
[----:B------:R-:W-:-:S05]  /*13a60*/  @P0 IMAD.MOV.U32 R39, RZ, RZ, R12 ;  /* 0x000000ffff270224 */ /* 0x000fca00078e000c */
[----:B------:R1:W4:Y:S02]  /*13a70*/  @P0 LDG.E.U8 R25, desc[UR18][R38.64] ;  /* 0x0000001226190981 */ /* 0x000324000c1e1100 */
[----:B-1----:R-:W-:Y:S02]  /*13a80*/  @P0 IMAD.MOV.U32 R38, RZ, RZ, R29 ;  /* 0x000000ffff260224 */ /* 0x002fe400078e001d */
[----:B------:R-:W4:Y:S01]  /*13a90*/  LDL.LU R29, [R1+0x15bc] ;  /* 0x0015bc00011d7983 */ /* 0x000f220000300800 */
[----:B------:R-:W-:Y:S01]  /*13aa0*/  PRMT R27, RZ, 0x7610, R27 ;  /* 0x00007610ff1b7816 */ /* 0x000fe2000000001b */
[----:B------:R-:W-:-:S05]  /*13ab0*/  @P0 IMAD.MOV.U32 R39, RZ, RZ, R14 ;  /* 0x000000ffff270224 */ /* 0x000fca00078e000e */
[----:B------:R1:W4:Y:S01]  /*13ac0*/  @P0 LDG.E.U8 R27, desc[UR18][R38.64] ;  /* 0x00000012261b0981 */ /* 0x000322000c1e1100 */
[----:B------:R-:W-:Y:S01]  /*13ad0*/  PRMT R26, RZ, 0x7610, R26 ;  /* 0x00007610ff1a7816 */ /* 0x000fe2000000001a */
[----:B-1----:R-:W-:Y:S02]  /*13ae0*/  @P0 IMAD.MOV.U32 R39, RZ, RZ, R53 ;  /* 0x000000ffff270224 */ /* 0x002fe400078e0035 */
[----:B------:R-:W-:Y:S01]  /*13af0*/  @P0 IMAD.MOV.U32 R38, RZ, RZ, R92 ;  /* 0x000000ffff260224 */ /* 0x000fe200078e005c */
[----:B------:R-:W4:Y:S04]  /*13b00*/  LDL.LU R53, [R1+0x15b8] ;  /* 0x0015b80001357983 */ /* 0x000f280000300800 */
[----:B------:R-:W4:Y:S04]  /*13b10*/  LDL.LU R92, [R1+0x15b4] ;  /* 0x0015b400015c7983 */ /* 0x000f280000300800 */
[----:B------:R1:W4:Y:S02]  /*13b20*/  @P0 LDG.E.U8 R26, desc[UR18][R38.64] ;  /* 0x00000012261a0981 */ /* 0x000324000c1e1100 */
[----:B-1----:R-:W-:-:S02]  /*13b30*/  @P0 IMAD.MOV.U32 R38, RZ, RZ, R90 ;  /* 0x000000ffff260224 */ /* 0x002fc400078e005a */
[----:B------:R-:W-:Y:S02]  /*13b40*/  @P0 IMAD.MOV.U32 R39, RZ, RZ, R55 ;  /* 0x000000ffff270224 */ /* 0x000fe400078e0037 */
[----:B------:R-:W4:Y:S04]  /*13b50*/  LDL.LU R55, [R1+0x15b0] ;  /* 0x0015b00001377983 */ /* 0x000f280000300800 */
[----:B------:R-:W4:Y:S01]  /*13b60*/  LDL.LU R90, [R1+0x15ac] ;  /* 0x0015ac00015a7983 */ /* 0x000f220000300800 */
[----:B---3--:R-:W-:-:S06]  /*13b70*/  PRMT R36, RZ, 0x7610, R36 ;  /* 0x00007610ff247816 */ /* 0x008fcc0000000024 */
[----:B------:R1:W3:Y:S02]  /*13b80*/  @P0 LDG.E.U8 R36, desc[UR18][R38.64] ;  /* 0x0000001226240981 */ /* 0x0002e4000c1e1100 */
[----:B-1----:R-:W-:Y:S02]  /*13b90*/  @P0 IMAD.MOV.U32 R39, RZ, RZ, R63 ;  /* 0x000000ffff270224 */ /* 0x002fe400078e003f */
[----:B------:R-:W-:Y:S01]  /*13ba0*/  @P0 IMAD.MOV.U32 R38, RZ, RZ, R88 ;  /* 0x000000ffff260224 */ /* 0x000fe200078e0058 */
[----:B------:R-:W3:Y:S04]  /*13bb0*/  LDL.LU R63, [R1+0x15a8] ;  /* 0x0015a800013f7983 */ /* 0x000ee80000300800 */
[----:B------:R-:W3:Y:S01]  /*13bc0*/  LDL.LU R88, [R1+0x15a4] ;  /* 0x0015a40001587983 */ /* 0x000ee20000300800 */
[----:B--2---:R-:W-:-:S06]  /*13bd0*/  PRMT R28, RZ, 0x7610, R28 ;  /* 0x00007610ff1c7816 */ /* 0x004fcc000000001c */
[----:B------:R1:W2:Y:S02]  /*13be0*/  @P0 LDG.E.U8 R28, desc[UR18][R38.64] ;  /* 0x00000012261c0981 */ /* 0x0002a4000c1e1100 */
[----:B-1----:R-:W-:Y:S02]  /*13bf0*/  @P0 IMAD.MOV.U32 R39, RZ, RZ, R65 ;  /* 0x000000ffff270224 */ /* 0x002fe400078e0041 */
[----:B------:R-:W-:Y:S01]  /*13c00*/  @P0 IMAD.MOV.U32 R38, RZ, RZ, R86 ;  /* 0x000000ffff260224 */ /* 0x000fe200078e0056 */
[----:B------:R-:W2:Y:S04]  /*13c10*/  LDL.LU R65, [R1+0x15a0] ;  /* 0x0015a00001417983 */ /* 0x000ea80000300800 */
[----:B------:R-:W2:Y:S01]  /*13c20*/  LDL.LU R86, [R1+0x159c] ;  /* 0x00159c0001567983 */ /* 0x000ea20000300800 */
[----:B----4-:R-:W-:-:S06]  /*13c30*/  PRMT R29, RZ, 0x7610, R29 ;  /* 0x00007610ff1d7816 */ /* 0x010fcc000000001d */
[----:B------:R1:W4:Y:S02]  /*13c40*/  @P0 LDG.E.U8 R29, desc[UR18][R38.64] ;  /* 0x00000012261d0981 */ /* 0x000324000c1e1100 */
[----:B-1----:R-:W-:Y:S02]  /*13c50*/  @P0 IMAD.MOV.U32 R39, RZ, RZ, R79 ;  /* 0x000000ffff270224 */ /* 0x002fe400078e004f */
[----:B------:R-:W-:Y:S01]  /*13c60*/  @P0 IMAD.MOV.U32 R38, RZ, RZ, R83 ;  /* 0x000000ffff260224 */ /* 0x000fe200078e0053 */
[----:B------:R-:W4:Y:S04]  /*13c70*/  LDL.LU R79, [R1+0x1598] ;  /* 0x00159800014f7983 */ /* 0x000f280000300800 */
[----:B------:R-:W4:Y:S01]  /*13c80*/  LDL.LU R83, [R1+0x1594] ;  /* 0x0015940001537983 */ /* 0x000f220000300800 */
[----:B------:R-:W-:-:S06]  /*13c90*/  PRMT R92, RZ, 0x7610, R92 ;  /* 0x00007610ff5c7816 */ /* 0x000fcc000000005c */
        /* <DEDUP_REMOVED lines=20> */
[----:B------:R-:W2:Y:S01]  /*13de0*/  LDL.LU R73, [R1+0x1578] ;  /* 0x0015780001497983 */ /* 0x000ea20000300800 */
[----:B------:R-:W-:-:S03]  /*13df0*/  @P0 IMAD.MOV.U32 R38, RZ, RZ, R71 ;  /* 0x000000ffff260224 */ /* 0x000fc600078e0047 */
[----:B------:R-:W2:Y:S01]  /*13e00*/  LDL.LU R71, [R1+0x1574] ;  /* 0x0015740001477983 */ /* 0x000ea20000300800 */
[----:B----4-:R-:W-:-:S06]  /*13e10*/  PRMT R83, RZ, 0x7610, R83 ;  /* 0x00007610ff537816 */ /* 0x010fcc0000000053 */
[----:B------:R1:W4:Y:S02]  /*13e20*/  @P0 LDG.E.U8 R83, desc[UR18][R38.64] ;  /* 0x0000001226530981 */ /* 0x000324000c1e1100 */
[----:B-1----:R-:W-:Y:S02]  /*13e30*/  @P0 IMAD.MOV.U32 R39, RZ, RZ, R69 ;  /* 0x000000ffff270224 */ /* 0x002fe400078e0045 */
[----:B------:R-:W4:Y:S01]  /*13e40*/  LDL.LU R69, [R1+0x1570] ;  /* 0x0015700001457983 */ /* 0x000f220000300800 */
[----:B------:R-:W-:Y:S01]  /*13e50*/  @P0 IMAD.MOV.U32 R38, RZ, RZ, R0 ;  /* 0x000000ffff260224 */ /* 0x000fe200078e0000 */
[----:B------:R-:W-:Y:S02]  /*13e60*/  PRMT R79, RZ, 0x7610, R79 ;  /* 0x00007610ff4f7816 */ /* 0x000fe4000000004f */
[----:B------:R-:W-:Y:S01]  /*13e70*/  PRMT R77, RZ, 0x7610, R77 ;  /* 0x00007610ff4d7816 */ /* 0x000fe2000000004d */
[----:B------:R-:W4:Y:S01]  /*13e80*/  LDL.LU R0, [R1+0x156c] ;  /* 0x00156c0001007983 */ /* 0x000f220000300800 */
[----:B------:R-:W-:-:S03]  /*13e90*/  PRMT R81, RZ, 0x7610, R81 ;  /* 0x00007610ff517816 */ /* 0x000fc60000000051 */
[----:B------:R-:W4:Y:S04]  /*13ea0*/  LDL.LU R12, [R1+0x1c0] ;  /* 0x0001c000010c7983 */ /* 0x000f280000300800 */
[----:B------:R1:W4:Y:S02]  /*13eb0*/  @P0 LDG.E.U8 R81, desc[UR18][R38.64] ;  /* 0x0000001226510981 */ /* 0x000324000c1e1100 */
[----:B-1----:R-:W-:Y:S02]  /*13ec0*/  @P0 IMAD.MOV.U32 R38, RZ, RZ, R20 ;  /* 0x000000ffff260224 */ /* 0x002fe400078e0014 */
[----:B------:R-:W-:Y:S02]  /*13ed0*/  @P0 IMAD.MOV.U32 R39, RZ, RZ, R9 ;  /* 0x000000ffff270224 */ /* 0x000fe400078e0009 */
[----:B------:R-:W4:Y:S04]  /*13ee0*/  LDL.LU R9, [R1+0x1568] ;  /* 0x0015680001097983 */ /* 0x000f280000300800 */
[----:B------:R1:W4:Y:S04]  /*13ef0*/  @P0 LDG.E.U8 R79, desc[UR18][R38.64] ;  /* 0x00000012264f0981 */ /* 0x000328000c1e1100 */
[----:B------:R-:W4:Y:S01]  /*13f00*/  LDL.LU R20, [R1+0x1564] ;  /* 0x0015640001147983 */ /* 0x000f220000300800 */
[----:B-1----:R-:W-:-:S02]  /*13f10*/  @P0 IMAD.MOV.U32 R38, RZ, RZ, R18 ;  /* 0x000000ffff260224 */ /* 0x002fc400078e0012 */
[----:B------:R-:W-:Y:S02]  /*13f20*/  @P0 IMAD.MOV.U32 R39, RZ, RZ, R19 ;  /* 0x000000ffff270224 */ /* 0x000fe400078e0013 */
[----:B------:R-:W4:Y:S04]  /*13f30*/  LDL.LU R19, [R1+0x1560] ;  /* 0x0015600001137983 */ /* 0x000f280000300800 */
[----:B------:R-:W4:Y:S04]  /*13f40*/  LDL.LU R18, [R1+0x155c] ;  /* 0x00155c0001127983 */ /* 0x000f280000300800 */
[----:B------:R1:W4:Y:S04]  /*13f50*/  @P0 LDG.E.U8 R77, desc[UR18][R38.64] ;  /* 0x00000012264d0981 */ /* 0x000328000c1e1100 */
[----:B------:R-:W4:Y:S01]  /*13f60*/  LDL.LU R14, [R1+0x1bc] ;  /* 0x0001bc00010e7983 */ /* 0x000f220000300800 */
[----:B-1----:R-:W-:-:S03]  /*13f70*/  @P0 IMAD.MOV.U32 R38, RZ, RZ, R67 ;  /* 0x000000ffff260224 */ /* 0x002fc600078e0043 */
[----:B------:R-:W4:Y:S01]  /*13f80*/  LDL.LU R67, [R1+0x1558] ;  /* 0x0015580001437983 */ /* 0x000f220000300800 */
[----:B------:R-:W-:-:S03]  /*13f90*/  @P0 IMAD.MOV.U32 R39, RZ, RZ, R40 ;  /* 0x000000ffff270224 */ /* 0x000fc600078e0028 */
[----:B------:R-:W4:Y:S01]  /*13fa0*/  LDL.LU R40, [R1+0x1b8] ;  /* 0x0001b80001287983 */ /* 0x000f220000300800 */
[----:B---3--:R-:W-:-:S06]  /*13fb0*/  PRMT R75, RZ, 0x7610, R75 ;  /* 0x00007610ff4b7816 */ /* 0x008fcc000000004b */
[----:B------:R1:W3:Y:S02]  /*13fc0*/  @P0 LDG.E.U8 R75, desc[UR18][R38.64] ;  /* 0x00000012264b0981 */ /* 0x0002e4000c1e1100 */
[----:B-1----:R-:W-:Y:S02]  /*13fd0*/  @P0 IMAD.MOV.U32 R38, RZ, RZ, R17 ;  /* 0x000000ffff260224 */ /* 0x002fe400078e0011 */
[----:B------:R-:W-:Y:S02]  /*13fe0*/  @P0 IMAD.MOV.U32 R39, RZ, RZ, R21 ;  /* 0x000000ffff270224 */ /* 0x000fe400078e0015 */
[----:B------:R-:W3:Y:S04]  /*13ff0*/  LDL.LU R21, [R1+0x1554] ;  /* 0x0015540001157983 */ /* 0x000ee80000300800 */
[----:B------:R-:W3:Y:S01]  /*14000*/  LDL.LU R17, [R1+0x1550] ;  /* 0x0015500001117983 */ /* 0x000ee20000300800 */
[----:B--2---:R-:W-:-:S06]  /*14010*/  PRMT R73, RZ, 0x7610, R73 ;  /* 0x00007610ff497816 */ /* 0x004fcc0000000049 */
[----:B------:R1:W2:Y:S01]  /*14020*/  @P0 LDG.E.U8 R73, desc[UR18][R38.64] ;  /* 0x0000001226490981 */ /* 0x0002a2000c1e1100 */
[----:B------:R-:W-:Y:S01]  /*14030*/  PRMT R71, RZ, 0x7610, R71 ;  /* 0x00007610ff477816 */ /* 0x000fe20000000047 */
[----:B-1----:R-:W-:Y:S02]  /*14040*/  @P0 IMAD.MOV.U32 R39, RZ, RZ, R16 ;  /* 0x000000ffff270224 */ /* 0x002fe400078e0010 */
[----:B------:R-:W-:Y:S01]  /*14050*/  @P0 IMAD.MOV.U32 R38, RZ, RZ, R11 ;  /* 0x000000ffff260224 */ /* 0x000fe200078e000b */
[----:B------:R-:W2:Y:S04]  /*14060*/  LDL.LU R16, [R1+0x154c] ;  /* 0x00154c0001107983 */ /* 0x000ea80000300800 */
[----:B------:R-:W2:Y:S01]  /*14070*/  LDL.LU R11, [R1+0x1548] ;  /* 0x00154800010b7983 */ /* 0x000ea20000300800 */
[----:B----4-:R-:W-:-:S03]  /*14080*/  PRMT R69, RZ, 0x7610, R69 ;  /* 0x00007610ff457816 */ /* 0x010fc60000000045 */
[----:B------:R1:W4:Y:S02]  /*14090*/  @P0 LDG.E.U8 R71, desc[UR18][R38.64] ;  /* 0x0000001226470981 */ /* 0x000324000c1e1100 */
[----:B-1----:R-:W-:Y:S02]  /*140a0*/  @P0 IMAD.MOV.U32 R38, RZ, RZ, R33 ;  /* 0x000000ffff260224 */ /* 0x002fe400078e0021 */
[----:B------:R-:W-:Y:S02]  /*140b0*/  @P0 IMAD.MOV.U32 R39, RZ, RZ, R10 ;  /* 0x000000ffff270224 */ /* 0x000fe400078e000a */
[----:B------:R-:W4:Y:S04]  /*140c0*/  LDL.LU R10, [R1+0x1544] ;  /* 0x00154400010a7983 */ /* 0x000f280000300800 */
[----:B------:R1:W4:Y:S04]  /*140d0*/  @P0 LDG.E.U8 R69, desc[UR18][R38.64] ;  /* 0x0000001226450981 */ /* 0x000328000c1e1100 */
[----:B------:R-:W4:Y:S01]  /*140e0*/  LDL.LU R33, [R1+0x1540] ;  /* 0x0015400001217983 */ /* 0x000f220000300800 */
[----:B-1----:R-:W-:-:S02]  /*140f0*/  @P0 IMAD.MOV.U32 R39, RZ, RZ, R15 ;  /* 0x000000ffff270224 */ /* 0x002fc400078e000f */
[----:B------:R-:W-:Y:S01]  /*14100*/  @P0 IMAD.MOV.U32 R38, RZ, RZ, R13 ;  /* 0x000000ffff260224 */ /* 0x000fe200078e000d */
[----:B------:R-:W4:Y:S04]  /*14110*/  LDL.LU R15, [R1+0x153c] ;  /* 0x00153c00010f7983 */ /* 0x000f280000300800 */
[----:B------:R-:W4:Y:S01]  /*14120*/  LDL.LU R13, [R1+0x1538] ;  /* 0x00153800010d7983 */ /* 0x000f220000300800 */
[----:B------:R-:W-:Y:S02]  /*14130*/  PRMT R65, RZ, 0x7610, R65 ;  /* 0x00007610ff417816 */ /* 0x000fe40000000041 */
[----:B------:R-:W-:Y:S02]  /*14140*/  PRMT R63, RZ, 0x7610, R63 ;  /* 0x00007610ff3f7816 */ /* 0x000fe4000000003f */
[----:B------:R-:W-:-:S02]  /*14150*/  PRMT R35, RZ, 0x7610, R35 ;  /* 0x00007610ff237816 */ /* 0x000fc40000000023 */
[----:B------:R-:W-:-:S06]  /*14160*/  PRMT R67, RZ, 0x7610, R67 ;  /* 0x00007610ff437816 */ /* 0x000fcc0000000043 */
        /* <DEDUP_REMOVED lines=9> */
[----:B------:R3:W4:Y:S01]  /*14200*/  @P0 LDG.E.U8 R63, desc[UR18][R38.64] ;  /* 0x00000012263f0981 */ /* 0x000722000c1e1100 */
[----:B------:R-:W-:Y:S02]  /*14210*/  PRMT R61, RZ, 0x7610, R61 ;  /* 0x00007610ff3d7816 */ /* 0x000fe4000000003d */
[----:B------:R-:W-:Y:S01]  /*14220*/  PRMT R55, RZ, 0x7610, R55 ;  /* 0x00007610ff377816 */ /* 0x000fe20000000037 */
[----:B---3--:R-:W-:-:S02]  /*14230*/  @!P3 IMAD.MOV.U32 R39, RZ, RZ, R17 ;  /* 0x000000ffff27b224 */ /* 0x008fc400078e0011 */
[----:B------:R-:W3:Y:S01]  /*14240*/  LDL.LU R17, [R1+0x1528] ;  /* 0x0015280001117983 */ /* 0x000ee20000300800 */
[----:B--2---:R-:W-:-:S03]  /*14250*/  @!P3 IMAD.MOV.U32 R38, RZ, RZ, R16 ;  /* 0x000000ffff26b224 */ /* 0x004fc600078e0010 */
[----:B------:R-:W2:Y:S01]  /*14260*/  LDL.LU R16, [R1+0x1524] ;  /* 0x0015240001107983 */ /* 0x000ea20000300800 */
[C---:B------:R-:W-:Y:S02]  /*14270*/  SEL R12, R11.reuse, R12, !P4 ;  /* 0x0000000c0b0c7207 */ /* 0x040fe40006000000 */
[C---:B------:R-:W-:Y:S01]  /*14280*/  SEL R14, R11.reuse, R14, !P4 ;  /* 0x0000000e0b0e7207 */ /* 0x040fe20006000000 */
[----:B------:R1:W2:Y:S02]  /*14290*/  @!P3 LDG.E.U8 R35, desc[UR18][R38.64] ;  /* 0x000000122623b981 */ /* 0x0002a4000c1e1100 */
[----:B------:R-:W-:Y:S01]  /*142a0*/  IMAD R37, R12, UR5, RZ ;  /* 0x000000050c257c24 */ /* 0x000fe2000f8e02ff */
[----:B------:R-:W4:Y:S01]  /*142b0*/  LDCU UR5, c[0x0][0x3b0] ;  /* 0x00007600ff0577ac */ /* 0x000f220008000800 */
[----:B------:R-:W-:-:S03]  /*142c0*/  SEL R12, R11, R40, !P4 ;  /* 0x000000280b0c7207 */ /* 0x000fc60006000000 */
[----:B------:R-:W-:Y:S01]  /*142d0*/  IADD3 R2, P3, PT, R37, R7, RZ ;  /* 0x0000000725027210 */ /* 0x000fe20007f7e0ff */
[----:B-1----:R-:W-:-:S03]  /*142e0*/  IMAD R38, R14, UR12, RZ ;  /* 0x0000000c0e267c24 */ /* 0x002fc6000f8e02ff */
[----:B------:R-:W-:Y:S01]  /*142f0*/  LEA.HI.X.SX32 R3, R37, R6, 0x1, P3 ;  /* 0x0000000625037211 */ /* 0x000fe200018f0eff */
[----:B------:R-:W-:Y:S01]  /*14300*/  IMAD R37, R12, UR13, RZ ;  /* 0x0000000d0c257c24 */ /* 0x000fe2000f8e02ff */
[----:B------:R1:W-:Y:S01]  /*14310*/  STL [R1+0x930], R2 ;  /* 0x0009300201007387 */ /* 0x0003e20000100800 */
[----:B------:R-:W-:Y:S01]  /*14320*/  PRMT R52, RZ, 0x7610, R52 ;  /* 0x00007610ff347816 */ /* 0x000fe20000000034 */
[----:B------:R-:W2:Y:S01]  /*14330*/  LDCU UR12, c[0x0][0x3b0] ;  /* 0x00007600ff0c77ac */ /* 0x000ea20008000800 */
[CC--:B------:R-:W-:Y:S01]  /*14340*/  IADD3 R5, P3, PT, R38.reuse, R7.reuse, RZ ;  /* 0x0000000726057210 */ /* 0x0c0fe20007f7e0ff */
[----:B------:R-:W-:Y:S01]  /*14350*/  @P0 IMAD.MOV.U32 R12, RZ, RZ, R2 ;  /* 0x000000ffff0c0224 */ /* 0x000fe200078e0002 */
[----:B----4-:R-:W-:Y:S01]  /*14360*/  SEL R10, R11, R10, !P4 ;  /* 0x0000000a0b0a7207 */ /* 0x010fe20006000000 */
[----:B------:R-:W4:Y:S01]  /*14370*/  LDCU UR13, c[0x0][0x3b0] ;  /* 0x00007600ff0d77ac */ /* 0x000f220008000800 */
[----:B0-----:R-:W-:Y:S01]  /*14380*/  LEA.HI.X.SX32 R32, R38, R6, 0x1, P3 ;  /* 0x0000000626207211 */ /* 0x001fe200018f0eff */
[----:B------:R0:W-:Y:S01]  /*14390*/  STL [R1+0x92c], R3 ;  /* 0x00092c0301007387 */ /* 0x0001e20000100800 */
[----:B-1----:R-:W-:-:S03]  /*143a0*/  IADD3 R2, P3, PT, R37, R7, RZ ;  /* 0x0000000725027210 */ /* 0x002fc60007f7e0ff */
[----:B------:R-:W2:Y:S01]  /*143b0*/  LDL R85, [R1+0xf64] ;  /* 0x000f640001557983 */ /* 0x000ea20000100800 */
[C---:B------:R-:W-:Y:S01]  /*143c0*/  SEL R14, R11.reuse, R13, !P4 ;  /* 0x0000000d0b0e7207 */ /* 0x040fe20006000000 */
[----:B------:R-:W-:Y:S01]  /*143d0*/  @P0 IMAD.MOV.U32 R13, RZ, RZ, R3 ;  /* 0x000000ffff0d0224 */ /* 0x000fe200078e0003 */
[----:B------:R-:W-:-:S03]  /*143e0*/  SEL R15, R11, R15, !P4 ;  /* 0x0000000f0b0f7207 */ /* 0x000fc60006000000 */
[----:B------:R-:W-:Y:S01]  /*143f0*/  IMAD R14, R14, UR14, RZ ;  /* 0x0000000e0e0e7c24 */ /* 0x000fe2000f8e02ff */
[-C--:B0-----:R-:W-:Y:S01]  /*14400*/  LEA.HI.X.SX32 R3, R37, R6.reuse, 0x1, P3 ;  /* 0x0000000625037211 */ /* 0x081fe200018f0eff */
[----:B------:R0:W3:Y:S01]  /*14410*/  @P0 LDG.E.U8 R61, desc[UR18][R12.64] ;  /* 0x000000120c3d0981 */ /* 0x0000e2000c1e1100 */
[----:B------:R-:W-:Y:S01]  /*14420*/  IMAD R15, R15, UR5, RZ ;  /* 0x000000050f0f7c24 */ /* 0x000fe2000f8e02ff */
[----:B------:R-:W-:Y:S01]  /*14430*/  PRMT R51, RZ, 0x7610, R51 ;  /* 0x00007610ff337816 */ /* 0x000fe20000000033 */
[----:B------:R-:W-:Y:S01]  /*14440*/  IMAD R10, R10, UR15, RZ ;  /* 0x0000000f0a0a7c24 */ /* 0x000fe2000f8e02ff */
[CC--:B------:R-:W-:Y:S01]  /*14450*/  IADD3 R4, P3, PT, R14.reuse, R7.reuse, RZ ;  /* 0x000000070e047210 */ /* 0x0c0fe20007f7e0ff */
[----:B------:R-:W-:Y:S01]  /*14460*/  STL [R1+0x970], R5 ;  /* 0x0009700501007387 */ /* 0x000fe20000100800 */
[----:B------:R-:W-:Y:S01]  /*14470*/  PRMT R50, RZ, 0x7610, R50 ;  /* 0x00007610ff327816 */ /* 0x000fe20000000032 */
[----:B------:R-:W1:Y:S02]  /*14480*/  LDCU UR5, c[0x0][0x3b0] ;  /* 0x00007600ff0577ac */ /* 0x000e640008000800 */
[----:B------:R0:W-:Y:S02]  /*14490*/  STL [R1+0x96c], R32 ;  /* 0x00096c2001007387 */ /* 0x0001e40000100800 */
[----:B0-----:R-:W-:Y:S01]  /*144a0*/  @P0 IMAD.MOV.U32 R12, RZ, RZ, R5 ;  /* 0x000000ffff0c0224 */ /* 0x001fe200078e0005 */
[----:B------:R-:W-:Y:S01]  /*144b0*/  PRMT R49, RZ, 0x7610, R49 ;  /* 0x00007610ff317816 */ /* 0x000fe20000000031 */
[----:B------:R-:W-:Y:S01]  /*144c0*/  @P0 IMAD.MOV.U32 R13, RZ, RZ, R32 ;  /* 0x000000ffff0d0224 */ /* 0x000fe200078e0020 */
[----:B------:R-:W-:Y:S01]  /*144d0*/  STL [R1+0x9b0], R2 ;  /* 0x0009b00201007387 */ /* 0x000fe20000100800 */
[----:B------:R-:W-:Y:S01]  /*144e0*/  PRMT R54, RZ, 0x7610, R54 ;  /* 0x00007610ff367816 */ /* 0x000fe20000000036 */
[----:B------:R-:W0:Y:S01]  /*144f0*/  LDCU UR14, c[0x0][0x3b0] ;  /* 0x00007600ff0e77ac */ /* 0x000e220008000800 */
[----:B------:R-:W-:Y:S01]  /*14500*/  LEA.HI.X.SX32 R32, R14, R6, 0x1, P3 ;  /* 0x000000060e207211 */ /* 0x000fe200018f0eff */
[----:B------:R0:W-:Y:S01]  /*14510*/  STL [R1+0x9ac], R3 ;  /* 0x0009ac0301007387 */ /* 0x0001e20000100800 */
[----:B------:R-:W-:-:S03]  /*14520*/  IADD3 R5, P3, PT, R15, R7, RZ ;  /* 0x000000070f057210 */ /* 0x000fc60007f7e0ff */
[----:B------:R1:W3:Y:S04]  /*14530*/  @P0 LDG.E.U8 R55, desc[UR18][R12.64] ;  /* 0x000000120c370981 */ /* 0x0002e8000c1e1100 */
[----:B------:R0:W-:Y:S04]  /*14540*/  STL [R1+0x9f0], R4 ;  /* 0x0009f00401007387 */ /* 0x0001e80000100800 */
[----:B------:R-:W-:Y:S01]  /*14550*/  STL [R1+0x9ec], R32 ;  /* 0x0009ec2001007387 */ /* 0x000fe20000100800 */
[----:B-1----:R-:W-:-:S03]  /*14560*/  @P0 IMAD.MOV.U32 R13, RZ, RZ, R3 ;  /* 0x000000ffff0d0224 */ /* 0x002fc600078e0003 */
[----:B0-----:R-:W3:Y:S04]  /*14570*/  LDL.LU R3, [R1+0x2d4] ;  /* 0x0002d40001037983 */ /* 0x001ee80000300800 */
[----:B------:R-:W-:Y:S04]  /*14580*/  STL [R1+0xa28], R5 ;  /* 0x000a280501007387 */ /* 0x000fe80000100800 */
[----:B------:R-:W4:Y:S01]  /*14590*/  LDL R40, [R1+0xf88] ;  /* 0x000f880001287983 */ /* 0x000f220000100800 */
[----:B------:R-:W-:Y:S01]  /*145a0*/  @P0 IMAD.MOV.U32 R12, RZ, RZ, R2 ;  /* 0x000000ffff0c0224 */ /* 0x000fe200078e0002 */
[----:B------:R-:W-:-:S04]  /*145b0*/  LEA.HI.X.SX32 R14, R15, R6, 0x1, P3 ;  /* 0x000000060f0e7211 */ /* 0x000fc800018f0eff */
[----:B------:R0:W4:Y:S01]  /*145c0*/  @P0 LDG.E.U8 R52, desc[UR18][R12.64] ;  /* 0x000000120c340981 */ /* 0x000122000c1e1100 */
[C---:B------:R-:W-:Y:S01]  /*145d0*/  IADD3 R2, P3, PT, R10.reuse, R7, RZ ;  /* 0x000000070a027210 */ /* 0x040fe20007f7e0ff */
[----:B0-----:R-:W-:Y:S02]  /*145e0*/  @P0 IMAD.MOV.U32 R12, RZ, RZ, R4 ;  /* 0x000000ffff0c0224 */ /* 0x001fe400078e0004 */
[----:B------:R-:W-:Y:S01]  /*145f0*/  @P0 IMAD.MOV.U32 R13, RZ, RZ, R32 ;  /* 0x000000ffff0d0224 */ /* 0x000fe200078e0020 */
[----:B------:R-:W-:-:S04]  /*14600*/  LEA.HI.X.SX32 R4, R10, R6, 0x1, P3 ;  /* 0x000000060a047211 */ /* 0x000fc800018f0eff */
[----:B------:R0:W4:Y:S02]  /*14610*/  @P0 LDG.E.U8 R51, desc[UR18][R12.64] ;  /* 0x000000120c330981 */ /* 0x000124000c1e1100 */
[----:B0-----:R-:W-:Y:S02]  /*14620*/  @P0 IMAD.MOV.U32 R12, RZ, RZ, R5 ;  /* 0x000000ffff0c0224 */ /* 0x001fe400078e0005 */
[----:B------:R-:W-:-:S05]  /*14630*/  @P0 IMAD.MOV.U32 R13, RZ, RZ, R14 ;  /* 0x000000ffff0d0224 */ /* 0x000fca00078e000e */
[----:B------:R0:W4:Y:S04]  /*14640*/  @P0 LDG.E.U8 R50, desc[UR18][R12.64] ;  /* 0x000000120c320981 */ /* 0x000128000c1e1100 */
[----:B------:R-:W-:Y:S01]  /*14650*/  STL [R1+0xa24], R14 ;  /* 0x000a240e01007387 */ /* 0x000fe20000100800 */
[----:B0-----:R-:W-:Y:S02]  /*14660*/  @P0 IMAD.MOV.U32 R12, RZ, RZ, R2 ;  /* 0x000000ffff0c0224 */ /* 0x001fe400078e0002 */
[----:B------:R-:W-:Y:S01]  /*14670*/  @P0 IMAD.MOV.U32 R13, RZ, RZ, R4 ;  /* 0x000000ffff0d0224 */ /* 0x000fe200078e0004 */
[----:B------:R0:W-:Y:S04]  /*14680*/  STL [R1+0xa60], R2 ;  /* 0x000a600201007387 */ /* 0x0001e80000100800 */
[----:B------:R1:W4:Y:S04]  /*14690*/  @P0 LDG.E.U8 R49, desc[UR18][R12.64] ;  /* 0x000000120c310981 */ /* 0x000328000c1e1100 */
[----:B------:R0:W-:Y:S01]  /*146a0*/  STL [R1+0xa5c], R4 ;  /* 0x000a5c0401007387 */ /* 0x0001e20000100800 */
[----:B-1----:R-:W-:-:S02]  /*146b0*/  @!P1 IMAD.MOV.U32 R13, RZ, RZ, R18 ;  /* 0x000000ffff0d9224 */ /* 0x002fc400078e0012 */
[----:B------:R-:W-:Y:S01]  /*146c0*/  @!P1 IMAD.MOV.U32 R12, RZ, RZ, R21 ;  /* 0x000000ffff0c9224 */ /* 0x000fe200078e0015 */
[----:B------:R-:W4:Y:S04]  /*146d0*/  LDL.LU R18, [R1+0x1520] ;  /* 0x0015200001127983 */ /* 0x000f280000300800 */
[----:B------:R-:W4:Y:S04]  /*146e0*/  LDL.LU R21, [R1+0x151c] ;  /* 0x00151c0001157983 */ /* 0x000f280000300800 */
[----:B------:R1:W4:Y:S01]  /*146f0*/  @!P1 LDG.E.U8 R54, desc[UR18][R12.64] ;  /* 0x000000120c369981 */ /* 0x000322000c1e1100 */
[----:B------:R-:W-:Y:S01]  /*14700*/  PRMT R53, RZ, 0x7610, R53 ;  /* 0x00007610ff357816 */ /* 0x000fe20000000035 */
[----:B-1----:R-:W-:-:S02]  /*14710*/  @!P5 IMAD.MOV.U32 R13, RZ, RZ, R20 ;  /* 0x000000ffff0dd224 */ /* 0x002fc400078e0014 */
[----:B------:R-:W4:Y:S01]  /*14720*/  LDL.LU R20, [R1+0x1518] ;  /* 0x0015180001147983 */ /* 0x000f220000300800 */
[----:B------:R-:W-:-:S03]  /*14730*/  @!P5 IMAD.MOV.U32 R12, RZ, RZ, R19 ;  /* 0x000000ffff0cd224 */ /* 0x000fc600078e0013 */
[----:B------:R-:W4:Y:S04]  /*14740*/  LDL.LU R19, [R1+0x1514] ;  /* 0x0015140001137983 */ /* 0x000f280000300800 */
[----:B------:R1:W4:Y:S01]  /*14750*/  @!P5 LDG.E.U8 R53, desc[UR18][R12.64] ;  /* 0x000000120c35d981 */ /* 0x000322000c1e1100 */
[----:B------:R-:W-:Y:S01]  /*14760*/  PRMT R48, RZ, 0x7610, R48 ;  /* 0x00007610ff307816 */ /* 0x000fe20000000030 */
[----:B-1----:R-:W-:Y:S02]  /*14770*/  @!P6 IMAD.MOV.U32 R13, RZ, RZ, R0 ;  /* 0x000000ffff0de224 */ /* 0x002fe400078e0000 */
[----:B------:R-:W-:-:S05]  /*14780*/  @!P6 IMAD.MOV.U32 R12, RZ, RZ, R9 ;  /* 0x000000ffff0ce224 */ /* 0x000fca00078e0009 */
[----:B------:R1:W4:Y:S01]  /*14790*/  @!P6 LDG.E.U8 R48, desc[UR18][R12.64] ;  /* 0x000000120c30e981 */ /* 0x000322000c1e1100 */
[----:B--2---:R-:W-:-:S03]  /*147a0*/  ISETP.GE.AND P3, PT, R85, RZ, PT ;  /* 0x000000ff5500720c */ /* 0x004fc60003f66270 */
[----:B------:R-:W2:Y:S04]  /*147b0*/  LDL R85, [R1+0xfac] ;  /* 0x000fac0001557983 */ /* 0x000ea80000100800 */
[----:B------:R-:W2:Y:S04]  /*147c0*/  LDL.LU R0, [R1+0x1510] ;  /* 0x0015100001007983 */ /* 0x000ea80000300800 */
[----:B------:R-:W2:Y:S04]  /*147d0*/  LDL.LU R9, [R1+0x150c] ;  /* 0x00150c0001097983 */ /* 0x000ea80000300800 */
[----:B0-----:R-:W2:Y:S01]  /*147e0*/  LDL R2, [R1+0x1024] ;  /* 0x0010240001027983 */ /* 0x001ea20000100800 */
[----:B---3--:R-:W-:-:S03]  /*147f0*/  SEL R10, R11, R3, !P4 ;  /* 0x000000030b0a7207 */ /* 0x008fc60006000000 */
[----:B------:R-:W3:Y:S01]  /*14800*/  LDL R3, [R1+0x1128] ;  /* 0x0011280001037983 */ /* 0x000ee20000100800 */
[----:B----4-:R-:W-:-:S03]  /*14810*/  ISETP.GE.AND P6, PT, R40, RZ, PT ;  /* 0x000000ff2800720c */ /* 0x010fc60003fc6270 */
[----:B------:R-:W4:Y:S01]  /*14820*/  LDL R40, [R1+0x10c0] ;  /* 0x0010c00001287983 */ /* 0x000f220000100800 */
[----:B------:R-:W-:Y:S01]  /*14830*/  ISETP.GT.U32.AND P1, PT, R8, R17, PT ;  /* 0x000000110800720c */ /* 0x000fe20003f24070 */
[----:B------:R-:W-:Y:S02]  /*14840*/  @!P3 IMAD.MOV R16, RZ, RZ, -R16 ;  /* 0x000000ffff10b224 */ /* 0x000fe400078e0a10 */
[----:B------:R-:W-:-:S03]  /*14850*/  IMAD R10, R10, UR11, RZ ;  /* 0x0000000b0a0a7c24 */ /* 0x000fc6000f8e02ff */
[----:B------:R-:W-:-:S05]  /*14860*/  SEL R16, R11, R16, !P4 ;  /* 0x000000100b107207 */ /* 0x000fca0006000000 */
[----:B------:R-:W-:Y:S02]  /*14870*/  IMAD R16, R16, UR11, RZ ;  /* 0x0000000b10107c24 */ /* 0x000fe4000f8e02ff */
[----:B------:R-:W-:-:S04]  /*14880*/  @!P1 IMAD.IADD R17, R17, 0x1, -R8 ;  /* 0x0000000111119824 */ /* 0x000fc800078e0a08 */
[----:B------:R-:W-:Y:S01]  /*14890*/  @!P6 IMAD.MOV R17, RZ, RZ, -R17 ;  /* 0x000000ffff11e224 */ /* 0x000fe200078e0a11 */
[----:B------:R-:W-:-:S04]  /*148a0*/  PRMT R47, RZ, 0x7610, R47 ;  /* 0x00007610ff2f7816 */ /* 0x000fc8000000002f */
[----:B------:R-:W-:Y:S02]  /*148b0*/  SEL R17, R11, R17, !P4 ;  /* 0x000000110b117207 */ /* 0x000fe40006000000 */
[----:B------:R-:W-:-:S03]  /*148c0*/  PRMT R46, RZ, 0x7610, R46 ;  /* 0x00007610ff2e7816 */ /* 0x000fc6000000002e */
[----:B------:R-:W-:Y:S01]  /*148d0*/  IMAD R17, R17, UR5, RZ ;  /* 0x0000000511117c24 */ /* 0x000fe2000f8e02ff */
[----:B------:R-:W0:Y:S01]  /*148e0*/  LDCU UR5, c[0x0][0x3b0] ;  /* 0x00007600ff0577ac */ /* 0x000e220008000800 */
[C---:B------:R-:W-:Y:S02]  /*148f0*/  ISETP.GT.U32.AND P5, PT, R8.reuse, R18, PT ;  /* 0x000000120800720c */ /* 0x040fe40003fa4070 */
[----:B------:R-:W-:-:S11]  /*14900*/  ISETP.GT.U32.AND P3, PT, R8, R21, PT ;  /* 0x000000150800720c */ /* 0x000fd60003f64070 */
[--C-:B------:R-:W-:Y:S01]  /*14910*/  @!P5 IMAD.IADD R18, R18, 0x1, -R8.reuse ;  /* 0x000000011212d824 */ /* 0x100fe200078e0a08 */
[-C--:B------:R-:W-:Y:S01]  /*14920*/  IADD3 R4, P5, PT, R16, R7.reuse, RZ ;  /* 0x0000000710047210 */ /* 0x080fe20007fbe0ff */
[--C-:B------:R-:W-:Y:S01]  /*14930*/  @!P3 IMAD.IADD R21, R21, 0x1, -R8.reuse ;  /* 0x000000011515b824 */ /* 0x100fe200078e0a08 */
[----:B-1----:R-:W-:Y:S02]  /*14940*/  IADD3 R12, P3, PT, R10, R7, RZ ;  /* 0x000000070a0c7210 */ /* 0x002fe40007f7e0ff */
[----:B------:R-:W-:Y:S02]  /*14950*/  ISETP.GT.U32.AND P1, PT, R8, R20, PT ;  /* 0x000000140800720c */ /* 0x000fe40003f24070 */
[-C--:B------:R-:W-:Y:S02]  /*14960*/  LEA.HI.X.SX32 R13, R10, R6.reuse, 0x1, P3 ;  /* 0x000000060a0d7211 */ /* 0x080fe400018f0eff */
[----:B------:R-:W-:Y:S02]  /*14970*/  ISETP.GT.U32.AND P3, PT, R8, R19, PT ;  /* 0x000000130800720c */ /* 0x000fe40003f64070 */
[----:B------:R-:W-:Y:S01]  /*14980*/  LEA.HI.X.SX32 R5, R16, R6, 0x1, P5 ;  /* 0x0000000610057211 */ /* 0x000fe200028f0eff */
[----:B------:R1:W-:Y:S04]  /*14990*/  STL [R1+0x298], R12 ;  /* 0x0002980c01007387 */ /* 0x0003e80000100800 */
[----:B------:R1:W4:Y:S02]  /*149a0*/  @P0 LDG.E.U8 R47, desc[UR18][R12.64] ;  /* 0x000000120c2f0981 */ /* 0x000324000c1e1100 */
[----:B------:R-:W-:-:S04]  /*149b0*/  @!P1 IMAD.IADD R20, R20, 0x1, -R8 ;  /* 0x0000000114149824 */ /* 0x000fc800078e0a08 */
[----:B------:R-:W-:Y:S01]  /*149c0*/  @!P3 IMAD.IADD R19, R19, 0x1, -R8 ;  /* 0x000000011313b824 */ /* 0x000fe200078e0a08 */
[----:B------:R-:W-:Y:S01]  /*149d0*/  STL [R1+0x2d8], R4 ;  /* 0x0002d80401007387 */ /* 0x000fe20000100800 */
[----:B-1----:R-:W-:-:S03]  /*149e0*/  @P0 IMAD.MOV.U32 R12, RZ, RZ, R4 ;  /* 0x000000ffff0c0224 */ /* 0x002fc600078e0004 */
[----:B------:R1:W-:Y:S04]  /*149f0*/  STL [R1+0x294], R13 ;  /* 0x0002940d01007387 */ /* 0x0003e80000100800 */
[----:B------:R-:W-:Y:S01]  /*14a00*/  STL [R1+0x2d4], R5 ;  /* 0x0002d40501007387 */ /* 0x000fe20000100800 */
[----:B-1----:R-:W-:Y:S01]  /*14a10*/  @P0 IMAD.MOV.U32 R13, RZ, RZ, R5 ;  /* 0x000000ffff0d0224 */ /* 0x002fe200078e0005 */
[----:B------:R-:W-:-:S04]  /*14a20*/  PRMT R45, RZ, 0x7610, R45 ;  /* 0x00007610ff2d7816 */ /* 0x000fc8000000002d */
[----:B------:R1:W4:Y:S01]  /*14a30*/  @P0 LDG.E.U8 R46, desc[UR18][R12.64] ;  /* 0x000000120c2e0981 */ /* 0x000322000c1e1100 */
[----:B------:R-:W-:Y:S02]  /*14a40*/  PRMT R43, RZ, 0x7610, R43 ;  /* 0x00007610ff2b7816 */ /* 0x000fe4000000002b */
[----:B------:R-:W-:Y:S02]  /*14a50*/  PRMT R42, RZ, 0x7610, R42 ;  /* 0x00007610ff2a7816 */ /* 0x000fe4000000002a */
[----:B------:R-:W-:Y:S02]  /*14a60*/  PRMT R41, RZ, 0x7610, R41 ;  /* 0x00007610ff297816 */ /* 0x000fe40000000029 */
[----:B------:R-:W-:Y:S02]  /*14a70*/  PRMT R44, RZ, 0x7610, R44 ;  /* 0x00007610ff2c7816 */ /* 0x000fe4000000002c */
[----:B--2---:R-:W-:Y:S02]  /*14a80*/  ISETP.GE.AND P5, PT, R85, RZ, PT ;  /* 0x000000ff5500720c */ /* 0x004fe40003fa6270 */
[----:B------:R-:W-:-:S11]  /*14a90*/  ISETP.GE.AND P1, PT, R2, RZ, PT ;  /* 0x000000ff0200720c */ /* 0x000fd60003f26270 */
[----:B------:R-:W-:Y:S01]  /*14aa0*/  @!P5 IMAD.MOV R18, RZ, RZ, -R18 ;  /* 0x000000ffff12d224 */ /* 0x000fe200078e0a12 */
[----:B------:R-:W-:-:S04]  /*14ab0*/  IADD3 R2, P6, PT, R17, R7, RZ ;  /* 0x0000000711027210 */ /* 0x000fc80007fde0ff */
[----:B------:R-:W-:Y:S01]  /*14ac0*/  SEL R18, R11, R18, !P4 ;  /* 0x000000120b127207 */ /* 0x000fe20006000000 */
[----:B------:R-:W-:-:S04]  /*14ad0*/  @!P1 IMAD.MOV R21, RZ, RZ, -R21 ;  /* 0x000000ffff159224 */ /* 0x000fc800078e0a15 */
[----:B------:R-:W-:Y:S01]  /*14ae0*/  IMAD R18, R18, UR12, RZ ;  /* 0x0000000c12127c24 */ /* 0x000fe2000f8e02ff */
[----:B------:R2:W-:Y:S01]  /*14af0*/  STL [R1+0x338], R2 ;  /* 0x0003380201007387 */ /* 0x0005e20000100800 */
[----:B-1----:R-:W-:Y:S01]  /*14b00*/  @P0 IMAD.MOV.U32 R12, RZ, RZ, R2 ;  /* 0x000000ffff0c0224 */ /* 0x002fe200078e0002 */
[----:B------:R-:W-:Y:S01]  /*14b10*/  SEL R21, R11, R21, !P4 ;  /* 0x000000150b157207 */ /* 0x000fe20006000000 */
[----:B------:R-:W1:Y:S04]  /*14b20*/  LDCU UR12, c[0x0][0x3b0] ;  /* 0x00007600ff0c77ac */ /* 0x000e680008000800 */
[----:B------:R-:W-:Y:S01]  /*14b30*/  IMAD R21, R21, UR13, RZ ;  /* 0x0000000d15157c24 */ /* 0x000fe2000f8e02ff */
[----:B------:R-:W0:Y:S01]  /*14b40*/  LDCU UR13, c[0x0][0x3b0] ;  /* 0x00007600ff0d77ac */ /* 0x000e220008000800 */
[----:B--2---:R-:W-:-:S02]  /*14b50*/  IADD3 R2, P1, PT, R18, R7, RZ ;  /* 0x0000000712027210 */ /* 0x004fc40007f3e0ff */
[----:B---3--:R-:W-:Y:S02]  /*14b60*/  ISETP.GE.AND P3, PT, R3, RZ, PT ;  /* 0x000000ff0300720c */ /* 0x008fe40003f66270 */
[----:B----4-:R-:W-:Y:S02]  /*14b70*/  ISETP.GE.AND P5, PT, R40, RZ, PT ;  /* 0x000000ff2800720c */ /* 0x010fe40003fa6270 */
[----:B------:R-:W-:-:S09]  /*14b80*/  LEA.HI.X.SX32 R3, R17, R6, 0x1, P6 ;  /* 0x0000000611037211 */ /* 0x000fd200030f0eff */
[----:B------:R-:W-:Y:S01]  /*14b90*/  @!P3 IMAD.MOV R20, RZ, RZ, -R20 ;  /* 0x000000ffff14b224 */ /* 0x000fe200078e0a14 */
[----:B------:R2:W-:Y:S01]  /*14ba0*/  STL [R1+0x334], R3 ;  /* 0x0003340301007387 */ /* 0x0005e20000100800 */
[----:B------:R-:W-:-:S03]  /*14bb0*/  @P0 IMAD.MOV.U32 R13, RZ, RZ, R3 ;  /* 0x000000ffff0d0224 */ /* 0x000fc600078e0003 */
[----:B------:R-:W-:Y:S01]  /*14bc0*/  SEL R20, R11, R20, !P4 ;  /* 0x000000140b147207 */ /* 0x000fe20006000000 */
[----:B------:R-:W-:Y:S01]  /*14bd0*/  @!P5 IMAD.MOV R19, RZ, RZ, -R19 ;  /* 0x000000ffff13d224 */ /* 0x000fe200078e0a13 */
[----:B------:R3:W4:Y:S01]  /*14be0*/  @P0 LDG.E.U8 R45, desc[UR18][R12.64] ;  /* 0x000000120c2d0981 */ /* 0x000722000c1e1100 */
[----:B--2---:R-:W-:-:S03]  /*14bf0*/  LEA.HI.X.SX32 R3, R18, R6, 0x1, P1 ;  /* 0x0000000612037211 */ /* 0x004fc600008f0eff */
[----:B------:R-:W-:Y:S01]  /*14c00*/  SEL R19, R11, R19, !P4 ;  /* 0x000000130b137207 */ /* 0x000fe20006000000 */
[----:B------:R-:W-:Y:S01]  /*14c10*/  IMAD R20, R20, UR14, RZ ;  /* 0x0000000e14147c24 */ /* 0x000fe2000f8e02ff */
[----:B------:R-:W-:Y:S01]  /*14c20*/  IADD3 R10, P1, PT, R21, R7, RZ ;  /* 0x00000007150a7210 */ /* 0x000fe20007f3e0ff */
[----:B---3--:R-:W-:-:S03]  /*14c30*/  @P0 IMAD.MOV.U32 R12, RZ, RZ, R2 ;  /* 0x000000ffff0c0224 */ /* 0x008fc600078e0002 */
[-C--:B------:R-:W-:Y:S01]  /*14c40*/  LEA.HI.X.SX32 R14, R21, R6.reuse, 0x1, P1 ;  /* 0x00000006150e7211 */ /* 0x080fe200008f0eff */
[----:B------:R-:W-:Y:S02]  /*14c50*/  @P0 IMAD.MOV.U32 R13, RZ, RZ, R3 ;  /* 0x000000ffff0d0224 */ /* 0x000fe400078e0003 */
[----:B0-----:R-:W-:Y:S01]  /*14c60*/  IMAD R19, R19, UR5, RZ ;  /* 0x0000000513137c24 */ /* 0x001fe2000f8e02ff */
[C---:B------:R-:W-:Y:S01]  /*14c70*/  IADD3 R4, P3, PT, R20.reuse, R7, RZ ;  /* 0x0000000714047210 */ /* 0x040fe20007f7e0ff */
[----:B------:R0:W-:Y:S04]  /*14c80*/  STL [R1+0x378], R2 ;  /* 0x0003780201007387 */ /* 0x0001e80000100800 */
[----:B------:R2:W3:Y:S01]  /*14c90*/  @P0 LDG.E.U8 R43, desc[UR18][R12.64] ;  /* 0x000000120c2b0981 */ /* 0x0004e2000c1e1100 */
[----:B------:R-:W-:-:S02]  /*14ca0*/  LEA.HI.X.SX32 R5, R20, R6, 0x1, P3 ;  /* 0x0000000614057211 */ /* 0x000fc400018f0eff */
[C---:B0-----:R-:W-:Y:S01]  /*14cb0*/  IADD3 R2, P5, PT, R19.reuse, R7, RZ ;  /* 0x0000000713027210 */ /* 0x041fe20007fbe0ff */
[----:B------:R0:W-:Y:S01]  /*14cc0*/  STL [R1+0x374], R3 ;  /* 0x0003740301007387 */ /* 0x0001e20000100800 */
[----:B--2---:R-:W-:Y:S02]  /*14cd0*/  @P0 IMAD.MOV.U32 R12, RZ, RZ, R10 ;  /* 0x000000ffff0c0224 */ /* 0x004fe400078e000a */
[----:B------:R-:W-:Y:S01]  /*14ce0*/  @P0 IMAD.MOV.U32 R13, RZ, RZ, R14 ;  /* 0x000000ffff0d0224 */ /* 0x000fe200078e000e */
[----:B------:R2:W-:Y:S01]  /*14cf0*/  STL [R1+0x3b8], R10 ;  /* 0x0003b80a01007387 */ /* 0x0005e20000100800 */
[----:B0-----:R-:W-:-:S03]  /*14d00*/  LEA.HI.X.SX32 R3, R19, R6, 0x1, P5 ;  /* 0x0000000613037211 */ /* 0x001fc600028f0eff */
[----:B------:R-:W-:Y:S04]  /*14d10*/  STL [R1+0x3f8], R4 ;  /* 0x0003f80401007387 */ /* 0x000fe80000100800 */
[----:B------:R0:W3:Y:S01]  /*14d20*/  @P0 LDG.E.U8 R42, desc[UR18][R12.64] ;  /* 0x000000120c2a0981 */ /* 0x0000e2000c1e1100 */
[----:B--2---:R-:W-:-:S03]  /*14d30*/  VIADD R10, R0, 0xd6 ;  /* 0x000000d6000a7836 */ /* 0x004fc60000000000 */
[----:B------:R-:W-:Y:S04]  /*14d40*/  STL [R1+0x3b4], R14 ;  /* 0x0003b40e01007387 */ /* 0x000fe80000100800 */
[----:B------:R-:W-:Y:S01]  /*14d50*/  STL [R1+0x438], R2 ;  /* 0x0004380201007387 */ /* 0x000fe20000100800 */
[----:B0-----:R-:W-:Y:S02]  /*14d60*/  @P0 IMAD.MOV.U32 R12, RZ, RZ, R4 ;  /* 0x000000ffff0c0224 */ /* 0x001fe400078e0004 */
[----:B------:R-:W-:Y:S01]  /*14d70*/  @P0 IMAD.MOV.U32 R13, RZ, RZ, R5 ;  /* 0x000000ffff0d0224 */ /* 0x000fe200078e0005 */
[----:B------:R0:W-:Y:S04]  /*14d80*/  STL [R1+0x3f4], R5 ;  /* 0x0003f40501007387 */ /* 0x0001e80000100800 */
[----:B------:R-:W-:Y:S04]  /*14d90*/  STL [R1+0x434], R3 ;  /* 0x0004340301007387 */ /* 0x000fe80000100800 */
[----:B------:R2:W-:Y:S01]  /*14da0*/  STL [R1+0xf30], R10 ;  /* 0x000f300a01007387 */ /* 0x0005e20000100800 */
[----:B0-----:R-:W-:-:S03]  /*14db0*/  VIADD R5, R0, 0xd7 ;  /* 0x000000d700057836 */ /* 0x001fc60000000000 */
[----:B------:R0:W3:Y:S01]  /*14dc0*/  @P0 LDG.E.U8 R41, desc[UR18][R12.64] ;  /* 0x000000120c290981 */ /* 0x0000e2000c1e1100 */
[----:B--2---:R-:W-:Y:S01]  /*14dd0*/  IABS R10, R10 ;  /* 0x0000000a000a7213 */ /* 0x004fe20000000000 */
[----:B0-----:R-:W-:Y:S02]  /*14de0*/  @P0 IMAD.MOV.U32 R12, RZ, RZ, R2 ;  /* 0x000000ffff0c0224 */ /* 0x001fe400078e0002 */
[----:B------:R-:W-:Y:S02]  /*14df0*/  @P0 IMAD.MOV.U32 R13, RZ, RZ, R3 ;  /* 0x000000ffff0d0224 */ /* 0x000fe400078e0003 */
[----:B------:R-:W-:-:S03]  /*14e00*/  IMAD.HI.U32 R15, R9, R10, RZ ;  /* 0x0000000a090f7227 */ /* 0x000fc600078e00ff */
[----:B------:R0:W2:Y:S01]  /*14e10*/  @P0 LDG.E.U8 R44, desc[UR18][R12.64] ;  /* 0x000000120c2c0981 */ /* 0x0000a2000c1e1100 */
[----:B------:R-:W-:Y:S02]  /*14e20*/  IMAD.MOV R15, RZ, RZ, -R15 ;  /* 0x000000ffff0f7224 */ /* 0x000fe400078e0a0f */
[C---:B------:R-:W-:Y:S02]  /*14e30*/  VIADD R4, R0.reuse, 0xda ;  /* 0x000000da00047836 */ /* 0x040fe40000000000 */
[C---:B------:R-:W-:Y:S01]  /*14e40*/  VIADD R3, R0.reuse, 0xdb ;  /* 0x000000db00037836 */ /* 0x040fe20000000000 */
[----:B0-----:R-:W-:Y:S01]  /*14e50*/  IABS R12, R5 ;  /* 0x00000005000c7213 */ /* 0x001fe20000000000 */
[----:B------:R-:W-:Y:S01]  /*14e60*/  VIADD R2, R0, 0xdc ;  /* 0x000000dc00027836 */ /* 0x000fe20000000000 */
[----:B------:R0:W-:Y:S01]  /*14e70*/  STL [R1+0xf34], R5 ;  /* 0x000f340501007387 */ /* 0x0001e20000100800 */
[----:B------:R-:W-:Y:S02]  /*14e80*/  IMAD R10, R8, R15, R10 ;  /* 0x0000000f080a7224 */ /* 0x000fe400078e020a */
[----:B------:R-:W-:Y:S01]  /*14e90*/  IMAD.HI.U32 R17, R9, R12, RZ ;  /* 0x0000000c09117227 */ /* 0x000fe200078e00ff */
[----:B------:R0:W-:Y:S01]  /*14ea0*/  STL [R1+0xf3c], R4 ;  /* 0x000f3c0401007387 */ /* 0x0001e20000100800 */
[----:B------:R-:W-:-:S02]  /*14eb0*/  IABS R13, R4 ;  /* 0x00000004000d7213 */ /* 0x000fc40000000000 */
[----:B------:R-:W-:Y:S01]  /*14ec0*/  IMAD.MOV R17, RZ, RZ, -R17 ;  /* 0x000000ffff117224 */ /* 0x000fe200078e0a11 */
[----:B------:R0:W-:Y:S04]  /*14ed0*/  STL [R1+0xf38], R3 ;  /* 0x000f380301007387 */ /* 0x0001e80000100800 */
[----:B------:R-:W-:Y:S01]  /*14ee0*/  STL [R1+0xf40], R2 ;  /* 0x000f400201007387 */ /* 0x000fe20000100800 */
[----:B------:R-:W-:-:S03]  /*14ef0*/  IMAD.HI.U32 R18, R9, R13, RZ ;  /* 0x0000000d09127227 */ /* 0x000fc600078e00ff */
[----:B------:R-:W-:Y:S01]  /*14f00*/  STL [R1+0x1300], R10 ;  /* 0x0013000a01007387 */ /* 0x000fe20000100800 */
[----:B------:R-:W-:-:S03]  /*14f10*/  IMAD R12, R8, R17, R12 ;  /* 0x00000011080c7224 */ /* 0x000fc600078e020c */
[----:B------:R-:W-:Y:S01]  /*14f20*/  STL [R1+0x1320], R10 ;  /* 0x0013200a01007387 */ /* 0x000fe20000100800 */
[----:B------:R-:W-:-:S03]  /*14f30*/  IABS R14, R3 ;  /* 0x00000003000e7213 */ /* 0x000fc60000000000 */
[----:B------:R-:W-:Y:S01]  /*14f40*/  STL [R1+0x1340], R10 ;  /* 0x0013400a01007387 */ /* 0x000fe20000100800 */
[----:B------:R-:W-:-:S03]  /*14f50*/  IMAD.MOV R18, RZ, RZ, -R18 ;  /* 0x000000ffff127224 */ /* 0x000fc600078e0a12 */
[----:B------:R-:W-:Y:S04]  /*14f60*/  STL [R1+0x1354], R10 ;  /* 0x0013540a01007387 */ /* 0x000fe80000100800 */
[----:B------:R-:W-:Y:S04]  /*14f70*/  STL [R1+0x138c], R10 ;  /* 0x00138c0a01007387 */ /* 0x000fe80000100800 */
[----:B------:R-:W-:Y:S04]  /*14f80*/  STL [R1+0x13c4], R10 ;  /* 0x0013c40a01007387 */ /* 0x000fe80000100800 */
[----:B------:R-:W-:Y:S01]  /*14f90*/  STL [R1+0x13fc], R10 ;  /* 0x0013fc0a01007387 */ /* 0x000fe20000100800 */
[----:B------:R-:W-:-:S03]  /*14fa0*/  IMAD.HI.U32 R19, R9, R14, RZ ;  /* 0x0000000e09137227 */ /* 0x000fc600078e00ff */
[----:B------:R-:W-:Y:S01]  /*14fb0*/  STL [R1+0x12f4], R12 ;  /* 0x0012f40c01007387 */ /* 0x000fe20000100800 */
[----:B------:R-:W-:-:S03]  /*14fc0*/  IMAD R13, R8, R18, R13 ;  /* 0x00000012080d7224 */ /* 0x000fc600078e020d */
[----:B------:R-:W-:Y:S04]  /*14fd0*/  STL [R1+0x1310], R12 ;  /* 0x0013100c01007387 */ /* 0x000fe80000100800 */
        /* <DEDUP_REMOVED lines=12> */
[----:B------:R-:W-:Y:S04]  /*150a0*/  STL [R1+0x1348], R13 ;  /* 0x0013480d01007387 */ /* 0x000fe80000100800 */
[----:B------:R-:W-:Y:S01]  /*150b0*/  STL [R1+0x135c], R13 ;  /* 0x00135c0d01007387 */ /* 0x000fe20000100800 */
[----:B------:R-:W-:-:S03]  /*150c0*/  IMAD.MOV R20, RZ, RZ, -R20 ;  /* 0x000000ffff147224 */ /* 0x000fc600078e0a14 */
[----:B------:R-:W-:Y:S01]  /*150d0*/  STL [R1+0x1374], R13 ;  /* 0x0013740d01007387 */ /* 0x000fe20000100800 */
[----:B------:R-:W-:-:S03]  /*150e0*/  VIADD R21, R0, 0xdd ;  /* 0x000000dd00157836 */ /* 0x000fc60000000000 */
[----:B------:R-:W-:Y:S04]  /*150f0*/  STL [R1+0x13ac], R13 ;  /* 0x0013ac0d01007387 */ /* 0x000fe80000100800 */
[----:B------:R-:W-:Y:S04]  /*15100*/  STL [R1+0x13e4], R13 ;  /* 0x0013e40d01007387 */ /* 0x000fe80000100800 */
[----:B------:R-:W-:Y:S01]  /*15110*/  STL [R1+0x141c], R13 ;  /* 0x00141c0d01007387 */ /* 0x000fe20000100800 */
[----:B------:R-:W-:-:S03]  /*15120*/  IMAD R16, R8, R20, R16 ;  /* 0x0000001408107224 */ /* 0x000fc600078e0210 */
[----:B------:R-:W-:Y:S04]  /*15130*/  STL [R1+0x12f0], R14 ;  /* 0x0012f00e01007387 */ /* 0x000fe80000100800 */
[----:B------:R-:W-:Y:S01]  /*15140*/  STL [R1+0x1378], R14 ;  /* 0x0013780e01007387 */ /* 0x000fe20000100800 */
[----:B------:R-:W-:-:S03]  /*15150*/  IABS R15, R21 ;  /* 0x00000015000f7213 */ /* 0x000fc60000000000 */
[----:B------:R-:W-:Y:S04]  /*15160*/  STL [R1+0x1394], R14 ;  /* 0x0013940e01007387 */ /* 0x000fe80000100800 */
[----:B------:R-:W-:Y:S04]  /*15170*/  STL [R1+0x13b0], R14 ;  /* 0x0013b00e01007387 */ /* 0x000fe80000100800 */
[----:B------:R-:W-:Y:S04]  /*15180*/  STL [R1+0x13cc], R14 ;  /* 0x0013cc0e01007387 */ /* 0x000fe80000100800 */
[----:B------:R-:W-:Y:S04]  /*15190*/  STL [R1+0x13e8], R14 ;  /* 0x0013e80e01007387 */ /* 0x000fe80000100800 */
[----:B------:R-:W-:Y:S01]  /*151a0*/  STL [R1+0x1404], R14 ;  /* 0x0014040e01007387 */ /* 0x000fe20000100800 */
[----:B0-----:R-:W-:-:S03]  /*151b0*/  VIADD R5, R0, 0xde ;  /* 0x000000de00057836 */ /* 0x001fc60000000000 */
[----:B------:R-:W-:Y:S04]  /*151c0*/  STL [R1+0x1420], R14 ;  /* 0x0014200e01007387 */ /* 0x000fe80000100800 */
[----:B------:R-:W-:Y:S04]  /*151d0*/  STL [R1+0x12f8], R16 ;  /* 0x0012f81001007387 */ /* 0x000fe80000100800 */
[----:B------:R0:W-:Y:S01]  /*151e0*/  STL [R1+0xf2c], R21 ;  /* 0x000f2c1501007387 */ /* 0x0001e20000100800 */
[C---:B------:R-:W-:Y:S01]  /*151f0*/  VIADD R4, R0.reuse, 0xdf ;  /* 0x000000df00047836 */ /* 0x040fe20000000000 */
[----:B------:R-:W-:Y:S01]  /*15200*/  IABS R17, R5 ;  /* 0x0000000500117213 */ /* 0x000fe20000000000 */
[----:B------:R-:W-:-:S02]  /*15210*/  VIADD R3, R0, 0xe2 ;  /* 0x000000e200037836 */ /* 0x000fc40000000000 */
[----:B0-----:R-:W-:-:S04]  /*15220*/  IMAD.HI.U32 R21, R9, R15, RZ ;  /* 0x0000000f09157227 */ /* 0x001fc800078e00ff */
[----:B------:R-:W-:Y:S02]  /*15230*/  IMAD.MOV R21, RZ, RZ, -R21 ;  /* 0x000000ffff157224 */ /* 0x000fe400078e0a15 */
[----:B------:R-:W-:Y:S01]  /*15240*/  VIADD R2, R0, 0xe3 ;  /* 0x000000e300027836 */ /* 0x000fe20000000000 */
[----:B------:R-:W-:Y:S01]  /*15250*/  STL [R1+0xf28], R5 ;  /* 0x000f280501007387 */ /* 0x000fe20000100800 */
[----:B------:R-:W-:Y:S02]  /*15260*/  IMAD R15, R8, R21, R15 ;  /* 0x00000015080f7224 */ /* 0x000fe400078e020f */
[----:B------:R-:W-:Y:S01]  /*15270*/  IMAD.HI.U32 R39, R9, R17, RZ ;  /* 0x0000001109277227 */ /* 0x000fe200078e00ff */
[----:B------:R-:W-:Y:S01]  /*15280*/  STL [R1+0xf24], R4 ;  /* 0x000f240401007387 */ /* 0x000fe20000100800 */
[----:B------:R-:W-:-:S03]  /*15290*/  IABS R18, R4 ;  /* 0x0000000400127213 */ /* 0x000fc60000000000 */
[----:B------:R-:W-:Y:S01]  /*152a0*/  STL [R1+0xf20], R3 ;  /* 0x000f200301007387 */ /* 0x000fe20000100800 */
[----:B------:R-:W-:-:S03]  /*152b0*/  IMAD.MOV R39, RZ, RZ, -R39 ;  /* 0x000000ffff277224 */ /* 0x000fc600078e0a27 */
[----:B------:R0:W-:Y:S01]  /*152c0*/  STL [R1+0xf1c], R2 ;  /* 0x000f1c0201007387 */ /* 0x0001e20000100800 */
[----:B------:R-:W-:-:S03]  /*152d0*/  IABS R19, R3 ;  /* 0x0000000300137213 */ /* 0x000fc60000000000 */
[----:B------:R-:W-:Y:S04]  /*152e0*/  STL [R1+0x1304], R15 ;  /* 0x0013040f01007387 */ /* 0x000fe80000100800 */
[----:B------:R-:W-:Y:S01]  /*152f0*/  STL [R1+0x1330], R15 ;  /* 0x0013300f01007387 */ /* 0x000fe20000100800 */
[----:B------:R-:W-:-:S03]  /*15300*/  IMAD R17, R8, R39, R17 ;  /* 0x0000002708117224 */ /* 0x000fc600078e0211 */
[----:B------:R-:W-:Y:S01]  /*15310*/  STL [R1+0x1360], R15 ;  /* 0x0013600f01007387 */ /* 0x000fe20000100800 */
[----:B------:R-:W-:-:S03]  /*15320*/  IMAD.HI.U32 R38, R9, R18, RZ ;  /* 0x0000001209267227 */ /* 0x000fc600078e00ff */
[----:B------:R-:W-:Y:S01]  /*15330*/  STL [R1+0x137c], R15 ;  /* 0x00137c0f01007387 */ /* 0x000fe20000100800 */
[----:B------:R-:W-:-:S03]  /*15340*/  IABS R20, R2 ;  /* 0x0000000200147213 */ /* 0x000fc60000000000 */
[----:B------:R-:W-:Y:S01]  /*15350*/  STL [R1+0x1398], R15 ;  /* 0x0013980f01007387 */ /* 0x000fe20000100800 */
[----:B------:R-:W-:-:S03]  /*15360*/  IMAD.HI.U32 R37, R9, R19, RZ ;  /* 0x0000001309257227 */ /* 0x000fc600078e00ff */
[----:B------:R-:W-:Y:S04]  /*15370*/  STL [R1+0x13b4], R15 ;  /* 0x0013b40f01007387 */ /* 0x000fe80000100800 */
[----:B------:R-:W-:Y:S01]  /*15380*/  STL [R1+0x13d0], R15 ;  /* 0x0013d00f01007387 */ /* 0x000fe20000100800 */
[----:B------:R-:W-:-:S03]  /*15390*/  IMAD.MOV R38, RZ, RZ, -R38 ;  /* 0x000000ffff267224 */ /* 0x000fc600078e0a26 */
[----:B------:R-:W-:Y:S01]  /*153a0*/  STL [R1+0x13ec], R15 ;  /* 0x0013ec0f01007387 */ /* 0x000fe20000100800 */
[----:B------:R-:W-:-:S03]  /*153b0*/  IMAD.MOV R37, RZ, RZ, -R37 ;  /* 0x000000ffff257224 */ /* 0x000fc600078e0a25 */
[----:B------:R-:W-:Y:S01]  /*153c0*/  STL [R1+0x1408], R15 ;  /* 0x0014080f01007387 */ /* 0x000fe20000100800 */
[----:B------:R-:W-:-:S03]  /*153d0*/  IMAD.HI.U32 R40, R9, R20, RZ ;  /* 0x0000001409287227 */ /* 0x000fc600078e00ff */
[----:B------:R-:W-:Y:S04]  /*153e0*/  STL [R1+0x1424], R15 ;  /* 0x0014240f01007387 */ /* 0x000fe80000100800 */
[----:B------:R-:W-:Y:S01]  /*153f0*/  STL [R1+0x1308], R17 ;  /* 0x0013081101007387 */ /* 0x000fe20000100800 */
[----:B------:R-:W-:-:S03]  /*15400*/  IMAD R18, R8, R38, R18 ;  /* 0x0000002608127224 */ /* 0x000fc600078e0212 */
[----:B------:R-:W-:Y:S01]  /*15410*/  STL [R1+0x1364], R17 ;  /* 0x0013641101007387 */ /* 0x000fe20000100800 */
[----:B------:R-:W-:-:S03]  /*15420*/  IMAD R19, R8, R37, R19 ;  /* 0x0000002508137224 */ /* 0x000fc600078e0213 */
[----:B------:R-:W-:Y:S01]  /*15430*/  STL [R1+0x1380], R17 ;  /* 0x0013801101007387 */ /* 0x000fe20000100800 */
[----:B------:R-:W-:-:S03]  /*15440*/  IMAD.MOV R21, RZ, RZ, -R40 ;  /* 0x000000ffff157224 */ /* 0x000fc600078e0a28 */
[----:B------:R-:W-:Y:S01]  /*15450*/  STL [R1+0x139c], R17 ;  /* 0x00139c1101007387 */ /* 0x000fe20000100800 */
[----:B0-----:R-:W-:-:S03]  /*15460*/  VIADD R2, R0, 0xe4 ;  /* 0x000000e400027836 */ /* 0x001fc60000000000 */
[----:B------:R-:W-:Y:S04]  /*15470*/  STL [R1+0x13b8], R17 ;  /* 0x0013b81101007387 */ /* 0x000fe80000100800 */
[----:B------:R-:W-:Y:S01]  /*15480*/  STL [R1+0x13d4], R17 ;  /* 0x0013d41101007387 */ /* 0x000fe20000100800 */
[----:B------:R-:W-:-:S03]  /*15490*/  VIADD R5, R0, 0xe5 ;  /* 0x000000e500057836 */ /* 0x000fc60000000000 */
[----:B------:R-:W-:Y:S01]  /*154a0*/  STL [R1+0x13f0], R17 ;  /* 0x0013f01101007387 */ /* 0x000fe20000100800 */
[----:B------:R-:W-:-:S03]  /*154b0*/  IMAD R20, R8, R21, R20 ;  /* 0x0000001508147224 */ /* 0x000fc600078e0214 */
[----:B------:R-:W-:Y:S01]  /*154c0*/  STL [R1+0x140c], R17 ;  /* 0x00140c1101007387 */ /* 0x000fe20000100800 */
[----:B------:R-:W-:-:S03]  /*154d0*/  VIADD R4, R0, 0xe6 ;  /* 0x000000e600047836 */ /* 0x000fc60000000000 */
[----:B------:R-:W-:Y:S01]  /*154e0*/  STL [R1+0x1428], R17 ;  /* 0x0014281101007387 */ /* 0x000fe20000100800 */
[----:B------:R-:W-:Y:S01]  /*154f0*/  IABS R21, R2 ;  /* 0x0000000200157213 */ /* 0x000fe20000000000 */
[C---:B------:R-:W-:Y:S02]  /*15500*/  VIADD R3, R0.reuse, 0xe7 ;  /* 0x000000e700037836 */ /* 0x040fe40000000000 */
[----:B------:R-:W-:Y:S04]  /*15510*/  STL [R1+0x1314], R18 ;  /* 0x0013141201007387 */ /* 0x000fe80000100800 */
[----:B------:R-:W-:Y:S04]  /*15520*/  STL [R1+0x1318], R19 ;  /* 0x0013181301007387 */ /* 0x000fe80000100800 */
[----:B------:R0:W-:Y:S04]  /*15530*/  STL [R1+0xf18], R2 ;  /* 0x000f180201007387 */ /* 0x0001e80000100800 */
[----:B------:R-:W-:Y:S01]  /*15540*/  STL [R1+0xf14], R5 ;  /* 0x000f140501007387 */ /* 0x000fe20000100800 */
[----:B0-----:R-:W-:-:S03]  /*15550*/  VIADD R2, R0, 0xea ;  /* 0x000000ea00027836 */ /* 0x001fc60000000000 */
[----:B------:R-:W-:Y:S04]  /*15560*/  STL [R1+0xf10], R4 ;  /* 0x000f100401007387 */ /* 0x000fe80000100800 */
[----:B------:R0:W-:Y:S04]  /*15570*/  STL [R1+0xf0c], R3 ;  /* 0x000f0c0301007387 */ /* 0x0001e80000100800 */
[----:B------:R0:W-:Y:S04]  /*15580*/  STL [R1+0xf08], R2 ;  /* 0x000f080201007387 */ /* 0x0001e80000100800 */
[----:B------:R-:W2:Y:S01]  /*15590*/  LDL.LU R78, [R1+0x658] ;  /* 0x00065800014e7983 */ /* 0x000ea20000300800 */
[----:B------:R-:W-:-:S03]  /*155a0*/  IABS R40, R2 ;  /* 0x0000000200287213 */ /* 0x000fc60000000000 */
[----:B------:R-:W3:Y:S01]  /*155b0*/  LDL.LU R80, [R1+0x654] ;  /* 0x0006540001507983 */ /* 0x000ee20000300800 */
[----:B------:R-:W-:-:S03]  /*155c0*/  IABS R37, R3 ;  /* 0x0000000300257213 */ /* 0x000fc60000000000 */
[----:B------:R-:W4:Y:S01]  /*155d0*/  LDL.LU R82, [R1+0x650] ;  /* 0x0006500001527983 */ /* 0x000f220000300800 */
[----:B------:R-:W-:-:S03]  /*155e0*/  IABS R38, R4 ;  /* 0x0000000400267213 */ /* 0x000fc60000000000 */
[----:B------:R-:W4:Y:S01]  /*155f0*/  LDL.LU R84, [R1+0x648] ;  /* 0x0006480001547983 */ /* 0x000f220000300800 */
[----:B0-----:R-:W-:-:S03]  /*15600*/  IMAD.HI.U32 R3, R9, R21, RZ ;  /* 0x0000001509037227 */ /* 0x001fc600078e00ff */
[----:B------:R-:W4:Y:S04]  /*15610*/  LDL.LU R87, [R1+0x640] ;  /* 0x0006400001577983 */ /* 0x000f280000300800 */
[----:B------:R-:W4:Y:S01]  /*15620*/  LDL.LU R2, [R1+0x638] ;  /* 0x0006380001027983 */ /* 0x000f220000300800 */
[----:B------:R-:W-:-:S03]  /*15630*/  IMAD.MOV R56, RZ, RZ, -R3 ;  /* 0x000000ffff387224 */ /* 0x000fc600078e0a03 */
[----:B------:R-:W4:Y:S01]  /*15640*/  LDL.LU R91, [R1+0x634] ;  /* 0x00063400015b7983 */ /* 0x000f220000300800 */
[----:B------:R-:W-:-:S03]  /*15650*/  IMAD.HI.U32 R32, R9, R38, RZ ;  /* 0x0000002609207227 */ /* 0x000fc600078e00ff */
[----:B------:R-:W4:Y:S01]  /*15660*/  LDL.LU R93, [R1+0x618] ;  /* 0x00061800015d7983 */ /* 0x000f220000300800 */
[----:B------:R-:W-:-:S03]  /*15670*/  IMAD.HI.U32 R4, R9, R37, RZ ;  /* 0x0000002509047227 */ /* 0x000fc600078e00ff */
[----:B------:R-:W4:Y:S01]  /*15680*/  LDL.LU R85, [R1+0x614] ;  /* 0x0006140001557983 */ /* 0x000f220000300800 */
[----:B------:R-:W-:-:S04]  /*15690*/  IMAD.HI.U32 R3, R9, R40, RZ ;  /* 0x0000002809037227 */ /* 0x000fc800078e00ff */
[----:B------:R-:W-:Y:S02]  /*156a0*/  IMAD R21, R8, R56, R21 ;  /* 0x0000003808157224 */ /* 0x000fe400078e0215 */
[----:B------:R-:W-:Y:S02]  /*156b0*/  IMAD.MOV R56, RZ, RZ, -R32 ;  /* 0x000000ffff387224 */ /* 0x000fe400078e0a20 */
[----:B------:R-:W-:Y:S02]  /*156c0*/  IMAD.MOV R32, RZ, RZ, -R4 ;  /* 0x000000ffff207224 */ /* 0x000fe400078e0a04 */
[----:B------:R-:W-:Y:S02]  /*156d0*/  IMAD.MOV R4, RZ, RZ, -R3 ;  /* 0x000000ffff047224 */ /* 0x000fe400078e0a03 */
[----:B------:R-:W4:Y:S01]  /*156e0*/  LDL.LU R3, [R1+0x608] ;  /* 0x0006080001037983 */ /* 0x000f220000300800 */
[----:B------:R-:W-:Y:S01]  /*156f0*/  IABS R39, R5 ;  /* 0x0000000500277213 */ /* 0x000fe20000000000 */
[----:B------:R-:W-:-:S04]  /*15700*/  @!UP1 UIADD3 UR4, UPT, UPT, -UR4, 0x100000, URZ ;  /* 0x0010000004049890 */ /* 0x000fc8000fffe1ff */
[----:B------:R-:W-:Y:S02]  /*15710*/  @!UP1 USHF.L.U32 UR5, UR4, 0xb, URZ ;  /* 0x0000000b04059899 */ /* 0x000fe400080006ff */
[----:B------:R-:W-:Y:S01]  /*15720*/  @!UP1 USHF.L.U32 UR4, UR4, 0x1, URZ ;  /* 0x0000000104049899 */ /* 0x000fe200080006ff */
[----:B------:R-:W-:Y:S01]  /*15730*/  IMAD.HI.U32 R5, R9, R39, RZ ;  /* 0x0000002709057227 */ /* 0x000fe200078e00ff */
[----:B------:R-:W-:-:S03]  /*15740*/  VOTEU.ALL UP1, P2 ;  /* 0x0000000000ff7886 */ /* 0x000fc60001020000 */
[----:B------:R-:W-:-:S04]  /*15750*/  IMAD.MOV R5, RZ, RZ, -R5 ;  /* 0x000000ffff057224 */ /* 0x000fc800078e0a05 */
[----:B------:R-:W-:-:S03]  /*15760*/  IMAD R39, R8, R5, R39 ;  /* 0x0000000508277224 */ /* 0x000fc600078e0227 */
[----:B------:R0:W1:Y:S01]  /*15770*/  @!UP1 SYNCS.EXCH.64 URZ, [UR9+0x18008], UR4 ;  /* 0x0180080409ff95b2 */ /* 0x0000620008000100 */
[----:B------:R-:W4:Y:S01]  /*15780*/  LDL.LU R5, [R1+0x600] ;  /* 0x0006000001057983 */ /* 0x000f220000300800 */
[----:B------:R-:W-:-:S03]  /*15790*/  IMAD R40, R8, R4, R40 ;  /* 0x0000000408287224 */ /* 0x000fc600078e0228 */
[----:B------:R-:W4:Y:S04]  /*157a0*/  LDL.LU R89, [R1+0x5f8] ;  /* 0x0005f80001597983 */ /* 0x000f280000300800 */
[----:B------:R-:W4:Y:S01]  /*157b0*/  LDL.LU R4, [R1+0x5e0] ;  /* 0x0005e00001047983 */ /* 0x000f220000300800 */
[C---:B------:R-:W-:Y:S02]  /*157c0*/  IMAD R37, R8.reuse, R32, R37 ;  /* 0x0000002008257224 */ /* 0x040fe400078e0225 */
[----:B------:R-:W-:Y:S01]  /*157d0*/  IMAD R38, R8, R56, R38 ;  /* 0x0000003808267224 */ /* 0x000fe200078e0226 */
[----:B------:R-:W4:Y:S01]  /*157e0*/  LDL.LU R60, [R1+0x5d8] ;  /* 0x0005d800013c7983 */ /* 0x000f220000300800 */
[----:B0-----:R-:W0:Y:S01]  /*157f0*/  LDCU UR4, c[0x0][0x3b0] ;  /* 0x00007600ff0477ac */ /* 0x001e220008000800 */
[----:B------:R-:W-:Y:S01]  /*15800*/  PRMT R13, RZ, 0x7610, R13 ;  /* 0x00007610ff0d7816 */ /* 0x000fe2000000000d */
[----:B------:R-:W0:Y:S01]  /*15810*/  LDCU UR5, c[0x0][0x3b0] ;  /* 0x00007600ff0577ac */ /* 0x000e220008000800 */
[----:B--2---:R-:W-:Y:S04]  /*15820*/  STS.U8 [R33+UR9+0x10000], R78 ;  /* 0x0100004e21007988 */ /* 0x004fe80008000009 */
[----:B---3--:R-:W-:Y:S04]  /*15830*/  STS.U8 [R33+UR9+0x10400], R80 ;  /* 0x0104005021007988 */ /* 0x008fe80008000009 */
[----:B----4-:R-:W-:Y:S04]  /*15840*/  STS.U8 [R33+UR9+0x10800], R82 ;  /* 0x0108005221007988 */ /* 0x010fe80008000009 */
[----:B------:R-:W-:Y:S04]  /*15850*/  STS.U8 [R33+UR9+0x10c00], R84 ;  /* 0x010c005421007988 */ /* 0x000fe80008000009 */
[----:B------:R-:W-:Y:S04]  /*15860*/  STS.U8 [R33+UR9+0x11000], R87 ;  /* 0x0110005721007988 */ /* 0x000fe80008000009 */
[----:B------:R2:W-:Y:S04]  /*15870*/  STS.U8 [R33+UR9+0x11400], R2 ;  /* 0x0114000221007988 */ /* 0x0005e80008000009 */
[----:B------:R3:W-:Y:S04]  /*15880*/  STS.U8 [R33+UR9+0x11800], R91 ;  /* 0x0118005b21007988 */ /* 0x0007e80008000009 */
[----:B--2---:R-:W2:Y:S04]  /*15890*/  LDL.LU R2, [R1+0x5c8] ;  /* 0x0005c80001027983 */ /* 0x004ea80000300800 */
[----:B------:R-:W4:Y:S04]  /*158a0*/  LDL.LU R62, [R1+0x5d4] ;  /* 0x0005d400013e7983 */ /* 0x000f280000300800 */
[----:B---3--:R-:W3:Y:S04]  /*158b0*/  LDL.LU R91, [R1+0x5c4] ;  /* 0x0005c400015b7983 */ /* 0x008ee80000300800 */
[----:B------:R-:W3:Y:S04]  /*158c0*/  LDL.LU R64, [R1+0x5b8] ;  /* 0x0005b80001407983 */ /* 0x000ee80000300800 */
[----:B------:R-:W3:Y:S04]  /*158d0*/  LDL.LU R66, [R1+0x5a0] ;  /* 0x0005a00001427983 */ /* 0x000ee80000300800 */
[----:B------:R-:W3:Y:S04]  /*158e0*/  LDL.LU R68, [R1+0x598] ;  /* 0x0005980001447983 */ /* 0x000ee80000300800 */
[----:B------:R-:W3:Y:S04]  /*158f0*/  LDL.LU R70, [R1+0x590] ;  /* 0x0005900001467983 */ /* 0x000ee80000300800 */
[----:B------:R-:W3:Y:S04]  /*15900*/  LDL.LU R72, [R1+0x588] ;  /* 0x0005880001487983 */ /* 0x000ee80000300800 */
[----:B------:R-:W3:Y:S04]  /*15910*/  LDL.LU R74, [R1+0x584] ;  /* 0x00058400014a7983 */ /* 0x000ee80000300800 */
[----:B------:R-:W3:Y:S04]  /*15920*/  LDL.LU R76, [R1+0x578] ;  /* 0x00057800014c7983 */ /* 0x000ee80000300800 */
[----:B------:R0:W-:Y:S04]  /*15930*/  STS.U8 [R33+UR9+0x11c00], R93 ;  /* 0x011c005d21007988 */ /* 0x0001e80008000009 */
[----:B------:R-:W3:Y:S04]  /*15940*/  LDL.LU R84, [R1+0x574] ;  /* 0x0005740001547983 */ /* 0x000ee80000300800 */
[----:B------:R-:W-:Y:S04]  /*15950*/  STS.U8 [R33+UR9+0x12000], R85 ;  /* 0x0120005521007988 */ /* 0x000fe80008000009 */
[----:B0-----:R-:W3:Y:S04]  /*15960*/  LDL.LU R93, [R1+0x558] ;  /* 0x00055800015d7983 */ /* 0x001ee80000300800 */
[----:B------:R0:W-:Y:S04]  /*15970*/  STS.U8 [R33+UR9+0x12400], R3 ;  /* 0x0124000321007988 */ /* 0x0001e80008000009 */
[----:B0-----:R-:W3:Y:S04]  /*15980*/  LDL.LU R3, [R1+0x550] ;  /* 0x0005500001037983 */ /* 0x001ee80000300800 */
[----:B------:R0:W-:Y:S04]  /*15990*/  STS.U8 [R33+UR9+0x12800], R5 ;  /* 0x0128000521007988 */ /* 0x0001e80008000009 */
[----:B------:R-:W3:Y:S04]  /*159a0*/  LDL.LU R85, [R1+0x548] ;  /* 0x0005480001557983 */ /* 0x000ee80000300800 */
[----:B------:R1:W-:Y:S04]  /*159b0*/  STS.U8 [R33+UR9+0x12c00], R31 ;  /* 0x012c001f21007988 */ /* 0x0003e80008000009 */
[----:B0-----:R-:W3:Y:S04]  /*159c0*/  LDL.LU R5, [R1+0x540] ;  /* 0x0005400001057983 */ /* 0x001ee80000300800 */
[----:B------:R-:W3:Y:S01]  /*159d0*/  LDL.LU R78, [R1+0x534] ;  /* 0x00053400014e7983 */ /* 0x000ee20000300800 */
[----:B-1----:R-:W-:-:S03]  /*159e0*/  LOP3.LUT R31, R33, 0x10, RZ, 0x3c, !PT ;  /* 0x00000010211f7812 */ /* 0x002fc600078e3cff */
[----:B------:R-:W3:Y:S04]  /*159f0*/  LDL.LU R80, [R1+0x538] ;  /* 0x0005380001507983 */ /* 0x000ee80000300800 */
[----:B------:R-:W3:Y:S04]  /*15a00*/  LDL.LU R82, [R1+0x518] ;  /* 0x0005180001527983 */ /* 0x000ee80000300800 */
[----:B------:R0:W-:Y:S04]  /*15a10*/  STS.U8 [R33+UR9+0x13000], R89 ;  /* 0x0130005921007988 */ /* 0x0001e80008000009 */
[----:B------:R-:W3:Y:S04]  /*15a20*/  LDL.LU R87, [R1+0x510] ;  /* 0x0005100001577983 */ /* 0x000ee80000300800 */
[----:B------:R1:W-:Y:S04]  /*15a30*/  STS.U8 [R33+UR9+0x13400], R4 ;  /* 0x0134000421007988 */ /* 0x0003e80008000009 */
[----:B0-----:R-:W3:Y:S04]  /*15a40*/  LDL.LU R89, [R1+0x508] ;  /* 0x0005080001597983 */ /* 0x001ee80000300800 */
[----:B------:R-:W-:Y:S04]  /*15a50*/  STS.U8 [R33+UR9+0x13800], R60 ;  /* 0x0138003c21007988 */ /* 0x000fe80008000009 */
[----:B-1----:R-:W3:Y:S04]  /*15a60*/  LDL.LU R4, [R1+0x500] ;  /* 0x0005000001047983 */ /* 0x002ee80000300800 */
[----:B--2---:R0:W-:Y:S04]  /*15a70*/  STS.U8 [R33+UR9+0x13c00], R2 ;  /* 0x013c000221007988 */ /* 0x0041e80008000009 */
[----:B----4-:R-:W-:Y:S04]  /*15a80*/  STS.U8 [R31+UR9+0x10080], R62 ;  /* 0x0100803e1f007988 */ /* 0x010fe80008000009 */
[----:B---3--:R1:W-:Y:S04]  /*15a90*/  STS.U8 [R31+UR9+0x10480], R91 ;  /* 0x0104805b1f007988 */ /* 0x0083e80008000009 */
[----:B0-----:R-:W2:Y:S04]  /*15aa0*/  LDL.LU R2, [R1+0x4fc] ;  /* 0x0004fc0001027983 */ /* 0x001ea80000300800 */
[----:B------:R-:W-:Y:S04]  /*15ab0*/  STS.U8 [R31+UR9+0x10880], R64 ;  /* 0x010880401f007988 */ /* 0x000fe80008000009 */
[----:B------:R-:W-:Y:S04]  /*15ac0*/  STS.U8 [R31+UR9+0x10c80], R66 ;  /* 0x010c80421f007988 */ /* 0x000fe80008000009 */
[----:B------:R-:W-:Y:S04]  /*15ad0*/  STS.U8 [R31+UR9+0x11080], R68 ;  /* 0x011080441f007988 */ /* 0x000fe80008000009 */
[----:B------:R-:W-:Y:S04]  /*15ae0*/  STS.U8 [R31+UR9+0x11480], R70 ;  /* 0x011480461f007988 */ /* 0x000fe80008000009 */
[----:B------:R-:W-:Y:S04]  /*15af0*/  STS.U8 [R31+UR9+0x11880], R72 ;  /* 0x011880481f007988 */ /* 0x000fe80008000009 */
[----:B------:R-:W-:Y:S04]  /*15b00*/  STS.U8 [R31+UR9+0x11c80], R74 ;  /* 0x011c804a1f007988 */ /* 0x000fe80008000009 */
[----:B------:R-:W-:Y:S04]  /*15b10*/  STS.U8 [R31+UR9+0x12080], R76 ;  /* 0x0120804c1f007988 */ /* 0x000fe80008000009 */
[----:B------:R-:W-:Y:S04]  /*15b20*/  STS.U8 [R31+UR9+0x12480], R84 ;  /* 0x012480541f007988 */ /* 0x000fe80008000009 */
[----:B-1----:R-:W3:Y:S04]  /*15b30*/  LDL.LU R91, [R1+0x4f8] ;  /* 0x0004f800015b7983 */ /* 0x002ee80000300800 */
[----:B------:R-:W-:Y:S04]  /*15b40*/  STS.U8 [R31+UR9+0x12880], R93 ;  /* 0x0128805d1f007988 */ /* 0x000fe80008000009 */
[----:B------:R-:W-:Y:S04]  /*15b50*/  STS.U8 [R31+UR9+0x12c80], R34 ;  /* 0x012c80221f007988 */ /* 0x000fe80008000009 */
[----:B------:R0:W-:Y:S04]  /*15b60*/  STS.U8 [R31+UR9+0x13080], R3 ;  /* 0x013080031f007988 */ /* 0x0001e80008000009 */
[----:B0-----:R-:W4:Y:S01]  /*15b70*/  LDL.LU R3, [R1+0x4f4] ;  /* 0x0004f40001037983 */ /* 0x001f220000300800 */
[----:B------:R-:W-:-:S03]  /*15b80*/  LOP3.LUT R34, R33, 0x20, RZ, 0x3c, !PT ;  /* 0x0000002021227812 */ /* 0x000fc600078e3cff */
[----:B------:R-:W4:Y:S04]  /*15b90*/  LDL.LU R93, [R1+0x4e0] ;  /* 0x0004e000015d7983 */ /* 0x000f280000300800 */
[----:B------:R0:W-:Y:S04]  /*15ba0*/  STS.U8 [R31+UR9+0x13480], R85 ;  /* 0x013480551f007988 */ /* 0x0001e80008000009 */
[----:B------:R1:W-:Y:S04]  /*15bb0*/  STS.U8 [R31+UR9+0x13880], R5 ;  /* 0x013880051f007988 */ /* 0x0003e80008000009 */
[----:B------:R-:W-:Y:S04]  /*15bc0*/  STS.U8 [R31+UR9+0x13c80], R78 ;  /* 0x013c804e1f007988 */ /* 0x000fe80008000009 */
[----:B------:R-:W-:Y:S04]  /*15bd0*/  STS.U8 [R34+UR9+0x10100], R80 ;  /* 0x0101005022007988 */ /* 0x000fe80008000009 */
[----:B------:R-:W4:Y:S04]  /*15be0*/  LDL.LU R84, [R1+0x4dc] ;  /* 0x0004dc0001547983 */ /* 0x000f280000300800 */
[----:B------:R-:W-:Y:S04]  /*15bf0*/  STS.U8 [R34+UR9+0x10500], R82 ;  /* 0x0105005222007988 */ /* 0x000fe80008000009 */
[----:B0-----:R-:W4:Y:S04]  /*15c00*/  LDL.LU R85, [R1+0x4d8] ;  /* 0x0004d80001557983 */ /* 0x001f280000300800 */
[----:B------:R-:W-:Y:S04]  /*15c10*/  STS.U8 [R34+UR9+0x10900], R87 ;  /* 0x0109005722007988 */ /* 0x000fe80008000009 */
[----:B-1----:R-:W4:Y:S04]  /*15c20*/  LDL.LU R5, [R1+0x4d0] ;  /* 0x0004d00001057983 */ /* 0x002f280000300800 */
[----:B------:R-:W-:Y:S04]  /*15c30*/  STS.U8 [R34+UR9+0x10d00], R89 ;  /* 0x010d005922007988 */ /* 0x000fe80008000009 */
[----:B------:R0:W-:Y:S04]  /*15c40*/  STS.U8 [R34+UR9+0x11100], R4 ;  /* 0x0111000422007988 */ /* 0x0001e80008000009 */
[----:B------:R-:W4:Y:S04]  /*15c50*/  LDL.LU R59, [R1+0x4d4] ;  /* 0x0004d400013b7983 */ /* 0x000f280000300800 */
[----:B0-----:R-:W4:Y:S04]  /*15c60*/  LDL.LU R4, [R1+0x4cc] ;  /* 0x0004cc0001047983 */ /* 0x001f280000300800 */
[----:B------:R-:W4:Y:S04]  /*15c70*/  LDL.LU R60, [R1+0x4c8] ;  /* 0x0004c800013c7983 */ /* 0x000f280000300800 */
[----:B--2---:R0:W-:Y:S04]  /*15c80*/  STS.U8 [R34+UR9+0x11500], R2 ;  /* 0x0115000222007988 */ /* 0x0041e80008000009 */
[----:B0-----:R-:W2:Y:S04]  /*15c90*/  LDL.LU R2, [R1+0x4c0] ;  /* 0x0004c00001027983 */ /* 0x001ea80000300800 */
[----:B------:R-:W2:Y:S04]  /*15ca0*/  LDL.LU R62, [R1+0x4c4] ;  /* 0x0004c400013e7983 */ /* 0x000ea80000300800 */
        /* <DEDUP_REMOVED lines=9> */
[----:B---3--:R0:W-:Y:S04]  /*15d40*/  STS.U8 [R34+UR9+0x11900], R91 ;  /* 0x0119005b22007988 */ /* 0x0081e80008000009 */
[----:B------:R-:W3:Y:S04]  /*15d50*/  LDL.LU R89, [R1+0x488] ;  /* 0x0004880001597983 */ /* 0x000ee80000300800 */
[----:B0-----:R-:W3:Y:S04]  /*15d60*/  LDL.LU R91, [R1+0x480] ;  /* 0x00048000015b7983 */ /* 0x001ee80000300800 */
[----:B----4-:R0:W-:Y:S04]  /*15d70*/  STS.U8 [R34+UR9+0x11d00], R3 ;  /* 0x011d000322007988 */ /* 0x0101e80008000009 */
[----:B0-----:R-:W4:Y:S04]  /*15d80*/  LDL.LU R3, [R1+0x484] ;  /* 0x0004840001037983 */ /* 0x001f280000300800 */
[----:B------:R0:W-:Y:S01]  /*15d90*/  STS.U8 [R34+UR9+0x12100], R93 ;  /* 0x0121005d22007988 */ /* 0x0001e20008000009 */
[----:B------:R-:W-:-:S03]  /*15da0*/  LOP3.LUT R32, R33, 0x30, RZ, 0x3c, !PT ;  /* 0x0000003021207812 */ /* 0x000fc600078e3cff */
[----:B0-----:R-:W4:Y:S04]  /*15db0*/  LDL.LU R93, [R1+0x47c] ;  /* 0x00047c00015d7983 */ /* 0x001f280000300800 */
[----:B------:R0:W-:Y:S04]  /*15dc0*/  STS.U8 [R34+UR9+0x12500], R84 ;  /* 0x0125005422007988 */ /* 0x0001e80008000009 */
[----:B------:R1:W-:Y:S04]  /*15dd0*/  STS.U8 [R34+UR9+0x12900], R85 ;  /* 0x0129005522007988 */ /* 0x0003e80008000009 */
[----:B------:R0:W-:Y:S04]  /*15de0*/  STS.U8 [R34+UR9+0x12d00], R5 ;  /* 0x012d000522007988 */ /* 0x0001e80008000009 */
[----:B------:R-:W4:Y:S04]  /*15df0*/  LDL.LU R80, [R1+0x478] ;  /* 0x0004780001507983 */ /* 0x000f280000300800 */
[----:B------:R-:W4:Y:S04]  /*15e00*/  LDL.LU R82, [R1+0x460] ;  /* 0x0004600001527983 */ /* 0x000f280000300800 */
[----:B------:R-:W-:Y:S04]  /*15e10*/  STS.U8 [R34+UR9+0x13100], R59 ;  /* 0x0131003b22007988 */ /* 0x000fe80008000009 */
[----:B0-----:R-:W4:Y:S04]  /*15e20*/  LDL.LU R84, [R1+0x474] ;  /* 0x0004740001547983 */ /* 0x001f280000300800 */
[----:B------:R0:W-:Y:S04]  /*15e30*/  STS.U8 [R34+UR9+0x13500], R4 ;  /* 0x0135000422007988 */ /* 0x0001e80008000009 */
[----:B-1----:R-:W4:Y:S04]  /*15e40*/  LDL.LU R85, [R1+0x45c] ;  /* 0x00045c0001557983 */ /* 0x002f280000300800 */
[----:B------:R-:W-:Y:S04]  /*15e50*/  STS.U8 [R34+UR9+0x13900], R60 ;  /* 0x0139003c22007988 */ /* 0x000fe80008000009 */
[----:B------:R-:W4:Y:S04]  /*15e60*/  LDL.LU R5, [R1+0x458] ;  /* 0x0004580001057983 */ /* 0x000f280000300800 */
[----:B0-----:R-:W4:Y:S04]  /*15e70*/  LDL.LU R4, [R1+0x454] ;  /* 0x0004540001047983 */ /* 0x001f280000300800 */
[----:B--2---:R0:W-:Y:S04]  /*15e80*/  STS.U8 [R34+UR9+0x13d00], R2 ;  /* 0x013d000222007988 */ /* 0x0041e80008000009 */
        /* <DEDUP_REMOVED lines=10> */
[----:B0-----:R-:W2:Y:S04]  /*15f30*/  LDL.LU R2, [R1+0x450] ;  /* 0x0004500001027983 */ /* 0x001ea80000300800 */
[----:B---3--:R-:W-:Y:S04]  /*15f40*/  STS.U8 [R32+UR9+0x12980], R89 ;  /* 0x0129805920007988 */ /* 0x008fe80008000009 */
[----:B------:R-:W-:Y:S04]  /*15f50*/  STS.U8 [R32+UR9+0x12d80], R91 ;  /* 0x012d805b20007988 */ /* 0x000fe80008000009 */
[----:B----4-:R0:W-:Y:S04]  /*15f60*/  STS.U8 [R32+UR9+0x13180], R3 ;  /* 0x0131800320007988 */ /* 0x0101e80008000009 */
[----:B0-----:R-:W3:Y:S04]  /*15f70*/  LDL.LU R3, [R1+0x44c] ;  /* 0x00044c0001037983 */ /* 0x001ee80000300800 */
[----:B------:R-:W4:Y:S04]  /*15f80*/  LDL.LU R87, [R1+0x448] ;  /* 0x0004480001577983 */ /* 0x000f280000300800 */
[----:B------:R-:W4:Y:S04]  /*15f90*/  LDL.LU R89, [R1+0x444] ;  /* 0x0004440001597983 */ /* 0x000f280000300800 */
[----:B------:R0:W-:Y:S04]  /*15fa0*/  STS.U8 [R32+UR9+0x13580], R93 ;  /* 0x0135805d20007988 */ /* 0x0001e80008000009 */
[----:B------:R-:W4:Y:S01]  /*15fb0*/  LDL.LU R91, [R1+0x440] ;  /* 0x00044000015b7983 */ /* 0x000f220000300800 */
[----:B------:R-:W-:-:S03]  /*15fc0*/  LOP3.LUT R56, R33, 0x40, RZ, 0x3c, !PT ;  /* 0x0000004021387812 */ /* 0x000fc600078e3cff */
[----:B0-----:R-:W4:Y:S04]  /*15fd0*/  LDL.LU R93, [R1+0x43c] ;  /* 0x00043c00015d7983 */ /* 0x001f280000300800 */
[----:B------:R-:W-:Y:S04]  /*15fe0*/  STS.U8 [R32+UR9+0x13980], R80 ;  /* 0x0139805020007988 */ /* 0x000fe80008000009 */
[----:B------:R-:W-:Y:S04]  /*15ff0*/  STS.U8 [R32+UR9+0x13d80], R82 ;  /* 0x013d805220007988 */ /* 0x000fe80008000009 */
[----:B------:R-:W4:Y:S04]  /*16000*/  LDL.LU R58, [R1+0x420] ;  /* 0x00042000013a7983 */ /* 0x000f280000300800 */
[----:B------:R-:W-:Y:S04]  /*16010*/  STS.U8 [R56+UR9+0x10200], R84 ;  /* 0x0102005438007988 */ /* 0x000fe80008000009 */
[----:B------:R-:W4:Y:S04]  /*16020*/  LDL.LU R59, [R1+0x41c] ;  /* 0x00041c00013b7983 */ /* 0x000f280000300800 */
[----:B------:R0:W-:Y:S04]  /*16030*/  STS.U8 [R56+UR9+0x10600], R85 ;  /* 0x0106005538007988 */ /* 0x0001e80008000009 */
[----:B------:R-:W4:Y:S04]  /*16040*/  LDL.LU R60, [R1+0x418] ;  /* 0x00041800013c7983 */ /* 0x000f280000300800 */
[----:B0-----:R-:W4:Y:S04]  /*16050*/  LDL.LU R85, [R1+0x414] ;  /* 0x0004140001557983 */ /* 0x001f280000300800 */
[----:B------:R-:W4:Y:S04]  /*16060*/  LDL.LU R62, [R1+0x410] ;  /* 0x00041000013e7983 */ /* 0x000f280000300800 */
        /* <DEDUP_REMOVED lines=9> */
[----:B------:R0:W-:Y:S04]  /*16100*/  STS.U8 [R56+UR9+0x10a00], R5 ;  /* 0x010a000538007988 */ /* 0x0001e80008000009 */
[----:B------:R-:W4:Y:S04]  /*16110*/  LDL.LU R82, [R1+0x3d0] ;  /* 0x0003d00001527983 */ /* 0x000f280000300800 */
[----:B------:R1:W-:Y:S04]  /*16120*/  STS.U8 [R56+UR9+0x10e00], R4 ;  /* 0x010e000438007988 */ /* 0x0003e80008000009 */
[----:B0-----:R-:W4:Y:S04]  /*16130*/  LDL.LU R5, [R1+0x3cc] ;  /* 0x0003cc0001057983 */ /* 0x001f280000300800 */
[----:B-1----:R-:W4:Y:S04]  /*16140*/  LDL.LU R4, [R1+0x3c8] ;  /* 0x0003c80001047983 */ /* 0x002f280000300800 */
[----:B--2---:R0:W-:Y:S04]  /*16150*/  STS.U8 [R56+UR9+0x11200], R2 ;  /* 0x0112000238007988 */ /* 0x0041e80008000009 */
[----:B0-----:R-:W2:Y:S04]  /*16160*/  LDL.LU R2, [R1+0x3c4] ;  /* 0x0003c40001027983 */ /* 0x001ea80000300800 */
[----:B---3--:R0:W-:Y:S04]  /*16170*/  STS.U8 [R56+UR9+0x11600], R3 ;  /* 0x0116000338007988 */ /* 0x0081e80008000009 */
[----:B0-----:R-:W3:Y:S04]  /*16180*/  LDL.LU R3, [R1+0x3c0] ;  /* 0x0003c00001037983 */ /* 0x001ee80000300800 */
[----:B----4-:R0:W-:Y:S04]  /*16190*/  STS.U8 [R56+UR9+0x11a00], R87 ;  /* 0x011a005738007988 */ /* 0x0101e80008000009 */
[----:B------:R-:W4:Y:S04]  /*161a0*/  LDL.LU R84, [R1+0x3bc] ;  /* 0x0003bc0001547983 */ /* 0x000f280000300800 */
[----:B------:R1:W-:Y:S04]  /*161b0*/  STS.U8 [R56+UR9+0x11e00], R89 ;  /* 0x011e005938007988 */ /* 0x0003e80008000009 */
[----:B0-----:R-:W4:Y:S04]  /*161c0*/  LDL.LU R87, [R1+0x3a0] ;  /* 0x0003a00001577983 */ /* 0x001f280000300800 */
[----:B------:R0:W-:Y:S04]  /*161d0*/  STS.U8 [R56+UR9+0x12200], R91 ;  /* 0x0122005b38007988 */ /* 0x0001e80008000009 */
[----:B-1----:R-:W4:Y:S04]  /*161e0*/  LDL.LU R89, [R1+0x39c] ;  /* 0x00039c0001597983 */ /* 0x002f280000300800 */
[----:B------:R1:W-:Y:S04]  /*161f0*/  STS.U8 [R56+UR9+0x12600], R93 ;  /* 0x0126005d38007988 */ /* 0x0003e80008000009 */
[----:B0-----:R-:W4:Y:S04]  /*16200*/  LDL.LU R91, [R1+0x398] ;  /* 0x00039800015b7983 */ /* 0x001f280000300800 */
[----:B-1----:R-:W4:Y:S01]  /*16210*/  LDL.LU R93, [R1+0x394] ;  /* 0x00039400015d7983 */ /* 0x002f220000300800 */
[----:B------:R-:W-:-:S03]  /*16220*/  LOP3.LUT R32, R33, 0x50, RZ, 0x3c, !PT ;  /* 0x0000005021207812 */ /* 0x000fc600078e3cff */
[----:B------:R-:W-:Y:S04]  /*16230*/  STS.U8 [R56+UR9+0x12a00], R58 ;  /* 0x012a003a38007988 */ /* 0x000fe80008000009 */
[----:B------:R-:W-:Y:S04]  /*16240*/  STS.U8 [R56+UR9+0x12e00], R59 ;  /* 0x012e003b38007988 */ /* 0x000fe80008000009 */
[----:B------:R-:W-:Y:S04]  /*16250*/  STS.U8 [R56+UR9+0x13200], R60 ;  /* 0x0132003c38007988 */ /* 0x000fe80008000009 */
[----:B------:R0:W-:Y:S04]  /*16260*/  STS.U8 [R56+UR9+0x13600], R85 ;  /* 0x0136005538007988 */ /* 0x0001e80008000009 */
        /* <DEDUP_REMOVED lines=11> */
[----:B0-----:R-:W4:Y:S04]  /*16320*/  LDL.LU R85, [R1+0x390] ;  /* 0x0003900001557983 */ /* 0x001f280000300800 */
[----:B------:R0:W-:Y:S04]  /*16330*/  STS.U8 [R32+UR9+0x12680], R5 ;  /* 0x0126800520007988 */ /* 0x0001e80008000009 */
[----:B------:R1:W-:Y:S04]  /*16340*/  STS.U8 [R32+UR9+0x12a80], R4 ;  /* 0x012a800420007988 */ /* 0x0003e80008000009 */
[----:B0-----:R-:W4:Y:S04]  /*16350*/  LDL.LU R5, [R1+0x38c] ;  /* 0x00038c0001057983 */ /* 0x001f280000300800 */
[----:B-1----:R-:W4:Y:S04]  /*16360*/  LDL.LU R4, [R1+0x388] ;  /* 0x0003880001047983 */ /* 0x002f280000300800 */
[----:B--2---:R0:W-:Y:S04]  /*16370*/  STS.U8 [R32+UR9+0x12e80], R2 ;  /* 0x012e800220007988 */ /* 0x0041e80008000009 */
[----:B0-----:R-:W2:Y:S04]  /*16380*/  LDL.LU R2, [R1+0x384] ;  /* 0x0003840001027983 */ /* 0x001ea80000300800 */
[----:B---3--:R0:W-:Y:S04]  /*16390*/  STS.U8 [R32+UR9+0x13280], R3 ;  /* 0x0132800320007988 */ /* 0x0081e80008000009 */
[----:B0-----:R-:W3:Y:S01]  /*163a0*/  LDL.LU R3, [R1+0x380] ;  /* 0x0003800001037983 */ /* 0x001ee20000300800 */
[----:B------:R-:W-:-:S03]  /*163b0*/  LOP3.LUT R64, R33, 0x60, RZ, 0x3c, !PT ;  /* 0x0000006021407812 */ /* 0x000fc600078e3cff */
[----:B----4-:R-:W-:Y:S04]  /*163c0*/  STS.U8 [R32+UR9+0x13680], R84 ;  /* 0x0136805420007988 */ /* 0x010fe80008000009 */
[----:B------:R-:W-:Y:S04]  /*163d0*/  STS.U8 [R32+UR9+0x13a80], R87 ;  /* 0x013a805720007988 */ /* 0x000fe80008000009 */
[----:B------:R0:W-:Y:S04]  /*163e0*/  STS.U8 [R32+UR9+0x13e80], R89 ;  /* 0x013e805920007988 */ /* 0x0001e80008000009 */
[----:B------:R-:W-:Y:S04]  /*163f0*/  STS.U8 [R64+UR9+0x10300], R91 ;  /* 0x0103005b40007988 */ /* 0x000fe80008000009 */
[----:B0-----:R-:W4:Y:S04]  /*16400*/  LDL.LU R32, [R1+0x37c] ;  /* 0x00037c0001207983 */ /* 0x001f280000300800 */
[----:B------:R-:W4:Y:S04]  /*16410*/  LDL.LU R56, [R1+0x360] ;  /* 0x0003600001387983 */ /* 0x000f280000300800 */
        /* <DEDUP_REMOVED lines=21> */
[----:B------:R1:W-:Y:S04]  /*16570*/  STS.U8 [R64+UR9+0x10f00], R5 ;  /* 0x010f000540007988 */ /* 0x0003e80008000009 */
[----:B------:R1:W-:Y:S04]  /*16580*/  STS.U8 [R64+UR9+0x11300], R4 ;  /* 0x0113000440007988 */ /* 0x0003e80008000009 */
[----:B0-----:R-:W4:Y:S04]  /*16590*/  LDL.LU R85, [R1+0x2bc] ;  /* 0x0002bc0001557983 */ /* 0x001f280000300800 */
[----:B-1----:R-:W4:Y:S04]  /*165a0*/  LDL.LU R5, [R1+0x2b4] ;  /* 0x0002b40001057983 */ /* 0x002f280000300800 */
[----:B------:R-:W4:Y:S04]  /*165b0*/  LDL.LU R4, [R1+0x2a4] ;  /* 0x0002a40001047983 */ /* 0x000f280000300800 */
[----:B--2---:R0:W-:Y:S04]  /*165c0*/  STS.U8 [R64+UR9+0x11700], R2 ;  /* 0x0117000240007988 */ /* 0x0041e80008000009 */
[----:B0-----:R-:W2:Y:S04]  /*165d0*/  LDL.LU R2, [R1+0x29c] ;  /* 0x00029c0001027983 */ /* 0x001ea80000300800 */
[----:B---3--:R0:W-:Y:S04]  /*165e0*/  STS.U8 [R64+UR9+0x11b00], R3 ;  /* 0x011b000340007988 */ /* 0x0081e80008000009 */
[----:B0-----:R-:W3:Y:S04]  /*165f0*/  LDL.LU R3, [R1+0x7c] ;  /* 0x00007c0001037983 */ /* 0x001ee80000300800 */
[----:B----4-:R0:W-:Y:S04]  /*16600*/  STS.U8 [R64+UR9+0x11f00], R32 ;  /* 0x011f002040007988 */ /* 0x0101e80008000009 */
[----:B------:R1:W-:Y:S04]  /*16610*/  STS.U8 [R64+UR9+0x12300], R56 ;  /* 0x0123003840007988 */ /* 0x0003e80008000009 */
[----:B------:R4:W-:Y:S04]  /*16620*/  STS.U8 [R64+UR9+0x12700], R57 ;  /* 0x0127003940007988 */ /* 0x0009e80008000009 */
[----:B0-----:R-:W3:Y:S04]  /*16630*/  LDL.LU R32, [R1+0x1508] ;  /* 0x0015080001207983 */ /* 0x001ee80000300800 */
[----:B------:R-:W-:Y:S04]  /*16640*/  STS.U8 [R64+UR9+0x12b00], R58 ;  /* 0x012b003a40007988 */ /* 0x000fe80008000009 */
[----:B-1----:R-:W3:Y:S04]  /*16650*/  LDL.LU R56, [R1+0x1504] ;  /* 0x0015040001387983 */ /* 0x002ee80000300800 */
[----:B------:R0:W-:Y:S04]  /*16660*/  STS.U8 [R64+UR9+0x12f00], R93 ;  /* 0x012f005d40007988 */ /* 0x0001e80008000009 */
[----:B----4-:R-:W4:Y:S04]  /*16670*/  LDL.LU R57, [R1+0x1500] ;  /* 0x0015000001397983 */ /* 0x010f280000300800 */
[----:B------:R1:W-:Y:S01]  /*16680*/  STS.U8 [R64+UR9+0x13300], R59 ;  /* 0x0133003b40007988 */ /* 0x0003e20008000009 */
[----:B0-----:R-:W-:-:S03]  /*16690*/  LOP3.LUT R93, R33, 0x70, RZ, 0x3c, !PT ;  /* 0x00000070215d7812 */ /* 0x001fc600078e3cff */
[----:B------:R-:W4:Y:S04]  /*166a0*/  LDL.LU R58, [R1+0x14fc] ;  /* 0x0014fc00013a7983 */ /* 0x000f280000300800 */
[----:B------:R0:W-:Y:S04]  /*166b0*/  STS.U8 [R64+UR9+0x13700], R60 ;  /* 0x0137003c40007988 */ /* 0x0001e80008000009 */
[----:B-1----:R-:W4:Y:S04]  /*166c0*/  LDL.LU R59, [R1+0x14f8] ;  /* 0x0014f800013b7983 */ /* 0x002f280000300800 */
[----:B------:R1:W-:Y:S04]  /*166d0*/  STS.U8 [R64+UR9+0x13b00], R62 ;  /* 0x013b003e40007988 */ /* 0x0003e80008000009 */
[----:B0-----:R-:W4:Y:S04]  /*166e0*/  LDL.LU R60, [R1+0x14f4] ;  /* 0x0014f400013c7983 */ /* 0x001f280000300800 */
[----:B------:R0:W-:Y:S04]  /*166f0*/  STS.U8 [R64+UR9+0x13f00], R66 ;  /* 0x013f004240007988 */ /* 0x0001e80008000009 */
[----:B-1----:R-:W4:Y:S04]  /*16700*/  LDL.LU R62, [R1+0x14f0] ;  /* 0x0014f000013e7983 */ /* 0x002f280000300800 */
[----:B------:R1:W-:Y:S04]  /*16710*/  STS.U8 [R93+UR9+0x10380], R68 ;  /* 0x010380445d007988 */ /* 0x0003e80008000009 */
[----:B0-----:R-:W4:Y:S04]  /*16720*/  LDL.LU R64, [R1+0x14ec] ;  /* 0x0014ec0001407983 */ /* 0x001f280000300800 */
[----:B------:R0:W-:Y:S04]  /*16730*/  STS.U8 [R93+UR9+0x10780], R70 ;  /* 0x010780465d007988 */ /* 0x0001e80008000009 */
[----:B------:R-:W4:Y:S04]  /*16740*/  LDL.LU R66, [R1+0x14e8] ;  /* 0x0014e80001427983 */ /* 0x000f280000300800 */
        /* <DEDUP_REMOVED lines=22> */
[----:B------:R-:W-:Y:S04]  /*168b0*/  STS.U8 [R93+UR9+0x13780], R54 ;  /* 0x013780365d007988 */ /* 0x000fe80008000009 */
[----:B------:R-:W4:Y:S04]  /*168c0*/  LDL.LU R91, [R1+0x14b8] ;  /* 0x0014b800015b7983 */ /* 0x000f280000300800 */
[----:B------:R-:W-:Y:S04]  /*168d0*/  STS.U8 [R93+UR9+0x13b80], R53 ;  /* 0x013b80355d007988 */ /* 0x000fe80008000009 */
[----:B-1----:R-:W4:Y:S04]  /*168e0*/  LDL.LU R35, [R1+0x14b4] ;  /* 0x0014b40001237983 */ /* 0x002f280000300800 */
[----:B------:R0:W-:Y:S04]  /*168f0*/  STS.U8 [R93+UR9+0x13f80], R48 ;  /* 0x013f80305d007988 */ /* 0x0001e80008000009 */
[----:B------:R1:W-:Y:S04]  /*16900*/  STS.U8 [R33+UR9], R85 ;  /* 0x0000005521007988 */ /* 0x0003e80008000009 */
[----:B------:R1:W-:Y:S04]  /*16910*/  STS.U8 [R33+UR9+0x400], R5 ;  /* 0x0004000521007988 */ /* 0x0003e80008000009 */
[----:B0-----:R-:W4:Y:S04]  /*16920*/  LDL.LU R93, [R1+0x14b0] ;  /* 0x0014b000015d7983 */ /* 0x001f280000300800 */
[----:B-1----:R-:W4:Y:S04]  /*16930*/  LDL.LU R85, [R1+0x14ac] ;  /* 0x0014ac0001557983 */ /* 0x002f280000300800 */
[----:B------:R-:W4:Y:S04]  /*16940*/  LDL.LU R5, [R1+0x14a8] ;  /* 0x0014a80001057983 */ /* 0x000f280000300800 */
[----:B------:R0:W-:Y:S04]  /*16950*/  STS.U8 [R33+UR9+0x800], R4 ;  /* 0x0008000421007988 */ /* 0x0001e80008000009 */
[----:B0-----:R-:W4:Y:S04]  /*16960*/  LDL.LU R4, [R1+0x14a4] ;  /* 0x0014a40001047983 */ /* 0x001f280000300800 */
[----:B--2---:R0:W-:Y:S04]  /*16970*/  STS.U8 [R33+UR9+0xc00], R2 ;  /* 0x000c000221007988 */ /* 0x0041e80008000009 */
[----:B0-----:R-:W2:Y:S04]  /*16980*/  LDL.LU R2, [R1+0x14a0] ;  /* 0x0014a00001027983 */ /* 0x001ea80000300800 */
[----:B---3--:R0:W-:Y:S04]  /*16990*/  STS.U8 [R33+UR9+0x1000], R3 ;  /* 0x0010000321007988 */ /* 0x0081e80008000009 */
[----:B0-----:R-:W3:Y:S04]  /*169a0*/  LDL.LU R3, [R1+0x149c] ;  /* 0x00149c0001037983 */ /* 0x001ee80000300800 */
[----:B---3--:R0:W-:Y:S04]  /*169b0*/  STS.U8 [R33+UR9+0x1400], R3 ;  /* 0x0014000321007988 */ /* 0x0081e80008000009 */
[----:B--2---:R1:W-:Y:S04]  /*169c0*/  STS.U8 [R33+UR9+0x1800], R2 ;  /* 0x0018000221007988 */ /* 0x0043e80008000009 */
[----:B----4-:R2:W-:Y:S04]  /*169d0*/  STS.U8 [R33+UR9+0x1c00], R4 ;  /* 0x001c000421007988 */ /* 0x0105e80008000009 */
[----:B------:R3:W-:Y:S04]  /*169e0*/  STS.U8 [R33+UR9+0x2000], R5 ;  /* 0x0020000521007988 */ /* 0x0007e80008000009 */
[----:B------:R4:W-:Y:S04]  /*169f0*/  STS.U8 [R33+UR9+0x2400], R85 ;  /* 0x0024005521007988 */ /* 0x0009e80008000009 */
[----:B------:R0:W-:Y:S04]  /*16a00*/  STS.U8 [R33+UR9+0x2800], R93 ;  /* 0x0028005d21007988 */ /* 0x0001e80008000009 */
        /* <DEDUP_REMOVED lines=15> */
[----:B------:R-:W-:Y:S04]  /*16b00*/  STS.U8 [R33+UR9+0x6400], R64 ;  /* 0x0064004021007988 */ /* 0x000fe80008000009 */
[----:B-1----:R-:W4:Y:S04]  /*16b10*/  LDL.LU R2, [R1+0x1494] ;  /* 0x0014940001027983 */ /* 0x002f280000300800 */
[----:B------:R-:W-:Y:S04]  /*16b20*/  STS.U8 [R33+UR9+0x6800], R62 ;  /* 0x0068003e21007988 */ /* 0x000fe80008000009 */
[----:B--2---:R-:W2:Y:S04]  /*16b30*/  LDL.LU R4, [R1+0x1490] ;  /* 0x0014900001047983 */ /* 0x004ea80000300800 */
[----:B------:R-:W-:Y:S04]  /*16b40*/  STS.U8 [R33+UR9+0x6c00], R60 ;  /* 0x006c003c21007988 */ /* 0x000fe80008000009 */
[----:B---3--:R-:W3:Y:S04]  /*16b50*/  LDL.LU R5, [R1+0x148c] ;  /* 0x00148c0001057983 */ /* 0x008ee80000300800 */
[----:B------:R-:W-:Y:S04]  /*16b60*/  STS.U8 [R33+UR9+0x7000], R59 ;  /* 0x0070003b21007988 */ /* 0x000fe80008000009 */
[----:B----4-:R-:W4:Y:S04]  /*16b70*/  LDL.LU R85, [R1+0x1488] ;  /* 0x0014880001557983 */ /* 0x010f280000300800 */
[----:B------:R-:W-:Y:S04]  /*16b80*/  STS.U8 [R33+UR9+0x7400], R58 ;  /* 0x0074003a21007988 */ /* 0x000fe80008000009 */
[----:B------:R-:W2:Y:S04]  /*16b90*/  LDL.LU R93, [R1+0x1484] ;  /* 0x00148400015d7983 */ /* 0x000ea80000300800 */
[----:B------:R-:W-:Y:S04]  /*16ba0*/  STS.U8 [R33+UR9+0x7800], R57 ;  /* 0x0078003921007988 */ /* 0x000fe80008000009 */
[----:B------:R-:W2:Y:S04]  /*16bb0*/  LDL.LU R35, [R1+0x1480] ;  /* 0x0014800001237983 */ /* 0x000ea80000300800 */
[----:B------:R0:W-:Y:S04]  /*16bc0*/  STS.U8 [R33+UR9+0x7c00], R56 ;  /* 0x007c003821007988 */ /* 0x0001e80008000009 */
[----:B------:R1:W-:Y:S04]  /*16bd0*/  STS.U8 [R31+UR9+0x80], R32 ;  /* 0x000080201f007988 */ /* 0x0003e80008000009 */
[----:B------:R1:W-:Y:S04]  /*16be0*/  STS.U8 [R31+UR9+0x480], R30 ;  /* 0x0004801e1f007988 */ /* 0x0003e80008000009 */
[----:B0-----:R-:W2:Y:S04]  /*16bf0*/  LDL.LU R33, [R1+0x147c] ;  /* 0x00147c0001217983 */ /* 0x001ea80000300800 */
[----:B-1----:R-:W2:Y:S04]  /*16c00*/  LDL.LU R32, [R1+0x1478] ;  /* 0x0014780001207983 */ /* 0x002ea80000300800 */
[----:B------:R-:W2:Y:S04]  /*16c10*/  LDL.LU R30, [R1+0x1474] ;  /* 0x00147400011e7983 */ /* 0x000ea80000300800 */
[----:B------:R0:W-:Y:S04]  /*16c20*/  STS.U8 [R31+UR9+0x880], R23 ;  /* 0x000880171f007988 */ /* 0x0001e80008000009 */
[----:B------:R1:W-:Y:S04]  /*16c30*/  STS.U8 [R31+UR9+0xc80], R22 ;  /* 0x000c80161f007988 */ /* 0x0003e80008000009 */
[----:B0-----:R-:W2:Y:S04]  /*16c40*/  LDL.LU R23, [R1+0x1470] ;  /* 0x0014700001177983 */ /* 0x001ea80000300800 */
[----:B-1----:R-:W2:Y:S04]  /*16c50*/  LDL.LU R22, [R1+0x146c] ;  /* 0x00146c0001167983 */ /* 0x002ea80000300800 */
[----:B------:R0:W-:Y:S04]  /*16c60*/  STS.U8 [R31+UR9+0x1080], R24 ;  /* 0x001080181f007988 */ /* 0x0001e80008000009 */
[----:B------:R1:W-:Y:S04]  /*16c70*/  STS.U8 [R31+UR9+0x1480], R25 ;  /* 0x001480191f007988 */ /* 0x0003e80008000009 */
[----:B------:R1:W-:Y:S04]  /*16c80*/  STS.U8 [R31+UR9+0x1880], R27 ;  /* 0x0018801b1f007988 */ /* 0x0003e80008000009 */
[----:B0-----:R-:W3:Y:S04]  /*16c90*/  LDL.LU R24, [R1+0x1468] ;  /* 0x0014680001187983 */ /* 0x001ee80000300800 */
[----:B-1----:R-:W3:Y:S04]  /*16ca0*/  LDL.LU R25, [R1+0x1464] ;  /* 0x0014640001197983 */ /* 0x002ee80000300800 */
[----:B------:R0:W-:Y:S04]  /*16cb0*/  STS.U8 [R31+UR9+0x1c80], R26 ;  /* 0x001c801a1f007988 */ /* 0x0001e80008000009 */
[----:B------:R-:W3:Y:S04]  /*16cc0*/  LDL.LU R27, [R1+0x1460] ;  /* 0x00146000011b7983 */ /* 0x000ee80000300800 */
[----:B------:R1:W-:Y:S04]  /*16cd0*/  STS.U8 [R31+UR9+0x2080], R36 ;  /* 0x002080241f007988 */ /* 0x0003e80008000009 */
[----:B0-----:R-:W3:Y:S04]  /*16ce0*/  LDL.LU R26, [R1+0x145c] ;  /* 0x00145c00011a7983 */ /* 0x001ee80000300800 */
[----:B------:R0:W-:Y:S04]  /*16cf0*/  STS.U8 [R31+UR9+0x2480], R28 ;  /* 0x0024801c1f007988 */ /* 0x0001e80008000009 */
[----:B-1----:R-:W3:Y:S04]  /*16d00*/  LDL R36, [R1+0xf54] ;  /* 0x000f540001247983 */ /* 0x002ee80000100800 */
[----:B0-----:R-:W3:Y:S04]  /*16d10*/  LDL R28, [R1+0xf4c] ;  /* 0x000f4c00011c7983 */ /* 0x001ee80000100800 */
[----:B------:R0:W-:Y:S04]  /*16d20*/  STS.U8 [R31+UR9+0x2880], R29 ;  /* 0x0028801d1f007988 */ /* 0x0001e80008000009 */
[----:B------:R-:W-:Y:S04]  /*16d30*/  STS.U8 [R31+UR9+0x2c80], R92 ;  /* 0x002c805c1f007988 */ /* 0x000fe80008000009 */
[----:B------:R-:W-:Y:S04]  /*16d40*/  STS.U8 [R31+UR9+0x3080], R90 ;  /* 0x0030805a1f007988 */ /* 0x000fe80008000009 */
[----:B------:R-:W-:Y:S04]  /*16d50*/  STS.U8 [R31+UR9+0x3480], R88 ;  /* 0x003480581f007988 */ /* 0x000fe80008000009 */
[----:B0-----:R-:W4:Y:S04]  /*16d60*/  LDL R29, [R1+0xf48] ;  /* 0x000f4800011d7983 */ /* 0x001f280000100800 */
        /* <DEDUP_REMOVED lines=21> */
[----:B------:R0:W-:Y:S01]  /*16ec0*/  STS.U8 [R34+UR9+0xd00], R43 ;  /* 0x000d002b22007988 */ /* 0x0001e20008000009 */
[----:B--2---:R-:W-:-:S13]  /*16ed0*/  ISETP.GT.U32.AND P6, PT, R8, R22, PT ;  /* 0x000000160800720c */ /* 0x004fda0003fc4070 */
[--C-:B------:R-:W-:Y:S01]  /*16ee0*/  @!P6 IMAD.IADD R22, R22, 0x1, -R8.reuse ;  /* 0x000000011616e824 */ /* 0x100fe200078e0a08 */
[----:B---3--:R-:W-:Y:S02]  /*16ef0*/  ISETP.GE.AND P6, PT, R28, RZ, PT ;  /* 0x000000ff1c00720c */ /* 0x008fe40003fc6270 */
[----:B------:R-:W2:Y:S04]  /*16f00*/  LDL.LU R28, [R1+0x1458] ;  /* 0x00145800011c7983 */ /* 0x000ea80000300800 */
[----:B0-----:R-:W3:Y:S01]  /*16f10*/  LDL R43, [R1+0xf58] ;  /* 0x000f5800012b7983 */ /* 0x001ee20000100800 */
[C---:B------:R-:W-:Y:S02]  /*16f20*/  ISETP.GT.U32.AND P1, PT, R8.reuse, R23, PT ;  /* 0x000000170800720c */ /* 0x040fe40003f24070 */
[----:B------:R-:W-:Y:S01]  /*16f30*/  ISETP.GT.U32.AND P3, PT, R8, R24, PT ;  /* 0x000000180800720c */ /* 0x000fe20003f64070 */
[----:B------:R-:W-:Y:S04]  /*16f40*/  STS.U8 [R34+UR9+0x1100], R42 ;  /* 0x0011002a22007988 */ /* 0x000fe80008000009 */
[----:B------:R-:W2:Y:S06]  /*16f50*/  LDL R31, [R1+0xf68] ;  /* 0x000f6800011f7983 */ /* 0x000eac0000100800 */
[----:B------:R-:W-:-:S05]  /*16f60*/  @!P1 IMAD.IADD R23, R23, 0x1, -R8 ;  /* 0x0000000117179824 */ /* 0x000fca00078e0a08 */
[----:B------:R-:W-:Y:S01]  /*16f70*/  ISETP.GT.U32.AND P5, PT, R8, R23, PT ;  /* 0x000000170800720c */ /* 0x000fe20003fa4070 */
[----:B------:R-:W-:Y:S01]  /*16f80*/  @!P3 IMAD.IADD R24, R24, 0x1, -R8 ;  /* 0x000000011818b824 */ /* 0x000fe200078e0a08 */
[----:B------:R-:W-:-:S11]  /*16f90*/  ISETP.GT.U32.AND P3, PT, R8, R22, PT ;  /* 0x000000160800720c */ /* 0x000fd60003f64070 */
[----:B------:R-:W-:-:S04]  /*16fa0*/  @!P5 IMAD.IADD R23, R23, 0x1, -R8 ;  /* 0x000000011717d824 */ /* 0x000fc800078e0a08 */
[----:B------:R-:W-:Y:S01]  /*16fb0*/  @!P6 IMAD.MOV R23, RZ, RZ, -R23 ;  /* 0x000000ffff17e224 */ /* 0x000fe200078e0a17 */
[----:B----4-:R-:W-:Y:S02]  /*16fc0*/  ISETP.GE.AND P6, PT, R29, RZ, PT ;  /* 0x000000ff1d00720c */ /* 0x010fe40003fc6270 */
[----:B------:R-:W-:Y:S01]  /*16fd0*/  ISETP.GT.U32.AND P5, PT, R8, R24, PT ;  /* 0x000000180800720c */ /* 0x000fe20003fa4070 */
[----:B------:R-:W-:Y:S01]  /*16fe0*/  @!P3 IMAD.IADD R22, R22, 0x1, -R8 ;  /* 0x000000011616b824 */ /* 0x000fe200078e0a08 */
[----:B------:R-:W-:Y:S01]  /*16ff0*/  SEL R23, R11, R23, !P4 ;  /* 0x000000170b177207 */ /* 0x000fe20006000000 */
[----:B------:R-:W-:Y:S04]  /*17000*/  STS.U8 [R34+UR9+0x1500], R41 ;  /* 0x0015002922007988 */ /* 0x000fe80008000009 */
[----:B------:R-:W-:Y:S01]  /*17010*/  IMAD R23, R23, UR11, RZ ;  /* 0x0000000b17177c24 */ /* 0x000fe2000f8e02ff */
[----:B------:R0:W-:Y:S03]  /*17020*/  STS.U8 [R34+UR9+0x1900], R44 ;  /* 0x0019002c22007988 */ /* 0x0001e60008000009 */
[----:B------:R-:W-:Y:S01]  /*17030*/  @!P6 IMAD.MOV R22, RZ, RZ, -R22 ;  /* 0x000000ffff16e224 */ /* 0x000fe200078e0a16 */
[----:B------:R-:W4:Y:S01]  /*17040*/  LDL.LU R29, [R1+0x1454] ;  /* 0x00145400011d7983 */ /* 0x000f220000300800 */
[----:B------:R-:W-:Y:S01]  /*17050*/  @!P5 IMAD.IADD R24, R24, 0x1, -R8 ;  /* 0x000000011818d824 */ /* 0x000fe200078e0a08 */
[----:B0-----:R-:W-:-:S02]  /*17060*/  IADD3 R34, P6, PT, R23, R7, RZ ;  /* 0x0000000717227210 */ /* 0x001fc40007fde0ff */
[----:B------:R-:W-:Y:S02]  /*17070*/  ISETP.GE.AND P5, PT, R36, RZ, PT ;  /* 0x000000ff2400720c */ /* 0x000fe40003fa6270 */
[----:B------:R-:W-:Y:S01]  /*17080*/  LEA.HI.X.SX32 R42, R23, R6, 0x1, P6 ;  /* 0x00000006172a7211 */ /* 0x000fe200030f0eff */
[----:B------:R-:W4:Y:S01]  /*17090*/  LDL R36, [R1+0xf6c] ;  /* 0x000f6c0001247983 */ /* 0x000f220000100800 */
[----:B------:R-:W-:-:S03]  /*170a0*/  PRMT R32, RZ, 0x7610, R32 ;  /* 0x00007610ff207816 */ /* 0x000fc60000000020 */
[----:B------:R-:W-:Y:S04]  /*170b0*/  STL [R1+0x2a0], R34 ;  /* 0x0002a02201007387 */ /* 0x000fe80000100800 */
[----:B------:R0:W-:Y:S01]  /*170c0*/  STL [R1+0x29c], R42 ;  /* 0x00029c2a01007387 */ /* 0x0001e20000100800 */
[----:B---3--:R-:W-:Y:S01]  /*170d0*/  ISETP.GE.AND P6, PT, R43, RZ, PT ;  /* 0x000000ff2b00720c */ /* 0x008fe20003fc6270 */
[----:B------:R-:W-:Y:S02]  /*170e0*/  @P0 IMAD.MOV.U32 R43, RZ, RZ, R42 ;  /* 0x000000ffff2b0224 */ /* 0x000fe400078e002a */
[----:B0-----:R-:W-:Y:S01]  /*170f0*/  @P0 IMAD.MOV.U32 R42, RZ, RZ, R34 ;  /* 0x000000ffff2a0224 */ /* 0x001fe200078e0022 */
[C---:B------:R-:W-:Y:S02]  /*17100*/  ISETP.GT.U32.AND P3, PT, R8.reuse, R27, PT ;  /* 0x0000001b0800720c */ /* 0x040fe40003f64070 */
[----:B------:R-:W-:Y:S01]  /*17110*/  ISETP.GT.U32.AND P1, PT, R8, R25, PT ;  /* 0x000000190800720c */ /* 0x000fe20003f24070 */
[----:B------:R-:W-:Y:S01]  /*17120*/  @!P5 IMAD.MOV R24, RZ, RZ, -R24 ;  /* 0x000000ffff18d224 */ /* 0x000fe200078e0a18 */
[----:B------:R-:W3:Y:S01]  /*17130*/  @P0 LDG.E.U8 R32, desc[UR18][R42.64] ;  /* 0x000000122a200981 */ /* 0x000ee2000c1e1100 */
[----:B------:R-:W-:-:S03]  /*17140*/  SEL R22, R11, R22, !P4 ;  /* 0x000000160b167207 */ /* 0x000fc60006000000 */
[----:B------:R-:W4:Y:S05]  /*17150*/  LDL R34, [R1+0xf70] ;  /* 0x000f700001227983 */ /* 0x000f2a0000100800 */
[--C-:B------:R-:W-:Y:S02]  /*17160*/  @!P3 IMAD.IADD R27, R27, 0x1, -R8.reuse ;  /* 0x000000011b1bb824 */ /* 0x100fe400078e0a08 */
[----:B------:R-:W-:-:S03]  /*17170*/  @!P1 IMAD.IADD R25, R25, 0x1, -R8 ;  /* 0x0000000119199824 */ /* 0x000fc600078e0a08 */
[C---:B------:R-:W-:Y:S02]  /*17180*/  ISETP.GT.U32.AND P5, PT, R8.reuse, R27, PT ;  /* 0x0000001b0800720c */ /* 0x040fe40003fa4070 */
[----:B------:R-:W-:Y:S01]  /*17190*/  ISETP.GT.U32.AND P1, PT, R8, R25, PT ;  /* 0x000000190800720c */ /* 0x000fe20003f24070 */
[----:B------:R-:W-:Y:S01]  /*171a0*/  IMAD R22, R22, UR11, RZ ;  /* 0x0000000b16167c24 */ /* 0x000fe2000f8e02ff */
[----:B------:R-:W-:-:S05]  /*171b0*/  SEL R24, R11, R24, !P4 ;  /* 0x000000180b187207 */ /* 0x000fca0006000000 */
[----:B------:R-:W-:-:S04]  /*171c0*/  IMAD R24, R24, UR11, RZ ;  /* 0x0000000b18187c24 */ /* 0x000fc8000f8e02ff */
[--C-:B------:R-:W-:Y:S01]  /*171d0*/  @!P5 IMAD.IADD R27, R27, 0x1, -R8.reuse ;  /* 0x000000011b1bd824 */ /* 0x100fe200078e0a08 */
[----:B------:R-:W-:Y:S01]  /*171e0*/  IADD3 R23, P5, PT, R22, R7, RZ ;  /* 0x0000000716177210 */ /* 0x000fe20007fbe0ff */
[----:B------:R-:W-:Y:S01]  /*171f0*/  @!P1 IMAD.IADD R25, R25, 0x1, -R8 ;  /* 0x0000000119199824 */ /* 0x000fe200078e0a08 */
[----:B------:R-:W-:Y:S02]  /*17200*/  ISETP.GT.U32.AND P1, PT, R8, R26, PT ;  /* 0x0000001a0800720c */ /* 0x000fe40003f24070 */
[----:B------:R-:W-:Y:S01]  /*17210*/  LEA.HI.X.SX32 R22, R22, R6, 0x1, P5 ;  /* 0x0000000616167211 */ /* 0x000fe200028f0eff */
[----:B------:R-:W-:Y:S01]  /*17220*/  @!P6 IMAD.MOV R25, RZ, RZ, -R25 ;  /* 0x000000ffff19e224 */ /* 0x000fe200078e0a19 */
[----:B------:R-:W-:Y:S02]  /*17230*/  PRMT R30, RZ, 0x7610, R30 ;  /* 0x00007610ff1e7816 */ /* 0x000fe4000000001e */
[----:B------:R-:W-:-:S07]  /*17240*/  PRMT R33, RZ, 0x7610, R33 ;  /* 0x00007610ff217816 */ /* 0x000fce0000000021 */
[----:B------:R-:W-:Y:S01]  /*17250*/  @!P1 IMAD.IADD R26, R26, 0x1, -R8 ;  /* 0x000000011a1a9824 */ /* 0x000fe200078e0a08 */
[----:B--2---:R-:W-:Y:S01]  /*17260*/  ISETP.GE.AND P1, PT, R31, RZ, PT ;  /* 0x000000ff1f00720c */ /* 0x004fe20003f26270 */
[----:B---3--:R0:W-:Y:S04]  /*17270*/  STL [R1+0xec0], R32 ;  /* 0x000ec02001007387 */ /* 0x0081e80000100800 */
[----:B------:R1:W-:Y:S01]  /*17280*/  STL [R1+0x2a8], R23 ;  /* 0x0002a81701007387 */ /* 0x0003e20000100800 */
[----:B0-----:R-:W-:Y:S02]  /*17290*/  IADD3 R32, P6, PT, R24, R7, RZ ;  /* 0x0000000718207210 */ /* 0x001fe40007fde0ff */
[----:B-1----:R-:W-:-:S03]  /*172a0*/  @P0 LOP3.LUT R23, R23, R22, RZ, 0x3c, !PT ;  /* 0x0000001617170212 */ /* 0x002fc600078e3cff */
[----:B------:R-:W-:Y:S04]  /*172b0*/  STL [R1+0x2b8], R32 ;  /* 0x0002b82001007387 */ /* 0x000fe80000100800 */
[----:B------:R0:W-:Y:S01]  /*172c0*/  STL [R1+0x2a4], R22 ;  /* 0x0002a41601007387 */ /* 0x0001e20000100800 */
[----:B------:R-:W-:Y:S02]  /*172d0*/  LEA.HI.X.SX32 R31, R24, R6, 0x1, P6 ;  /* 0x00000006181f7211 */ /* 0x000fe400030f0eff */
[----:B0-----:R-:W-:-:S04]  /*172e0*/  @P0 LOP3.LUT R22, R23, R22, RZ, 0x3c, !PT ;  /* 0x0000001617160212 */ /* 0x001fc800078e3cff */
[----:B------:R-:W-:-:S05]  /*172f0*/  @P0 LOP3.LUT R23, R23, R22, RZ, 0x3c, !PT ;  /* 0x0000001617170212 */ /* 0x000fca00078e3cff */
[----:B------:R0:W2:Y:S02]  /*17300*/  @P0 LDG.E.U8 R30, desc[UR18][R22.64] ;  /* 0x00000012161e0981 */ /* 0x0000a4000c1e1100 */
[----:B0-----:R-:W-:Y:S02]  /*17310*/  @P0 IMAD.MOV.U32 R22, RZ, RZ, R32 ;  /* 0x000000ffff160224 */ /* 0x001fe400078e0020 */
[----:B------:R-:W-:-:S05]  /*17320*/  @P0 IMAD.MOV.U32 R23, RZ, RZ, R31 ;  /* 0x000000ffff170224 */ /* 0x000fca00078e001f */
[----:B------:R0:W3:Y:S01]  /*17330*/  @P0 LDG.E.U8 R33, desc[UR18][R22.64] ;  /* 0x0000001216210981 */ /* 0x0000e2000c1e1100 */
[C---:B------:R-:W-:Y:S01]  /*17340*/  ISETP.GT.U32.AND P3, PT, R8.reuse, R28, PT ;  /* 0x0000001c0800720c */ /* 0x040fe20003f64070 */
[----:B------:R-:W-:Y:S01]  /*17350*/  @!P1 IMAD.MOV R27, RZ, RZ, -R27 ;  /* 0x000000ffff1b9224 */ /* 0x000fe200078e0a1b */
[----:B----4-:R-:W-:Y:S02]  /*17360*/  ISETP.GT.U32.AND P6, PT, R8, R29, PT ;  /* 0x0000001d0800720c */ /* 0x010fe40003fc4070 */
[----:B------:R-:W-:-:S09]  /*17370*/  ISETP.GE.AND P1, PT, R36, RZ, PT ;  /* 0x000000ff2400720c */ /* 0x000fd20003f26270 */
[----:B------:R-:W-:Y:S01]  /*17380*/  @!P3 IMAD.IADD R28, R28, 0x1, -R8 ;  /* 0x000000011c1cb824 */ /* 0x000fe200078e0a08 */
[C---:B------:R-:W-:Y:S02]  /*17390*/  ISETP.GT.U32.AND P3, PT, R8.reuse, R26, PT ;  /* 0x0000001a0800720c */ /* 0x040fe40003f64070 */
[C---:B------:R-:W-:Y:S02]  /*173a0*/  SEL R25, R11.reuse, R25, !P4 ;  /* 0x000000190b197207 */ /* 0x040fe40006000000 */
[----:B------:R-:W-:Y:S02]  /*173b0*/  ISETP.GT.U32.AND P5, PT, R8, R28, PT ;  /* 0x0000001c0800720c */ /* 0x000fe40003fa4070 */
[----:B------:R-:W-:Y:S01]  /*173c0*/  SEL R27, R11, R27, !P4 ;  /* 0x0000001b0b1b7207 */ /* 0x000fe20006000000 */
[----:B------:R-:W-:Y:S01]  /*173d0*/  IMAD R25, R25, UR11, RZ ;  /* 0x0000000b19197c24 */ /* 0x000fe2000f8e02ff */
[----:B------:R-:W-:Y:S03]  /*173e0*/  STL [R1+0x2b4], R31 ;  /* 0x0002b41f01007387 */ /* 0x000fe60000100800 */
[----:B------:R-:W-:-:S02]  /*173f0*/  IMAD R27, R27, UR11, RZ ;  /* 0x0000000b1b1b7c24 */ /* 0x000fc4000f8e02ff */
[--C-:B------:R-:W-:Y:S02]  /*17400*/  @!P3 IMAD.IADD R26, R26, 0x1, -R8.reuse ;  /* 0x000000011a1ab824 */ /* 0x100fe400078e0a08 */
[----:B------:R-:W-:Y:S01]  /*17410*/  @!P6 IMAD.IADD R29, R29, 0x1, -R8 ;  /* 0x000000011d1de824 */ /* 0x000fe200078e0a08 */
[-C--:B0-----:R-:W-:Y:S01]  /*17420*/  IADD3 R22, P6, PT, R25, R7.reuse, RZ ;  /* 0x0000000719167210 */ /* 0x081fe20007fde0ff */
[----:B------:R-:W-:Y:S01]  /*17430*/  @!P1 IMAD.MOV R26, RZ, RZ, -R26 ;  /* 0x000000ffff1a9224 */ /* 0x000fe200078e0a1a */
[----:B------:R-:W-:Y:S01]  /*17440*/  IADD3 R36, P1, PT, R27, R7, RZ ;  /* 0x000000071b247210 */ /* 0x000fe20007f3e0ff */
[----:B------:R-:W-:Y:S01]  /*17450*/  @!P5 IMAD.IADD R28, R28, 0x1, -R8 ;  /* 0x000000011c1cd824 */ /* 0x000fe200078e0a08 */
[----:B------:R-:W-:Y:S02]  /*17460*/  PRMT R35, RZ, 0x7610, R35 ;  /* 0x00007610ff237816 */ /* 0x000fe40000000023 */
[----:B------:R-:W-:Y:S02]  /*17470*/  LEA.HI.X.SX32 R23, R25, R6, 0x1, P6 ;  /* 0x0000000619177211 */ /* 0x000fe400030f0eff */
[----:B------:R-:W-:-:S02]  /*17480*/  ISETP.GE.AND P5, PT, R34, RZ, PT ;  /* 0x000000ff2200720c */ /* 0x000fc40003fa6270 */
[----:B------:R-:W-:Y:S01]  /*17490*/  LEA.HI.X.SX32 R34, R27, R6, 0x1, P1 ;  /* 0x000000061b227211 */ /* 0x000fe200008f0eff */
[----:B------:R0:W4:Y:S01]  /*174a0*/  @P0 LDG.E.U8 R35, desc[UR18][R22.64] ;  /* 0x0000001216230981 */ /* 0x000122000c1e1100 */
[----:B------:R-:W-:-:S03]  /*174b0*/  PRMT R93, RZ, 0x7610, R93 ;  /* 0x00007610ff5d7816 */ /* 0x000fc6000000005d */
[----:B--2---:R1:W-:Y:S04]  /*174c0*/  STL [R1+0xebc], R30 ;  /* 0x000ebc1e01007387 */ /* 0x0043e80000100800 */
[----:B-1----:R-:W2:Y:S04]  /*174d0*/  LDL.LU R30, [R1+0x1450] ;  /* 0x00145000011e7983 */ /* 0x002ea80000300800 */
[----:B------:R-:W2:Y:S04]  /*174e0*/  LDL.LU R31, [R1+0x144c] ;  /* 0x00144c00011f7983 */ /* 0x000ea80000300800 */
[----:B------:R-:W2:Y:S04]  /*174f0*/  LDL.LU R32, [R1+0x1448] ;  /* 0x0014480001207983 */ /* 0x000ea80000300800 */
[----:B---3--:R1:W-:Y:S04]  /*17500*/  STL [R1+0xeb8], R33 ;  /* 0x000eb82101007387 */ /* 0x0083e80000100800 */
[----:B-1----:R-:W3:Y:S04]  /*17510*/  LDL.LU R33, [R1+0x1444] ;  /* 0x0014440001217983 */ /* 0x002ee80000300800 */
[----:B------:R0:W-:Y:S04]  /*17520*/  STL [R1+0x2c0], R22 ;  /* 0x0002c01601007387 */ /* 0x0001e80000100800 */
[----:B------:R-:W2:Y:S04]  /*17530*/  LDL R25, [R1+0xf78] ;  /* 0x000f780001197983 */ /* 0x000ea80000100800 */
[----:B------:R-:W-:Y:S01]  /*17540*/  STL [R1+0x2e0], R36 ;  /* 0x0002e02401007387 */ /* 0x000fe20000100800 */
[----:B0-----:R-:W-:-:S03]  /*17550*/  @P0 IMAD.MOV.U32 R22, RZ, RZ, R36 ;  /* 0x000000ffff160224 */ /* 0x001fc600078e0024 */
[----:B------:R0:W-:Y:S02]  /*17560*/  STL [R1+0x2bc], R23 ;  /* 0x0002bc1701007387 */ /* 0x0001e40000100800 */
[----:B0-----:R-:W-:-:S05]  /*17570*/  @P0 IMAD.MOV.U32 R23, RZ, RZ, R34 ;  /* 0x000000ffff170224 */ /* 0x001fca00078e0022 */
[----:B------:R-:W2:Y:S04]  /*17580*/  @P0 LDG.E.U8 R93, desc[UR18][R22.64] ;  /* 0x00000012165d0981 */ /* 0x000ea8000c1e1100 */
[----:B------:R-:W-:Y:S04]  /*17590*/  STL [R1+0x2dc], R34 ;  /* 0x0002dc2201007387 */ /* 0x000fe80000100800 */
[----:B----4-:R0:W-:Y:S04]  /*175a0*/  STL [R1+0xeb4], R35 ;  /* 0x000eb42301007387 */ /* 0x0101e80000100800 */
[----:B0-----:R-:W4:Y:S04]  /*175b0*/  LDL.LU R35, [R1+0x1440] ;  /* 0x0014400001237983 */ /* 0x001f280000300800 */
[----:B------:R-:W3:Y:S04]  /*175c0*/  LDL.LU R34, [R1+0x143c] ;  /* 0x00143c0001227983 */ /* 0x000ee80000300800 */
[----:B------:R-:W3:Y:S04]  /*175d0*/  LDL.LU R36, [R1+0x1438] ;  /* 0x0014380001247983 */ /* 0x000ee80000300800 */
[----:B--2---:R0:W-:Y:S04]  /*175e0*/  STL [R1+0xeb0], R93 ;  /* 0x000eb05d01007387 */ /* 0x0041e80000100800 */
[----:B0-----:R-:W2:Y:S04]  /*175f0*/  LDL.LU R93, [R1+0x1434] ;  /* 0x00143400015d7983 */ /* 0x001ea80000300800 */
[----:B------:R-:W2:Y:S01]  /*17600*/  LDL R23, [R1+0xf74] ;  /* 0x000f740001177983 */ /* 0x000ea20000100800 */
[----:B------:R-:W-:Y:S01]  /*17610*/  SEL R26, R11, R26, !P4 ;  /* 0x0000001a0b1a7207 */ /* 0x000fe20006000000 */
[----:B------:R-:W-:-:S04]  /*17620*/  @!P5 IMAD.MOV R28, RZ, RZ, -R28 ;  /* 0x000000ffff1cd224 */ /* 0x000fc800078e0a1c */
[----:B------:R-:W-:Y:S01]  /*17630*/  IMAD R26, R26, UR11, RZ ;  /* 0x0000000b1a1a7c24 */ /* 0x000fe2000f8e02ff */
[----:B------:R-:W-:-:S04]  /*17640*/  PRMT R85, RZ, 0x7610, R85 ;  /* 0x00007610ff557816 */ /* 0x000fc80000000055 */
[----:B------:R-:W-:Y:S02]  /*17650*/  IADD3 R22, P5, PT, R26, R7, RZ ;  /* 0x000000071a167210 */ /* 0x000fe40007fbe0ff */
[----:B------:R-:W-:Y:S02]  /*17660*/  ISETP.GT.U32.AND P3, PT, R8, R29, PT ;  /* 0x0000001d0800720c */ /* 0x000fe40003f64070 */
[----:B--2---:R-:W-:Y:S02]  /*17670*/  ISETP.GE.AND P6, PT, R23, RZ, PT ;  /* 0x000000ff1700720c */ /* 0x004fe40003fc6270 */
[----:B------:R-:W-:-:S05]  /*17680*/  LEA.HI.X.SX32 R23, R26, R6, 0x1, P5 ;  /* 0x000000061a177211 */ /* 0x000fca00028f0eff */
[----:B------:R-:W2:Y:S01]  /*17690*/  @P0 LDG.E.U8 R85, desc[UR18][R22.64] ;  /* 0x0000001216550981 */ /* 0x000ea2000c1e1100 */
[----:B------:R-:W-:-:S03]  /*176a0*/  SEL R28, R11, R28, !P4 ;  /* 0x0000001c0b1c7207 */ /* 0x000fc60006000000 */
[----:B------:R-:W-:Y:S01]  /*176b0*/  @!P3 IMAD.IADD R29, R29, 0x1, -R8 ;  /* 0x000000011d1db824 */ /* 0x000fe200078e0a08 */
[----:B------:R-:W-:Y:S01]  /*176c0*/  ISETP.GT.U32.AND P3, PT, R8, R31, PT ;  /* 0x0000001f0800720c */ /* 0x000fe20003f64070 */
[----:B------:R-:W-:Y:S01]  /*176d0*/  STL [R1+0x2e8], R22 ;  /* 0x0002e81601007387 */ /* 0x000fe20000100800 */
[----:B------:R-:W-:-:S03]  /*176e0*/  IMAD R28, R28, UR11, RZ ;  /* 0x0000000b1c1c7c24 */ /* 0x000fc6000f8e02ff */
[----:B------:R-:W-:Y:S01]  /*176f0*/  STL [R1+0x2e4], R23 ;  /* 0x0002e41701007387 */ /* 0x000fe20000100800 */
[----:B------:R-:W-:Y:S01]  /*17700*/  @!P6 IMAD.MOV R29, RZ, RZ, -R29 ;  /* 0x000000ffff1de224 */ /* 0x000fe200078e0a1d */
[----:B------:R-:W-:-:S06]  /*17710*/  PRMT R24, RZ, 0x7610, R24 ;  /* 0x00007610ff187816 */ /* 0x000fcc0000000018 */
[----:B------:R-:W-:Y:S01]  /*17720*/  @!P3 IMAD.IADD R31, R31, 0x1, -R8 ;  /* 0x000000011f1fb824 */ /* 0x000fe200078e0a08 */
[----:B------:R-:W-:Y:S01]  /*17730*/  ISETP.GE.AND P3, PT, R25, RZ, PT ;  /* 0x000000ff1900720c */ /* 0x000fe20003f66270 */
[----:B--2---:R0:W-:Y:S04]  /*17740*/  STL [R1+0xeac], R85 ;  /* 0x000eac5501007387 */ /* 0x0041e80000100800 */
[----:B------:R-:W2:Y:S01]  /*17750*/  LDL R25, [R1+0xf90] ;  /* 0x000f900001197983 */ /* 0x000ea20000100800 */
[----:B0-----:R-:W-:-:S04]  /*17760*/  IADD3 R85, P6, PT, R28, R7, RZ ;  /* 0x000000071c557210 */ /* 0x001fc80007fde0ff */
[----:B------:R-:W-:Y:S01]  /*17770*/  LEA.HI.X.SX32 R22, R28, R6, 0x1, P6 ;  /* 0x000000061c167211 */ /* 0x000fe200030f0eff */
[----:B------:R-:W-:Y:S04]  /*17780*/  STL [R1+0x2f0], R85 ;  /* 0x0002f05501007387 */ /* 0x000fe80000100800 */
[----:B------:R0:W-:Y:S01]  /*17790*/  STL [R1+0x2ec], R22 ;  /* 0x0002ec1601007387 */ /* 0x0001e20000100800 */
[----:B------:R-:W-:Y:S02]  /*177a0*/  @P0 IMAD.MOV.U32 R23, RZ, RZ, R22 ;  /* 0x000000ffff170224 */ /* 0x000fe400078e0016 */
[----:B0-----:R-:W-:Y:S01]  /*177b0*/  @P0 IMAD.MOV.U32 R22, RZ, RZ, R85 ;  /* 0x000000ffff160224 */ /* 0x001fe200078e0055 */
[----:B------:R-:W-:Y:S01]  /*177c0*/  ISETP.GT.U32.AND P1, PT, R8, R30, PT ;  /* 0x0000001e0800720c */ /* 0x000fe20003f24070 */
[----:B------:R-:W2:Y:S04]  /*177d0*/  LDL R85, [R1+0xf94] ;  /* 0x000f940001557983 */ /* 0x000ea80000100800 */
[----:B------:R-:W2:Y:S04]  /*177e0*/  @P0 LDG.E.U8 R24, desc[UR18][R22.64] ;  /* 0x0000001216180981 */ /* 0x000ea8000c1e1100 */
[----:B------:R-:W3:Y:S04]  /*177f0*/  LDL R22, [R1+0xf8c] ;  /* 0x000f8c0001167983 */ /* 0x000ee80000100800 */
[----:B------:R-:W-:Y:S01]  /*17800*/  @!P1 IMAD.IADD R30, R30, 0x1, -R8 ;  /* 0x000000011e1e9824 */ /* 0x000fe200078e0a08 */
[----:B------:R-:W-:-:S04]  /*17810*/  SEL R29, R11, R29, !P4 ;  /* 0x0000001d0b1d7207 */ /* 0x000fc80006000000 */
[C---:B------:R-:W-:Y:S01]  /*17820*/  ISETP.GT.U32.AND P1, PT, R8.reuse, R30, PT ;  /* 0x0000001e0800720c */ /* 0x040fe20003f24070 */
[----:B------:R-:W-:Y:S01]  /*17830*/  IMAD R29, R29, UR4, RZ ;  /* 0x000000041d1d7c24 */ /* 0x000fe2000f8e02ff */
[----:B------:R-:W-:Y:S01]  /*17840*/  ISETP.GT.U32.AND P5, PT, R8, R32, PT ;  /* 0x000000200800720c */ /* 0x000fe20003fa4070 */
[----:B------:R-:W0:Y:S10]  /*17850*/  LDCU UR4, c[0x0][0x3b0] ;  /* 0x00007600ff0477ac */ /* 0x000e340008000800 */
[----:B------:R-:W-:Y:S01]  /*17860*/  @!P1 IMAD.IADD R30, R30, 0x1, -R8 ;  /* 0x000000011e1e9824 */ /* 0x000fe200078e0a08 */
[----:B--2---:R1:W-:Y:S02]  /*17870*/  STL [R1+0xea8], R24 ;  /* 0x000ea81801007387 */ /* 0x0043e40000100800 */
[----:B-1----:R-:W-:-:S04]  /*17880*/  IADD3 R24, P1, PT, R29, R7, RZ ;  /* 0x000000071d187210 */ /* 0x002fc80007f3e0ff */
[----:B------:R-:W-:Y:S02]  /*17890*/  LEA.HI.X.SX32 R23, R29, R6, 0x1, P1 ;  /* 0x000000061d177211 */ /* 0x000fe400008f0eff */
[----:B---3--:R-:W-:Y:S01]  /*178a0*/  ISETP.GE.AND P1, PT, R22, RZ, PT ;  /* 0x000000ff1600720c */ /* 0x008fe20003f26270 */
[----:B------:R-:W-:-:S05]  /*178b0*/  @P0 IMAD.MOV.U32 R22, RZ, RZ, R24 ;  /* 0x000000ffff160224 */ /* 0x000fca00078e0018 */
[----:B------:R1:W2:Y:S01]  /*178c0*/  @P0 LDG.E.U8 R13, desc[UR18][R22.64] ;  /* 0x00000012160d0981 */ /* 0x0002a2000c1e1100 */
[----:B------:R-:W-:Y:S02]  /*178d0*/  @!P5 IMAD.IADD R32, R32, 0x1, -R8 ;  /* 0x000000012020d824 */ /* 0x000fe400078e0a08 */
[----:B------:R-:W-:-:S03]  /*178e0*/  @!P3 IMAD.MOV R30, RZ, RZ, -R30 ;  /* 0x000000ffff1eb224 */ /* 0x000fc600078e0a1e */
[----:B------:R-:W-:Y:S02]  /*178f0*/  ISETP.GT.U32.AND P6, PT, R8, R32, PT ;  /* 0x000000200800720c */ /* 0x000fe40003fc4070 */
[----:B------:R-:W-:Y:S01]  /*17900*/  SEL R30, R11, R30, !P4 ;  /* 0x0000001e0b1e7207 */ /* 0x000fe20006000000 */
[----:B------:R3:W-:Y:S04]  /*17910*/  STL [R1+0x2f8], R24 ;  /* 0x0002f81801007387 */ /* 0x0007e80000100800 */
[----:B------:R-:W-:-:S06]  /*17920*/  IMAD R30, R30, UR5, RZ ;  /* 0x000000051e1e7c24 */ /* 0x000fcc000f8e02ff */
[----:B------:R-:W-:Y:S01]  /*17930*/  @!P6 IMAD.IADD R32, R32, 0x1, -R8 ;  /* 0x000000012020e824 */ /* 0x000fe200078e0a08 */
[C---:B---3--:R-:W-:Y:S01]  /*17940*/  IADD3 R24, P6, PT, R30.reuse, R7, RZ ;  /* 0x000000071e187210 */ /* 0x048fe20007fde0ff */
[----:B------:R3:W-:Y:S01]  /*17950*/  STL [R1+0x2f4], R23 ;  /* 0x0002f41701007387 */ /* 0x0007e20000100800 */
[----:B------:R-:W-:Y:S01]  /*17960*/  PRMT R5, RZ, 0x7610, R5 ;  /* 0x00007610ff057816 */ /* 0x000fe20000000005 */
[----:B------:R-:W0:Y:S01]  /*17970*/  LDCU UR5, c[0x0][0x3b0] ;  /* 0x00007600ff0577ac */ /* 0x000e220008000800 */
[----:B-1----:R-:W-:-:S05]  /*17980*/  LEA.HI.X.SX32 R22, R30, R6, 0x1, P6 ;  /* 0x000000061e167211 */ /* 0x002fca00030f0eff */
[----:B---3--:R-:W-:Y:S01]  /*17990*/  @P0 IMAD.MOV.U32 R23, RZ, RZ, R22 ;  /* 0x000000ffff170224 */ /* 0x008fe200078e0016 */
[----:B--2---:R1:W-:Y:S04]  /*179a0*/  STL [R1+0xea4], R13 ;  /* 0x000ea40d01007387 */ /* 0x0043e80000100800 */
[----:B-1----:R-:W2:Y:S04]  /*179b0*/  LDL R13, [R1+0xf9c] ;  /* 0x000f9c00010d7983 */ /* 0x002ea80000100800 */
[----:B------:R-:W-:Y:S04]  /*179c0*/  STL [R1+0x300], R24 ;  /* 0x0003001801007387 */ /* 0x000fe80000100800 */
[----:B------:R1:W-:Y:S02]  /*179d0*/  STL [R1+0x2fc], R22 ;  /* 0x0002fc1601007387 */ /* 0x0003e40000100800 */
[----:B-1----:R-:W-:-:S05]  /*179e0*/  @P0 IMAD.MOV.U32 R22, RZ, RZ, R24 ;  /* 0x000000ffff160224 */ /* 0x002fca00078e0018 */
[----:B------:R-:W3:Y:S01]  /*179f0*/  @P0 LDG.E.U8 R5, desc[UR18][R22.64] ;  /* 0x0000001216050981 */ /* 0x000ee2000c1e1100 */
[C---:B------:R-:W-:Y:S02]  /*17a00*/  ISETP.GT.U32.AND P3, PT, R8.reuse, R33, PT ;  /* 0x000000210800720c */ /* 0x040fe40003f64070 */
[C---:B------:R-:W-:Y:S02]  /*17a10*/  ISETP.GT.U32.AND P5, PT, R8.reuse, R31, PT ;  /* 0x0000001f0800720c */ /* 0x040fe40003fa4070 */
[----:B------:R-:W-:-:S09]  /*17a20*/  ISETP.GT.U32.AND P6, PT, R8, R34, PT ;  /* 0x000000220800720c */ /* 0x000fd20003fc4070 */
[--C-:B------:R-:W-:Y:S01]  /*17a30*/  @!P3 IMAD.IADD R33, R33, 0x1, -R8.reuse ;  /* 0x000000012121b824 */ /* 0x100fe200078e0a08 */
[----:B------:R-:W-:Y:S01]  /*17a40*/  ISETP.GE.AND P3, PT, R25, RZ, PT ;  /* 0x000000ff1900720c */ /* 0x000fe20003f66270 */
[----:B------:R-:W-:-:S04]  /*17a50*/  @!P5 IMAD.IADD R31, R31, 0x1, -R8 ;  /* 0x000000011f1fd824 */ /* 0x000fc800078e0a08 */
[----:B------:R-:W-:Y:S01]  /*17a60*/  @!P1 IMAD.MOV R31, RZ, RZ, -R31 ;  /* 0x000000ffff1f9224 */ /* 0x000fe200078e0a1f */
[----:B------:R-:W-:-:S04]  /*17a70*/  ISETP.GT.U32.AND P1, PT, R8, R33, PT ;  /* 0x000000210800720c */ /* 0x000fc80003f24070 */
[----:B------:R-:W-:-:S03]  /*17a80*/  SEL R31, R11, R31, !P4 ;  /* 0x0000001f0b1f7207 */ /* 0x000fc60006000000 */
[----:B------:R-:W-:Y:S02]  /*17a90*/  @!P3 IMAD.MOV R32, RZ, RZ, -R32 ;  /* 0x000000ffff20b224 */ /* 0x000fe400078e0a20 */
[----:B0-----:R-:W-:Y:S01]  /*17aa0*/  IMAD R31, R31, UR4, RZ ;  /* 0x000000041f1f7c24 */ /* 0x001fe2000f8e02ff */
[----:B------:R-:W-:Y:S01]  /*17ab0*/  ISETP.GE.AND P3, PT, R85, RZ, PT ;  /* 0x000000ff5500720c */ /* 0x000fe20003f66270 */
[--C-:B------:R-:W-:Y:S01]  /*17ac0*/  @!P6 IMAD.IADD R34, R34, 0x1, -R8.reuse ;  /* 0x000000012222e824 */ /* 0x100fe200078e0a08 */
[----:B------:R-:W-:Y:S01]  /*17ad0*/  SEL R32, R11, R32, !P4 ;  /* 0x000000200b207207 */ /* 0x000fe20006000000 */
[----:B------:R-:W3:Y:S01]  /*17ae0*/  LDL R85, [R1+0xf98] ;  /* 0x000f980001557983 */ /* 0x000ee20000100800 */
[----:B------:R-:W-:Y:S01]  /*17af0*/  @!P1 IMAD.IADD R33, R33, 0x1, -R8 ;  /* 0x0000000121219824 */ /* 0x000fe200078e0a08 */
[----:B------:R-:W-:Y:S01]  /*17b00*/  PRMT R4, RZ, 0x7610, R4 ;  /* 0x00007610ff047816 */ /* 0x000fe20000000004 */
[----:B------:R-:W0:Y:S01]  /*17b10*/  LDCU UR4, c[0x0][0x3b0] ;  /* 0x00007600ff0477ac */ /* 0x000e220008000800 */
[----:B------:R-:W-:Y:S01]  /*17b20*/  IMAD R32, R32, UR5, RZ ;  /* 0x0000000520207c24 */ /* 0x000fe2000f8e02ff */
[----:B------:R-:W-:-:S02]  /*17b30*/  PRMT R3, RZ, 0x7610, R3 ;  /* 0x00007610ff037816 */ /* 0x000fc40000000003 */
[----:B----4-:R-:W-:Y:S01]  /*17b40*/  ISETP.GT.U32.AND P5, PT, R8, R35, PT ;  /* 0x000000230800720c */ /* 0x010fe20003fa4070 */
[----:B------:R-:W1:Y:S01]  /*17b50*/  LDCU UR5, c[0x0][0x3b0] ;  /* 0x00007600ff0577ac */ /* 0x000e620008000800 */
[----:B--2---:R-:W-:Y:S01]  /*17b60*/  ISETP.GE.AND P1, PT, R13, RZ, PT ;  /* 0x000000ff0d00720c */ /* 0x004fe20003f26270 */
[----:B---3--:R2:W-:Y:S02]  /*17b70*/  STL [R1+0xea0], R5 ;  /* 0x000ea00501007387 */ /* 0x0085e40000100800 */
[----:B--2---:R-:W-:-:S04]  /*17b80*/  IADD3 R5, P6, PT, R31, R7, RZ ;  /* 0x000000071f057210 */ /* 0x004fc80007fde0ff */
[----:B------:R-:W-:Y:S01]  /*17b90*/  LEA.HI.X.SX32 R22, R31, R6, 0x1, P6 ;  /* 0x000000061f167211 */ /* 0x000fe200030f0eff */
[----:B------:R-:W-:Y:S01]  /*17ba0*/  STL [R1+0x340], R5 ;  /* 0x0003400501007387 */ /* 0x000fe20000100800 */
[----:B------:R-:W-:-:S03]  /*17bb0*/  IADD3 R13, P6, PT, R32, R7, RZ ;  /* 0x00000007200d7210 */ /* 0x000fc60007fde0ff */
[----:B------:R2:W-:Y:S01]  /*17bc0*/  STL [R1+0x33c], R22 ;  /* 0x00033c1601007387 */ /* 0x0005e20000100800 */
[----:B------:R-:W-:Y:S01]  /*17bd0*/  @P0 IMAD.MOV.U32 R23, RZ, RZ, R22 ;  /* 0x000000ffff170224 */ /* 0x000fe200078e0016 */
[----:B------:R-:W-:Y:S01]  /*17be0*/  LEA.HI.X.SX32 R24, R32, R6, 0x1, P6 ;  /* 0x0000000620187211 */ /* 0x000fe200030f0eff */
[----:B--2---:R-:W-:Y:S02]  /*17bf0*/  @P0 IMAD.MOV.U32 R22, RZ, RZ, R5 ;  /* 0x000000ffff160224 */ /* 0x004fe400078e0005 */
[----:B------:R-:W2:Y:S04]  /*17c00*/  LDL R5, [R1+0xfa8] ;  /* 0x000fa80001057983 */ /* 0x000ea80000100800 */
[----:B------:R3:W4:Y:S02]  /*17c10*/  @P0 LDG.E.U8 R4, desc[UR18][R22.64] ;  /* 0x0000001216040981 */ /* 0x000724000c1e1100 */
[----:B---3--:R-:W-:-:S02]  /*17c20*/  @P0 IMAD.MOV.U32 R22, RZ, RZ, R13 ;  /* 0x000000ffff160224 */ /* 0x008fc400078e000d */
[----:B------:R-:W-:-:S05]  /*17c30*/  @P0 IMAD.MOV.U32 R23, RZ, RZ, R24 ;  /* 0x000000ffff170224 */ /* 0x000fca00078e0018 */
[----:B------:R3:W2:Y:S01]  /*17c40*/  @P0 LDG.E.U8 R3, desc[UR18][R22.64] ;  /* 0x0000001216030981 */ /* 0x0006a2000c1e1100 */
[----:B------:R-:W-:-:S05]  /*17c50*/  @!P5 IMAD.IADD R35, R35, 0x1, -R8 ;  /* 0x000000012323d824 */ /* 0x000fca00078e0a08 */
[C---:B------:R-:W-:Y:S01]  /*17c60*/  ISETP.GT.U32.AND P5, PT, R8.reuse, R35, PT ;  /* 0x000000230800720c */ /* 0x040fe20003fa4070 */
[----:B------:R-:W-:Y:S01]  /*17c70*/  @!P3 IMAD.MOV R33, RZ, RZ, -R33 ;  /* 0x000000ffff21b224 */ /* 0x000fe200078e0a21 */
[----:B------:R-:W-:-:S11]  /*17c80*/  ISETP.GT.U32.AND P3, PT, R8, R34, PT ;  /* 0x000000220800720c */ /* 0x000fd60003f64070 */
[----:B------:R-:W-:Y:S01]  /*17c90*/  @!P5 IMAD.IADD R35, R35, 0x1, -R8 ;  /* 0x000000012323d824 */ /* 0x000fe200078e0a08 */
[C---:B------:R-:W-:Y:S02]  /*17ca0*/  ISETP.GT.U32.AND P5, PT, R8.reuse, R36, PT ;  /* 0x000000240800720c */ /* 0x040fe40003fa4070 */
[----:B------:R-:W-:Y:S01]  /*17cb0*/  ISETP.GT.U32.AND P6, PT, R8, R93, PT ;  /* 0x0000005d0800720c */ /* 0x000fe20003fc4070 */
[----:B------:R-:W-:Y:S01]  /*17cc0*/  @!P1 IMAD.MOV R35, RZ, RZ, -R35 ;  /* 0x000000ffff239224 */ /* 0x000fe200078e0a23 */
[----:B------:R-:W-:Y:S02]  /*17cd0*/  ISETP.GE.AND P1, PT, R85, RZ, PT ;  /* 0x000000ff5500720c */ /* 0x000fe40003f26270 */
[C---:B------:R-:W-:Y:S02]  /*17ce0*/  SEL R33, R11.reuse, R33, !P4 ;  /* 0x000000210b217207 */ /* 0x040fe40006000000 */
[----:B------:R-:W-:-:S05]  /*17cf0*/  SEL R35, R11, R35, !P4 ;  /* 0x000000230b237207 */ /* 0x000fca0006000000 */
[--C-:B------:R-:W-:Y:S02]  /*17d00*/  @!P5 IMAD.IADD R36, R36, 0x1, -R8.reuse ;  /* 0x000000012424d824 */ /* 0x100fe400078e0a08 */
[----:B------:R-:W-:Y:S01]  /*17d10*/  IMAD R33, R33, UR12, RZ ;  /* 0x0000000c21217c24 */ /* 0x000fe2000f8e02ff */
[----:B------:R-:W-:Y:S01]  /*17d20*/  STL [R1+0x348], R13 ;  /* 0x0003480d01007387 */ /* 0x000fe20000100800 */
[----:B------:R-:W-:Y:S01]  /*17d30*/  @!P3 IMAD.IADD R34, R34, 0x1, -R8 ;  /* 0x000000012222b824 */ /* 0x000fe200078e0a08 */
[----:B------:R-:W-:Y:S01]  /*17d40*/  ISETP.GT.U32.AND P5, PT, R8, R36, PT ;  /* 0x000000240800720c */ /* 0x000fe20003fa4070 */
[----:B0-----:R-:W-:Y:S01]  /*17d50*/  IMAD R35, R35, UR4, RZ ;  /* 0x0000000423237c24 */ /* 0x001fe2000f8e02ff */
[----:B------:R-:W-:Y:S01]  /*17d60*/  PRMT R2, RZ, 0x7610, R2 ;  /* 0x00007610ff027816 */ /* 0x000fe20000000002 */
[----:B------:R-:W-:Y:S01]  /*17d70*/  @!P6 IMAD.IADD R93, R93, 0x1, -R8 ;  /* 0x000000015d5de824 */ /* 0x000fe200078e0a08 */
[C---:B---3--:R-:W-:Y:S01]  /*17d80*/  IADD3 R22, P6, PT, R33.reuse, R7, RZ ;  /* 0x0000000721167210 */ /* 0x048fe20007fde0ff */
[----:B------:R-:W-:Y:S01]  /*17d90*/  @!P1 IMAD.MOV R34, RZ, RZ, -R34 ;  /* 0x000000ffff229224 */ /* 0x000fe200078e0a22 */
[----:B------:R-:W-:Y:S01]  /*17da0*/  PRMT R16, RZ, 0x7610, R16 ;  /* 0x00007610ff107816 */ /* 0x000fe20000000010 */
[----:B------:R-:W0:Y:S01]  /*17db0*/  LDCU UR4, c[0x0][0x3b0] ;  /* 0x00007600ff0477ac */ /* 0x000e220008000800 */
[----:B------:R-:W-:-:S02]  /*17dc0*/  LEA.HI.X.SX32 R23, R33, R6, 0x1, P6 ;  /* 0x0000000621177211 */ /* 0x000fc400030f0eff */
[----:B------:R-:W-:Y:S01]  /*17dd0*/  PRMT R15, RZ, 0x7610, R15 ;  /* 0x00007610ff0f7816 */ /* 0x000fe2000000000f */
[----:B------:R-:W3:Y:S02]  /*17de0*/  LDCU UR12, c[0x0][0x3b0] ;  /* 0x00007600ff0c77ac */ /* 0x000ee40008000800 */
[----:B------:R-:W-:Y:S01]  /*17df0*/  @!P5 IMAD.IADD R36, R36, 0x1, -R8 ;  /* 0x000000012424d824 */ /* 0x000fe200078e0a08 */
[----:B------:R0:W3:Y:S04]  /*17e00*/  @P0 LDG.E.U8 R2, desc[UR18][R22.64] ;  /* 0x0000001216020981 */ /* 0x0000e8000c1e1100 */
[----:B----4-:R4:W-:Y:S01]  /*17e10*/  STL [R1+0xe9c], R4 ;  /* 0x000e9c0401007387 */ /* 0x0109e20000100800 */
[----:B--2---:R-:W-:-:S03]  /*17e20*/  ISETP.GE.AND P5, PT, R5, RZ, PT ;  /* 0x000000ff0500720c */ /* 0x004fc60003fa6270 */
[----:B----4-:R-:W2:Y:S04]  /*17e30*/  LDL.LU R4, [R1] ;  /* 0x0000000001047983 */ /* 0x010ea80000300800 */
[----:B------:R4:W-:Y:S04]  /*17e40*/  STL [R1+0x344], R24 ;  /* 0x0003441801007387 */ /* 0x0009e80000100800 */
[----:B------:R-:W2:Y:S04]  /*17e50*/  LDL R85, [R1+0xfb4] ;  /* 0x000fb40001557983 */ /* 0x000ea80000100800 */
[----:B------:R0:W-:Y:S01]  /*17e60*/  STL [R1+0xe98], R3 ;  /* 0x000e980301007387 */ /* 0x0001e20000100800 */
[----:B----4-:R-:W-:-:S04]  /*17e70*/  IADD3 R24, P1, PT, R35, R7, RZ ;  /* 0x0000000723187210 */ /* 0x010fc80007f3e0ff */
[----:B------:R-:W-:Y:S01]  /*17e80*/  LEA.HI.X.SX32 R25, R35, R6, 0x1, P1 ;  /* 0x0000000623197211 */ /* 0x000fe200008f0eff */
[----:B0-----:R-:W4:Y:S04]  /*17e90*/  LDL.LU R3, [R1+0x4] ;  /* 0x0000040001037983 */ /* 0x001f280000300800 */
[----:B------:R-:W4:Y:S04]  /*17ea0*/  LDL.LU R13, [R1+0x8] ;  /* 0x00000800010d7983 */ /* 0x000f280000300800 */
[----:B------:R0:W-:Y:S04]  /*17eb0*/  STL [R1+0x350], R22 ;  /* 0x0003501601007387 */ /* 0x0001e80000100800 */
[----:B------:R-:W-:Y:S04]  /*17ec0*/  STL [R1+0x358], R24 ;  /* 0x0003581801007387 */ /* 0x000fe80000100800 */
[----:B------:R-:W4:Y:S01]  /*17ed0*/  LDL R5, [R1+0xfb0] ;  /* 0x000fb00001057983 */ /* 0x000f220000100800 */
[----:B0-----:R-:W-:-:S03]  /*17ee0*/  @P0 IMAD.MOV.U32 R22, RZ, RZ, R24 ;  /* 0x000000ffff160224 */ /* 0x001fc600078e0018 */
[----:B------:R0:W-:Y:S02]  /*17ef0*/  STL [R1+0x34c], R23 ;  /* 0x00034c1701007387 */ /* 0x0001e40000100800 */
[----:B0-----:R-:W-:-:S05]  /*17f00*/  @P0 IMAD.MOV.U32 R23, RZ, RZ, R25 ;  /* 0x000000ffff170224 */ /* 0x001fca00078e0019 */
[----:B------:R-:W4:Y:S01]  /*17f10*/  @P0 LDG.E.U8 R16, desc[UR18][R22.64] ;  /* 0x0000001216100981 */ /* 0x000f22000c1e1100 */
[----:B------:R-:W-:-:S03]  /*17f20*/  SEL R34, R11, R34, !P4 ;  /* 0x000000220b227207 */ /* 0x000fc60006000000 */
[----:B------:R-:W-:Y:S02]  /*17f30*/  STL [R1+0x354], R25 ;  /* 0x0003541901007387 */ /* 0x000fe40000100800 */
[----:B-1----:R-:W-:Y:S01]  /*17f40*/  IMAD R34, R34, UR5, RZ ;  /* 0x0000000522227c24 */ /* 0x002fe2000f8e02ff */
[----:B------:R-:W-:Y:S01]  /*17f50*/  ISETP.GT.U32.AND P3, PT, R8, R93, PT ;  /* 0x0000005d0800720c */ /* 0x000fe20003f64070 */
[----:B---3--:R0:W-:Y:S01]  /*17f60*/  STL [R1+0xe94], R2 ;  /* 0x000e940201007387 */ /* 0x0081e20000100800 */
[----:B------:R-:W-:Y:S01]  /*17f70*/  @!P5 IMAD.MOV R36, RZ, RZ, -R36 ;  /* 0x000000ffff24d224 */ /* 0x000fe200078e0a24 */
[----:B------:R-:W-:Y:S01]  /*17f80*/  PRMT R12, RZ, 0x7610, R12 ;  /* 0x00007610ff0c7816 */ /* 0x000fe2000000000c */
[----:B------:R-:W1:Y:S01]  /*17f90*/  LDCU UR5, c[0x0][0x3b0] ;  /* 0x00007600ff0577ac */ /* 0x000e620008000800 */
[----:B0-----:R-:W3:Y:S01]  /*17fa0*/  LDL.LU R2, [R1+0x1430] ;  /* 0x0014300001027983 */ /* 0x001ee20000300800 */
[----:B--2---:R-:W-:-:S03]  /*17fb0*/  ISETP.GE.AND P6, PT, R85, RZ, PT ;  /* 0x000000ff5500720c */ /* 0x004fc60003fc6270 */
[----:B------:R-:W2:Y:S04]  /*17fc0*/  LDL.LU R85, [R1+0xc] ;  /* 0x00000c0001557983 */ /* 0x000ea80000300800 */
[----:B----4-:R0:W-:Y:S02]  /*17fd0*/  STL [R1+0xe90], R16 ;  /* 0x000e901001007387 */ /* 0x0101e40000100800 */
[----:B0-----:R-:W-:-:S04]  /*17fe0*/  IADD3 R16, P5, PT, R34, R7, RZ ;  /* 0x0000000722107210 */ /* 0x001fc80007fbe0ff */
[----:B------:R-:W-:Y:S01]  /*17ff0*/  LEA.HI.X.SX32 R22, R34, R6, 0x1, P5 ;  /* 0x0000000622167211 */ /* 0x000fe200028f0eff */
[----:B------:R-:W-:Y:S04]  /*18000*/  STL [R1+0x360], R16 ;  /* 0x0003601001007387 */ /* 0x000fe80000100800 */
[----:B------:R0:W-:Y:S01]  /*18010*/  STL [R1+0x35c], R22 ;  /* 0x00035c1601007387 */ /* 0x0001e20000100800 */
[----:B------:R-:W-:Y:S02]  /*18020*/  @P0 IMAD.MOV.U32 R23, RZ, RZ, R22 ;  /* 0x000000ffff170224 */ /* 0x000fe400078e0016 */
[----:B0-----:R-:W-:-:S05]  /*18030*/  @P0 IMAD.MOV.U32 R22, RZ, RZ, R16 ;  /* 0x000000ffff160224 */ /* 0x001fca00078e0010 */
[----:B------:R0:W4:Y:S01]  /*18040*/  @P0 LDG.E.U8 R15, desc[UR18][R22.64] ;  /* 0x00000012160f0981 */ /* 0x000122000c1e1100 */
[----:B------:R-:W-:Y:S01]  /*18050*/  SEL R36, R11, R36, !P4 ;  /* 0x000000240b247207 */ /* 0x000fe20006000000 */
[----:B------:R-:W-:Y:S01]  /*18060*/  @!P3 IMAD.IADD R93, R93, 0x1, -R8 ;  /* 0x000000015d5db824 */ /* 0x000fe200078e0a08 */
[----:B------:R-:W-:-:S03]  /*18070*/  ISETP.GT.U32.AND P3, PT, R8, R3, PT ;  /* 0x000000030800720c */ /* 0x000fc60003f64070 */
[----:B------:R-:W-:Y:S01]  /*18080*/  IMAD R36, R36, UR13, RZ ;  /* 0x0000000d24247c24 */ /* 0x000fe2000f8e02ff */
[----:B------:R-:W-:Y:S01]  /*18090*/  ISETP.GT.U32.AND P1, PT, R8, R4, PT ;  /* 0x000000040800720c */ /* 0x000fe20003f24070 */
[----:B------:R-:W-:Y:S01]  /*180a0*/  @!P6 IMAD.MOV R93, RZ, RZ, -R93 ;  /* 0x000000ffff5de224 */ /* 0x000fe200078e0a5d */
[----:B---3--:R-:W-:Y:S01]  /*180b0*/  PRMT R2, RZ, 0x7610, R2 ;  /* 0x00007610ff027816 */ /* 0x008fe20000000002 */
[----:B------:R-:W3:Y:S01]  /*180c0*/  LDCU UR13, c[0x0][0x3b0] ;  /* 0x00007600ff0d77ac */ /* 0x000ee20008000800 */
[----:B------:R-:W-:-:S04]  /*180d0*/  IADD3 R16, P6, PT, R36, R7, RZ ;  /* 0x0000000724107210 */ /* 0x000fc80007fde0ff */
[----:B0-----:R-:W-:Y:S01]  /*180e0*/  LEA.HI.X.SX32 R22, R36, R6, 0x1, P6 ;  /* 0x0000000624167211 */ /* 0x001fe200030f0eff */
[----:B------:R-:W-:Y:S01]  /*180f0*/  @!P3 IMAD.IADD R3, R3, 0x1, -R8 ;  /* 0x000000010303b824 */ /* 0x000fe200078e0a08 */
[----:B------:R-:W-:-:S03]  /*18100*/  ISETP.GE.AND P3, PT, R5, RZ, PT ;  /* 0x000000ff0500720c */ /* 0x000fc60003f66270 */
[----:B------:R-:W-:Y:S01]  /*18110*/  @P0 IMAD.MOV.U32 R23, RZ, RZ, R22 ;  /* 0x000000ffff170224 */ /* 0x000fe200078e0016 */
[----:B----4-:R0:W-:Y:S04]  /*18120*/  STL [R1+0xe8c], R15 ;  /* 0x000e8c0f01007387 */ /* 0x0101e80000100800 */
[----:B0-----:R-:W4:Y:S04]  /*18130*/  LDL.LU R15, [R1+0x14] ;  /* 0x00001400010f7983 */ /* 0x001f280000300800 */
[----:B------:R-:W2:Y:S04]  /*18140*/  LDL R25, [R1+0xfb8] ;  /* 0x000fb80001197983 */ /* 0x000ea80000100800 */
[----:B------:R-:W-:Y:S04]  /*18150*/  STL [R1+0x380], R16 ;  /* 0x0003801001007387 */ /* 0x000fe80000100800 */
[----:B------:R-:W2:Y:S04]  /*18160*/  LDL.LU R5, [R1+0x10] ;  /* 0x0000100001057983 */ /* 0x000ea80000300800 */
[----:B------:R0:W-:Y:S02]  /*18170*/  STL [R1+0x37c], R22 ;  /* 0x00037c1601007387 */ /* 0x0001e40000100800 */
[----:B0-----:R-:W-:-:S05]  /*18180*/  @P0 IMAD.MOV.U32 R22, RZ, RZ, R16 ;  /* 0x000000ffff160224 */ /* 0x001fca00078e0010 */
[----:B------:R0:W2:Y:S04]  /*18190*/  @P0 LDG.E.U8 R12, desc[UR18][R22.64] ;  /* 0x00000012160c0981 */ /* 0x0000a8000c1e1100 */
[----:B------:R-:W3:Y:S01]  /*181a0*/  LDL R23, [R1+0xfbc] ;  /* 0x000fbc0001177983 */ /* 0x000ee20000100800 */
[----:B------:R-:W-:-:S05]  /*181b0*/  @!P1 IMAD.IADD R4, R4, 0x1, -R8 ;  /* 0x0000000104049824 */ /* 0x000fca00078e0a08 */
[----:B------:R-:W-:Y:S02]  /*181c0*/  ISETP.GT.U32.AND P1, PT, R8, R4, PT ;  /* 0x000000040800720c */ /* 0x000fe40003f24070 */
[----:B------:R-:W-:-:S05]  /*181d0*/  SEL R93, R11, R93, !P4 ;  /* 0x0000005d0b5d7207 */ /* 0x000fca0006000000 */
[----:B------:R-:W-:Y:S01]  /*181e0*/  IMAD R93, R93, UR4, RZ ;  /* 0x000000045d5d7c24 */ /* 0x000fe2000f8e02ff */
[----:B------:R-:W-:Y:S01]  /*181f0*/  ISETP.GT.U32.AND P5, PT, R8, R13, PT ;  /* 0x0000000d0800720c */ /* 0x000fe20003fa4070 */
[----:B------:R-:W1:Y:S04]  /*18200*/  LDCU UR4, c[0x0][0x3b0] ;  /* 0x00007600ff0477ac */ /* 0x000e680008000800 */
[----:B------:R-:W-:-:S04]  /*18210*/  @!P1 IMAD.IADD R4, R4, 0x1, -R8 ;  /* 0x0000000104049824 */ /* 0x000fc800078e0a08 */
[----:B0-----:R-:W-:Y:S02]  /*18220*/  IMAD.MOV.U32 R22, RZ, RZ, R4 ;  /* 0x000000ffff167224 */ /* 0x001fe400078e0004 */
[----:B------:R-:W4:Y:S02]  /*18230*/  LDL R4, [R1+0xfe4] ;  /* 0x000fe40001047983 */ /* 0x000f240000100800 */
[----:B------:R-:W-:-:S05]  /*18240*/  @!P3 IMAD.MOV R22, RZ, RZ, -R22 ;  /* 0x000000ffff16b224 */ /* 0x000fca00078e0a16 */
[----:B------:R-:W-:Y:S01]  /*18250*/  SEL R24, R11, R22, !P4 ;  /* 0x000000160b187207 */ /* 0x000fe20006000000 */
[----:B--2---:R0:W-:Y:S02]  /*18260*/  STL [R1+0xe88], R12 ;  /* 0x000e880c01007387 */ /* 0x0041e40000100800 */
[----:B0-----:R-:W-:-:S04]  /*18270*/  IADD3 R12, P1, PT, R93, R7, RZ ;  /* 0x000000075d0c7210 */ /* 0x001fc80007f3e0ff */
[----:B------:R-:W-:Y:S01]  /*18280*/  LEA.HI.X.SX32 R16, R93, R6, 0x1, P1 ;  /* 0x000000065d107211 */ /* 0x000fe200008f0eff */
[----:B------:R-:W-:Y:S01]  /*18290*/  @P0 IMAD.MOV.U32 R22, RZ, RZ, R12 ;  /* 0x000000ffff160224 */ /* 0x000fe200078e000c */
[----:B---3--:R-:W-:-:S03]  /*182a0*/  ISETP.GE.AND P1, PT, R23, RZ, PT ;  /* 0x000000ff1700720c */ /* 0x008fc60003f26270 */
[----:B------:R-:W-:-:S05]  /*182b0*/  @P0 IMAD.MOV.U32 R23, RZ, RZ, R16 ;  /* 0x000000ffff170224 */ /* 0x000fca00078e0010 */
[----:B------:R-:W2:Y:S01]  /*182c0*/  @P0 LDG.E.U8 R2, desc[UR18][R22.64] ;  /* 0x0000001216020981 */ /* 0x000ea2000c1e1100 */
[----:B------:R-:W-:-:S05]  /*182d0*/  @!P5 IMAD.IADD R13, R13, 0x1, -R8 ;  /* 0x000000010d0dd824 */ /* 0x000fca00078e0a08 */
[C---:B------:R-:W-:Y:S01]  /*182e0*/  ISETP.GT.U32.AND P6, PT, R8.reuse, R13, PT ;  /* 0x0000000d0800720c */ /* 0x040fe20003fc4070 */
[----:B------:R0:W-:Y:S01]  /*182f0*/  STL [R1+0x388], R12 ;  /* 0x0003880c01007387 */ /* 0x0001e20000100800 */
[----:B------:R-:W-:Y:S01]  /*18300*/  ISETP.GT.U32.AND P3, PT, R8, R85, PT ;  /* 0x000000550800720c */ /* 0x000fe20003f64070 */
[----:B-1----:R-:W-:Y:S01]  /*18310*/  IMAD R24, R24, UR5, RZ ;  /* 0x0000000518187c24 */ /* 0x002fe2000f8e02ff */
[----:B------:R-:W-:Y:S01]  /*18320*/  PRMT R17, RZ, 0x7610, R17 ;  /* 0x00007610ff117816 */ /* 0x000fe20000000011 */
[----:B------:R1:W-:Y:S01]  /*18330*/  STL [R1+0x384], R16 ;  /* 0x0003841001007387 */ /* 0x0003e20000100800 */
[----:B------:R-:W-:Y:S01]  /*18340*/  ISETP.GT.U32.AND P5, PT, R8, R3, PT ;  /* 0x000000030800720c */ /* 0x000fe20003fa4070 */
[----:B------:R-:W3:Y:S02]  /*18350*/  LDCU UR5, c[0x0][0x3b0] ;  /* 0x00007600ff0577ac */ /* 0x000ee40008000800 */
[----:B0-----:R-:W3:Y:S04]  /*18360*/  LDL R12, [R1+0x1074] ;  /* 0x00107400010c7983 */ /* 0x001ee80000100800 */
[--C-:B------:R-:W-:Y:S01]  /*18370*/  @!P6 IMAD.IADD R13, R13, 0x1, -R8.reuse ;  /* 0x000000010d0de824 */ /* 0x100fe200078e0a08 */
[----:B-1----:R-:W3:Y:S01]  /*18380*/  LDL.LU R16, [R1+0x18] ;  /* 0x0000180001107983 */ /* 0x002ee20000300800 */
[----:B------:R-:W-:Y:S01]  /*18390*/  @!P3 IMAD.IADD R85, R85, 0x1, -R8 ;  /* 0x000000015555b824 */ /* 0x000fe200078e0a08 */
[----:B------:R-:W-:-:S02]  /*183a0*/  ISETP.GE.AND P3, PT, R25, RZ, PT ;  /* 0x000000ff1900720c */ /* 0x000fc40003f66270 */
[----:B--2---:R0:W-:Y:S02]  /*183b0*/  STL [R1+0xe84], R2 ;  /* 0x000e840201007387 */ /* 0x0041e40000100800 */
[----:B0-----:R-:W-:-:S04]  /*183c0*/  IADD3 R2, P6, PT, R24, R7, RZ ;  /* 0x0000000718027210 */ /* 0x001fc80007fde0ff */
[----:B------:R-:W-:Y:S01]  /*183d0*/  LEA.HI.X.SX32 R22, R24, R6, 0x1, P6 ;  /* 0x0000000618167211 */ /* 0x000fe200030f0eff */
[----:B------:R-:W-:-:S04]  /*183e0*/  @P0 IMAD.MOV.U32 R24, RZ, RZ, R2 ;  /* 0x000000ffff180224 */ /* 0x000fc800078e0002 */
[----:B------:R-:W-:-:S05]  /*183f0*/  @P0 IMAD.MOV.U32 R25, RZ, RZ, R22 ;  /* 0x000000ffff190224 */ /* 0x000fca00078e0016 */
[----:B------:R0:W2:Y:S01]  /*18400*/  @P0 LDG.E.U8 R17, desc[UR18][R24.64] ;  /* 0x0000001218110981 */ /* 0x0000a2000c1e1100 */
[----:B------:R-:W-:-:S04]  /*18410*/  @!P5 IMAD.IADD R3, R3, 0x1, -R8 ;  /* 0x000000010303d824 */ /* 0x000fc800078e0a08 */
[----:B------:R-:W-:Y:S01]  /*18420*/  IMAD.MOV.U32 R23, RZ, RZ, R3 ;  /* 0x000000ffff177224 */ /* 0x000fe200078e0003 */
[----:B------:R-:W-:Y:S01]  /*18430*/  ISETP.GT.U32.AND P6, PT, R8, R5, PT ;  /* 0x000000050800720c */ /* 0x000fe20003fc4070 */
[----:B------:R-:W3:Y:S02]  /*18440*/  LDL.LU R3, [R1+0x142c] ;  /* 0x00142c0001037983 */ /* 0x000ee40000300800 */
[----:B------:R-:W-:-:S05]  /*18450*/  @!P1 IMAD.MOV R23, RZ, RZ, -R23 ;  /* 0x000000ffff179224 */ /* 0x000fca00078e0a17 */
[----:B------:R-:W-:Y:S01]  /*18460*/  SEL R23, R11, R23, !P4 ;  /* 0x000000170b177207 */ /* 0x000fe20006000000 */
[----:B------:R1:W-:Y:S04]  /*18470*/  STL [R1+0x390], R2 ;  /* 0x0003900201007387 */ /* 0x0003e80000100800 */
[----:B0-----:R-:W-:Y:S01]  /*18480*/  IMAD R24, R23, UR4, RZ ;  /* 0x0000000417187c24 */ /* 0x001fe2000f8e02ff */
[----:B------:R0:W-:Y:S01]  /*18490*/  STL [R1+0x38c], R22 ;  /* 0x00038c1601007387 */ /* 0x0001e20000100800 */
[----:B------:R-:W-:Y:S01]  /*184a0*/  @!P6 IMAD.IADD R5, R5, 0x1, -R8 ;  /* 0x000000010505e824 */ /* 0x000fe200078e0a08 */
[----:B------:R-:W-:Y:S01]  /*184b0*/  PRMT R10, RZ, 0x7610, R10 ;  /* 0x00007610ff0a7816 */ /* 0x000fe2000000000a */
[----:B------:R-:W2:Y:S01]  /*184c0*/  LDCU UR4, c[0x0][0x3b0] ;  /* 0x00007600ff0477ac */ /* 0x000ea20008000800 */
[----:B-1----:R-:W3:Y:S01]  /*184d0*/  LDL.LU R2, [R1+0x1c] ;  /* 0x00001c0001027983 */ /* 0x002ee20000300800 */
[----:B0-----:R-:W-:Y:S01]  /*184e0*/  IMAD.MOV.U32 R22, RZ, RZ, R13 ;  /* 0x000000ffff167224 */ /* 0x001fe200078e000d */
[----:B------:R-:W-:-:S03]  /*184f0*/  IADD3 R13, P6, PT, R24, R7, RZ ;  /* 0x00000007180d7210 */ /* 0x000fc60007fde0ff */
[----:B------:R-:W-:Y:S01]  /*18500*/  @!P3 IMAD.MOV R22, RZ, RZ, -R22 ;  /* 0x000000ffff16b224 */ /* 0x000fe200078e0a16 */
[----:B----4-:R-:W-:Y:S02]  /*18510*/  ISETP.GE.AND P3, PT, R4, RZ, PT ;  /* 0x000000ff0400720c */ /* 0x010fe40003f66270 */
[----:B------:R-:W4:Y:S04]  /*18520*/  LDL R4, [R1+0x1048] ;  /* 0x0010480001047983 */ /* 0x000f280000100800 */
[----:B------:R-:W-:Y:S04]  /*18530*/  STL [R1+0x398], R13 ;  /* 0x0003980d01007387 */ /* 0x000fe80000100800 */
[----:B--2---:R0:W-:Y:S02]  /*18540*/  STL [R1+0xe80], R17 ;  /* 0x000e801101007387 */ /* 0x0041e40000100800 */
[----:B0-----:R-:W-:Y:S01]  /*18550*/  LEA.HI.X.SX32 R17, R24, R6, 0x1, P6 ;  /* 0x0000000618117211 */ /* 0x001fe200030f0eff */
[----:B------:R-:W-:-:S04]  /*18560*/  @P0 IMAD.MOV.U32 R24, RZ, RZ, R13 ;  /* 0x000000ffff180224 */ /* 0x000fc800078e000d */
[----:B------:R-:W-:-:S05]  /*18570*/  @P0 IMAD.MOV.U32 R25, RZ, RZ, R17 ;  /* 0x000000ffff190224 */ /* 0x000fca00078e0011 */
[----:B------:R0:W2:Y:S01]  /*18580*/  @P0 LDG.E.U8 R10, desc[UR18][R24.64] ;  /* 0x00000012180a0981 */ /* 0x0000a2000c1e1100 */
[----:B------:R-:W-:Y:S02]  /*18590*/  ISETP.GT.U32.AND P1, PT, R8, R85, PT ;  /* 0x000000550800720c */ /* 0x000fe40003f24070 */
[----:B------:R-:W-:-:S05]  /*185a0*/  SEL R22, R11, R22, !P4 ;  /* 0x000000160b167207 */ /* 0x000fca0006000000 */
[----:B---3--:R-:W-:Y:S01]  /*185b0*/  IMAD R22, R22, UR5, RZ ;  /* 0x0000000516167c24 */ /* 0x008fe2000f8e02ff */
[----:B------:R-:W-:Y:S01]  /*185c0*/  PRMT R3, RZ, 0x7610, R3 ;  /* 0x00007610ff037816 */ /* 0x000fe20000000003 */
[----:B------:R-:W-:Y:S01]  /*185d0*/  STL [R1+0x394], R17 ;  /* 0x0003941101007387 */ /* 0x000fe20000100800 */
[----:B------:R-:W-:Y:S01]  /*185e0*/  ISETP.GT.U32.AND P5, PT, R8, R15, PT ;  /* 0x0000000f0800720c */ /* 0x000fe20003fa4070 */
[----:B------:R-:W1:Y:S02]  /*185f0*/  LDCU UR5, c[0x0][0x3b0] ;  /* 0x00007600ff0577ac */ /* 0x000e640008000800 */
[----:B------:R-:W-:Y:S01]  /*18600*/  @!P1 IMAD.IADD R85, R85, 0x1, -R8 ;  /* 0x0000000155559824 */ /* 0x000fe200078e0a08 */
[----:B------:R-:W-:Y:S02]  /*18610*/  ISETP.GE.AND P1, PT, R12, RZ, PT ;  /* 0x000000ff0c00720c */ /* 0x000fe40003f26270 */
[----:B------:R-:W-:-:S04]  /*18620*/  IADD3 R12, P6, PT, R22, R7, RZ ;  /* 0x00000007160c7210 */ /* 0x000fc80007fde0ff */
[----:B------:R-:W-:Y:S01]  /*18630*/  LEA.HI.X.SX32 R13, R22, R6, 0x1, P6 ;  /* 0x00000006160d7211 */ /* 0x000fe200030f0eff */
[----:B0-----:R-:W-:-:S04]  /*18640*/  @P0 IMAD.MOV.U32 R24, RZ, RZ, R12 ;  /* 0x000000ffff180224 */ /* 0x001fc800078e000c */
[----:B------:R-:W-:-:S05]  /*18650*/  @P0 IMAD.MOV.U32 R25, RZ, RZ, R13 ;  /* 0x000000ffff190224 */ /* 0x000fca00078e000d */
[----:B------:R0:W3:Y:S01]  /*18660*/  @P0 LDG.E.U8 R3, desc[UR18][R24.64] ;  /* 0x0000001218030981 */ /* 0x0000e2000c1e1100 */
[----:B------:R-:W-:-:S05]  /*18670*/  @!P5 IMAD.IADD R15, R15, 0x1, -R8 ;  /* 0x000000010f0fd824 */ /* 0x000fca00078e0a08 */
[----:B------:R-:W-:Y:S01]  /*18680*/  ISETP.GT.U32.AND P5, PT, R8, R15, PT ;  /* 0x0000000f0800720c */ /* 0x000fe20003fa4070 */
[----:B------:R-:W-:Y:S01]  /*18690*/  IMAD.MOV.U32 R23, RZ, RZ, R85 ;  /* 0x000000ffff177224 */ /* 0x000fe200078e0055 */
[----:B--2---:R2:W-:Y:S04]  /*186a0*/  STL [R1+0xe7c], R10 ;  /* 0x000e7c0a01007387 */ /* 0x0045e80000100800 */
[----:B--2---:R-:W2:Y:S07]  /*186b0*/  LDL R10, [R1+0x108c] ;  /* 0x00108c00010a7983 */ /* 0x004eae0000100800 */
[----:B------:R-:W-:-:S02]  /*186c0*/  @!P5 IMAD.IADD R15, R15, 0x1, -R8 ;  /* 0x000000010f0fd824 */ /* 0x000fc400078e0a08 */
[----:B------:R-:W-:Y:S01]  /*186d0*/  @!P3 IMAD.MOV R23, RZ, RZ, -R23 ;  /* 0x000000ffff17b224 */ /* 0x000fe200078e0a17 */
[C---:B------:R-:W-:Y:S01]  /*186e0*/  ISETP.GT.U32.AND P3, PT, R8.reuse, R5, PT ;  /* 0x000000050800720c */ /* 0x040fe20003f64070 */
[----:B------:R-:W-:Y:S01]  /*186f0*/  IMAD.MOV.U32 R22, RZ, RZ, R15 ;  /* 0x000000ffff167224 */ /* 0x000fe200078e000f */
[C---:B------:R-:W-:Y:S02]  /*18700*/  ISETP.GT.U32.AND P5, PT, R8.reuse, R16, PT ;  /* 0x000000100800720c */ /* 0x040fe40003fa4070 */
[----:B------:R-:W-:Y:S01]  /*18710*/  ISETP.GT.U32.AND P6, PT, R8, R2, PT ;  /* 0x000000020800720c */ /* 0x000fe20003fc4070 */
[----:B------:R-:W-:Y:S01]  /*18720*/  @!P1 IMAD.MOV R22, RZ, RZ, -R22 ;  /* 0x000000ffff169224 */ /* 0x000fe200078e0a16 */
[----:B----4-:R-:W-:Y:S02]  /*18730*/  ISETP.GE.AND P1, PT, R4, RZ, PT ;  /* 0x000000ff0400720c */ /* 0x010fe40003f26270 */
[C---:B0-----:R-:W-:Y:S02]  /*18740*/  SEL R24, R11.reuse, R23, !P4 ;  /* 0x000000170b187207 */ /* 0x041fe40006000000 */
[----:B------:R-:W-:Y:S01]  /*18750*/  SEL R23, R11, R22, !P4 ;  /* 0x000000160b177207 */ /* 0x000fe20006000000 */
[----:B------:R0:W-:Y:S02]  /*18760*/  STL [R1+0x3a0], R12 ;  /* 0x0003a00c01007387 */ /* 0x0001e40000100800 */
[----:B------:R-:W-:-:S02]  /*18770*/  @!P3 IMAD.IADD R5, R5, 0x1, -R8 ;  /* 0x000000010505b824 */ /* 0x000fc400078e0a08 */
[----:B------:R-:W-:Y:S01]  /*18780*/  IMAD R24, R24, UR12, RZ ;  /* 0x0000000c18187c24 */ /* 0x000fe2000f8e02ff */
[----:B------:R-:W4:Y:S01]  /*18790*/  LDL.LU R85, [R1+0x20] ;  /* 0x0000200001557983 */ /* 0x000f220000300800 */
[----:B------:R-:W-:Y:S01]  /*187a0*/  @!P5 IMAD.IADD R16, R16, 0x1, -R8 ;  /* 0x000000011010d824 */ /* 0x000fe200078e0a08 */
[----:B------:R-:W-:Y:S01]  /*187b0*/  PRMT R14, RZ, 0x7610, R14 ;  /* 0x00007610ff0e7816 */ /* 0x000fe2000000000e */
[----:B------:R-:W-:Y:S01]  /*187c0*/  @!P6 IMAD.IADD R2, R2, 0x1, -R8 ;  /* 0x000000010202e824 */ /* 0x000fe200078e0a08 */
[----:B------:R-:W-:Y:S01]  /*187d0*/  STL [R1+0x39c], R13 ;  /* 0x00039c0d01007387 */ /* 0x000fe20000100800 */
[----:B------:R-:W-:Y:S01]  /*187e0*/  IMAD.MOV.U32 R22, RZ, RZ, R5 ;  /* 0x000000ffff167224 */ /* 0x000fe200078e0005 */
[-C--:B------:R-:W-:Y:S01]  /*187f0*/  IADD3 R15, P6, PT, R24, R7.reuse, RZ ;  /* 0x00000007180f7210 */ /* 0x080fe20007fde0ff */
[----:B------:R-:W-:Y:S01]  /*18800*/  IMAD R23, R23, UR4, RZ ;  /* 0x0000000417177c24 */ /* 0x000fe2000f8e02ff */
[----:B0-----:R-:W4:Y:S01]  /*18810*/  LDL R12, [R1+0x1084] ;  /* 0x00108400010c7983 */ /* 0x001f220000100800 */
[----:B------:R-:W-:Y:S01]  /*18820*/  ISETP.GT.U32.AND P5, PT, R8, R16, PT ;  /* 0x000000100800720c */ /* 0x000fe20003fa4070 */
[----:B------:R-:W-:Y:S01]  /*18830*/  @!P1 IMAD.MOV R22, RZ, RZ, -R22 ;  /* 0x000000ffff169224 */ /* 0x000fe200078e0a16 */
[----:B------:R-:W-:Y:S01]  /*18840*/  LEA.HI.X.SX32 R17, R24, R6, 0x1, P6 ;  /* 0x0000000618117211 */ /* 0x000fe200030f0eff */
[----:B------:R-:W4:Y:S01]  /*18850*/  LDL.LU R4, [R1+0x24] ;  /* 0x0000240001047983 */ /* 0x000f220000300800 */
[----:B------:R-:W-:Y:S01]  /*18860*/  PRMT R25, RZ, 0x7610, R25 ;  /* 0x00007610ff197816 */ /* 0x000fe20000000019 */
[----:B------:R-:W0:Y:S02]  /*18870*/  LDCU UR4, c[0x0][0x3b0] ;  /* 0x00007600ff0477ac */ /* 0x000e240008000800 */
[----:B------:R-:W4:Y:S01]  /*18880*/  LDL.LU R5, [R1+0x28] ;  /* 0x0000280001057983 */ /* 0x000f220000300800 */
[----:B------:R-:W0:Y:S03]  /*18890*/  LDCU UR12, c[0x0][0x3b0] ;  /* 0x00007600ff0c77ac */ /* 0x000e260008000800 */
[----:B---3--:R3:W-:Y:S01]  /*188a0*/  STL [R1+0xe78], R3 ;  /* 0x000e780301007387 */ /* 0x0087e20000100800 */
[----:B------:R-:W-:Y:S01]  /*188b0*/  SEL R24, R11, R22, !P4 ;  /* 0x000000160b187207 */ /* 0x000fe20006000000 */
[----:B------:R-:W-:Y:S01]  /*188c0*/  @P0 IMAD.MOV.U32 R22, RZ, RZ, R15 ;  /* 0x000000ffff160224 */ /* 0x000fe200078e000f */
[----:B---3--:R-:W-:-:S04]  /*188d0*/  IADD3 R3, P1, PT, R23, R7, RZ ;  /* 0x0000000717037210 */ /* 0x008fc80007f3e0ff */
[----:B------:R-:W-:Y:S01]  /*188e0*/  LEA.HI.X.SX32 R13, R23, R6, 0x1, P1 ;  /* 0x00000006170d7211 */ /* 0x000fe200008f0eff */
[----:B------:R-:W-:Y:S01]  /*188f0*/  @P0 IMAD.MOV.U32 R23, RZ, RZ, R17 ;  /* 0x000000ffff170224 */ /* 0x000fe200078e0011 */
[----:B------:R-:W-:Y:S01]  /*18900*/  STL [R1+0x3c0], R15 ;  /* 0x0003c00f01007387 */ /* 0x000fe20000100800 */
[----:B------:R-:W-:-:S03]  /*18910*/  @!P5 IMAD.IADD R16, R16, 0x1, -R8 ;  /* 0x000000011010d824 */ /* 0x000fc600078e0a08 */
[----:B------:R3:W4:Y:S04]  /*18920*/  @P0 LDG.E.U8 R14, desc[UR18][R22.64] ;  /* 0x00000012160e0981 */ /* 0x000728000c1e1100 */
[----:B------:R-:W-:Y:S01]  /*18930*/  STL [R1+0x3c8], R3 ;  /* 0x0003c80301007387 */ /* 0x000fe20000100800 */
[----:B---3--:R-:W-:Y:S02]  /*18940*/  @P0 IMAD.MOV.U32 R22, RZ, RZ, R3 ;  /* 0x000000ffff160224 */ /* 0x008fe400078e0003 */
[----:B------:R-:W-:-:S05]  /*18950*/  @P0 IMAD.MOV.U32 R23, RZ, RZ, R13 ;  /* 0x000000ffff170224 */ /* 0x000fca00078e000d */
[----:B------:R3:W4:Y:S01]  /*18960*/  @P0 LDG.E.U8 R25, desc[UR18][R22.64] ;  /* 0x0000001216190981 */ /* 0x000722000c1e1100 */
[----:B--2---:R-:W-:-:S03]  /*18970*/  ISETP.GE.AND P5, PT, R10, RZ, PT ;  /* 0x000000ff0a00720c */ /* 0x004fc60003fa6270 */
[----:B------:R-:W2:Y:S04]  /*18980*/  LDL R10, [R1+0x1124] ;  /* 0x00112400010a7983 */ /* 0x000ea80000100800 */
[----:B------:R0:W-:Y:S04]  /*18990*/  STL [R1+0x3bc], R17 ;  /* 0x0003bc1101007387 */ /* 0x0001e80000100800 */
[----:B0-----:R-:W2:Y:S04]  /*189a0*/  LDL.LU R17, [R1+0x1428] ;  /* 0x0014280001117983 */ /* 0x001ea80000300800 */
[----:B------:R-:W2:Y:S01]  /*189b0*/  LDL.LU R15, [R1+0x1424] ;  /* 0x00142400010f7983 */ /* 0x000ea20000300800 */
[----:B---3--:R-:W-:-:S02]  /*189c0*/  IMAD.MOV.U32 R22, RZ, RZ, R16 ;  /* 0x000000ffff167224 */ /* 0x008fc400078e0010 */
[----:B-1----:R-:W-:Y:S01]  /*189d0*/  IMAD R24, R24, UR5, RZ ;  /* 0x0000000518187c24 */ /* 0x002fe2000f8e02ff */
[----:B------:R-:W-:Y:S01]  /*189e0*/  STL [R1+0x3c4], R13 ;  /* 0x0003c40d01007387 */ /* 0x000fe20000100800 */
[----:B------:R-:W-:Y:S01]  /*189f0*/  @!P5 IMAD.MOV R22, RZ, RZ, -R22 ;  /* 0x000000ffff16d224 */ /* 0x000fe200078e0a16 */
[----:B----4-:R-:W-:Y:S01]  /*18a00*/  ISETP.GE.AND P6, PT, R12, RZ, PT ;  /* 0x000000ff0c00720c */ /* 0x010fe20003fc6270 */
[----:B------:R-:W0:Y:S01]  /*18a10*/  LDCU UR5, c[0x0][0x3b0] ;  /* 0x00007600ff0577ac */ /* 0x000e220008000800 */
[C---:B------:R-:W-:Y:S01]  /*18a20*/  IADD3 R16, P5, PT, R24.reuse, R7, RZ ;  /* 0x0000000718107210 */ /* 0x040fe20007fbe0ff */
[----:B------:R1:W-:Y:S04]  /*18a30*/  STL [R1+0xe74], R14 ;  /* 0x000e740e01007387 */ /* 0x0003e80000100800 */
[----:B-1----:R-:W3:Y:S04]  /*18a40*/  LDL.LU R14, [R1+0x1420] ;  /* 0x00142000010e7983 */ /* 0x002ee80000300800 */
[----:B------:R-:W4:Y:S04]  /*18a50*/  LDL.LU R13, [R1+0x141c] ;  /* 0x00141c00010d7983 */ /* 0x000f280000300800 */
[----:B------:R-:W3:Y:S04]  /*18a60*/  LDL.LU R3, [R1+0x1418] ;  /* 0x0014180001037983 */ /* 0x000ee80000300800 */
[----:B------:R-:W3:Y:S04]  /*18a70*/  LDL.LU R12, [R1+0x2c] ;  /* 0x00002c00010c7983 */ /* 0x000ee80000300800 */
[----:B------:R-:W-:Y:S04]  /*18a80*/  STL [R1+0x3d0], R16 ;  /* 0x0003d01001007387 */ /* 0x000fe80000100800 */
[----:B------:R1:W-:Y:S02]  /*18a90*/  STL [R1+0xe70], R25 ;  /* 0x000e701901007387 */ /* 0x0003e40000100800 */
[----:B-1----:R-:W-:Y:S01]  /*18aa0*/  LEA.HI.X.SX32 R25, R24, R6, 0x1, P5 ;  /* 0x0000000618197211 */ /* 0x002fe200028f0eff */
[----:B------:R-:W-:Y:S01]  /*18ab0*/  @P0 IMAD.MOV.U32 R24, RZ, RZ, R16 ;  /* 0x000000ffff180224 */ /* 0x000fe200078e0010 */
[----:B--2---:R-:W-:-:S06]  /*18ac0*/  PRMT R15, RZ, 0x7610, R15 ;  /* 0x00007610ff0f7816 */ /* 0x004fcc000000000f */
[----:B------:R1:W2:Y:S01]  /*18ad0*/  @P0 LDG.E.U8 R15, desc[UR18][R24.64] ;  /* 0x00000012180f0981 */ /* 0x0002a2000c1e1100 */
[----:B------:R-:W-:Y:S02]  /*18ae0*/  ISETP.GT.U32.AND P3, PT, R8, R2, PT ;  /* 0x000000020800720c */ /* 0x000fe40003f64070 */
[----:B------:R-:W-:-:S11]  /*18af0*/  SEL R23, R11, R22, !P4 ;  /* 0x000000160b177207 */ /* 0x000fd60006000000 */
[----:B------:R-:W-:-:S04]  /*18b00*/  @!P3 IMAD.IADD R2, R2, 0x1, -R8 ;  /* 0x000000010202b824 */ /* 0x000fc800078e0a08 */
[----:B------:R-:W-:Y:S02]  /*18b10*/  IMAD.MOV.U32 R22, RZ, RZ, R2 ;  /* 0x000000ffff167224 */ /* 0x000fe400078e0002 */
[----:B------:R-:W-:Y:S01]  /*18b20*/  IMAD R23, R23, UR13, RZ ;  /* 0x0000000d17177c24 */ /* 0x000fe2000f8e02ff */
[----:B------:R-:W-:Y:S01]  /*18b30*/  ISETP.GT.U32.AND P3, PT, R8, R4, PT ;  /* 0x000000040800720c */ /* 0x000fe20003f64070 */
[----:B------:R-:W-:Y:S01]  /*18b40*/  @!P6 IMAD.MOV R22, RZ, RZ, -R22 ;  /* 0x000000ffff16e224 */ /* 0x000fe200078e0a16 */
[----:B------:R-:W3:Y:S01]  /*18b50*/  LDL.LU R2, [R1+0x1414] ;  /* 0x0014140001027983 */ /* 0x000ee20000300800 */
[----:B----4-:R-:W-:Y:S01]  /*18b60*/  PRMT R13, RZ, 0x7610, R13 ;  /* 0x00007610ff0d7816 */ /* 0x010fe2000000000d */
[----:B------:R-:W4:Y:S02]  /*18b70*/  LDCU UR13, c[0x0][0x3b0] ;  /* 0x00007600ff0d77ac */ /* 0x000f240008000800 */
[----:B------:R-:W-:Y:S02]  /*18b80*/  SEL R22, R11, R22, !P4 ;  /* 0x000000160b167207 */ /* 0x000fe40006000000 */
[----:B------:R-:W-:-:S03]  /*18b90*/  IADD3 R16, P6, PT, R23, R7, RZ ;  /* 0x0000000717107210 */ /* 0x000fc60007fde0ff */
[----:B-1----:R-:W-:Y:S01]  /*18ba0*/  IMAD R24, R22, UR4, RZ ;  /* 0x0000000416187c24 */ /* 0x002fe2000f8e02ff */
[----:B------:R-:W-:Y:S01]  /*18bb0*/  LEA.HI.X.SX32 R23, R23, R6, 0x1, P6 ;  /* 0x0000000617177211 */ /* 0x000fe200030f0eff */
[----:B------:R-:W-:Y:S01]  /*18bc0*/  @P0 IMAD.MOV.U32 R22, RZ, RZ, R16 ;  /* 0x000000ffff160224 */ /* 0x000fe200078e0010 */
[----:B------:R-:W-:Y:S01]  /*18bd0*/  STL [R1+0x3cc], R25 ;  /* 0x0003cc1901007387 */ /* 0x000fe20000100800 */
[----:B------:R-:W-:Y:S01]  /*18be0*/  @!P3 IMAD.IADD R4, R4, 0x1, -R8 ;  /* 0x000000010404b824 */ /* 0x000fe200078e0a08 */
[----:B------:R-:W-:Y:S01]  /*18bf0*/  ISETP.GT.U32.AND P1, PT, R8, R85, PT ;  /* 0x000000550800720c */ /* 0x000fe20003f24070 */
[----:B------:R-:W1:Y:S01]  /*18c00*/  LDCU UR4, c[0x0][0x3b0] ;  /* 0x00007600ff0477ac */ /* 0x000e620008000800 */
[----:B------:R0:W3:Y:S01]  /*18c10*/  @P0 LDG.E.U8 R13, desc[UR18][R22.64] ;  /* 0x00000012160d0981 */ /* 0x0000e2000c1e1100 */
[----:B------:R-:W-:-:S03]  /*18c20*/  ISETP.GE.AND P3, PT, R10, RZ, PT ;  /* 0x000000ff0a00720c */ /* 0x000fc60003f66270 */
[----:B--2---:R2:W-:Y:S04]  /*18c30*/  STL [R1+0xe6c], R15 ;  /* 0x000e6c0f01007387 */ /* 0x0045e80000100800 */
[----:B--2---:R-:W2:Y:S04]  /*18c40*/  LDL.LU R15, [R1+0x40] ;  /* 0x00004000010f7983 */ /* 0x004ea80000300800 */
[----:B------:R-:W2:Y:S04]  /*18c50*/  LDL R25, [R1+0x1100] ;  /* 0x0011000001197983 */ /* 0x000ea80000100800 */
[----:B------:R-:W-:Y:S04]  /*18c60*/  STL [R1+0x3d8], R16 ;  /* 0x0003d81001007387 */ /* 0x000fe80000100800 */
[----:B------:R-:W2:Y:S04]  /*18c70*/  LDL.LU R10, [R1+0x30] ;  /* 0x00003000010a7983 */ /* 0x000ea80000300800 */
[----:B------:R0:W-:Y:S04]  /*18c80*/  STL [R1+0x3d4], R23 ;  /* 0x0003d41701007387 */ /* 0x0001e80000100800 */
[----:B0-----:R-:W2:Y:S01]  /*18c90*/  LDL R23, [R1+0x1104] ;  /* 0x0011040001177983 */ /* 0x001ea20000100800 */
[----:B------:R-:W-:-:S05]  /*18ca0*/  @!P1 IMAD.IADD R85, R85, 0x1, -R8 ;  /* 0x0000000155559824 */ /* 0x000fca00078e0a08 */
[----:B------:R-:W-:-:S13]  /*18cb0*/  ISETP.GT.U32.AND P1, PT, R8, R85, PT ;  /* 0x000000550800720c */ /* 0x000fda0003f24070 */
[----:B------:R-:W-:-:S04]  /*18cc0*/  @!P1 IMAD.IADD R85, R85, 0x1, -R8 ;  /* 0x0000000155559824 */ /* 0x000fc800078e0a08 */
[----:B------:R-:W-:Y:S02]  /*18cd0*/  IMAD.MOV.U32 R22, RZ, RZ, R85 ;  /* 0x000000ffff167224 */ /* 0x000fe400078e0055 */
[----:B------:R-:W4:Y:S04]  /*18ce0*/  LDL R85, [R1+0x10d4] ;  /* 0x0010d40001557983 */ /* 0x000f280000100800 */
[----:B---3--:R0:W-:Y:S01]  /*18cf0*/  STL [R1+0xe68], R13 ;  /* 0x000e680d01007387 */ /* 0x0081e20000100800 */
[----:B------:R-:W-:Y:S01]  /*18d00*/  @!P3 IMAD.MOV R22, RZ, RZ, -R22 ;  /* 0x000000ffff16b224 */ /* 0x000fe200078e0a16 */
[----:B------:R-:W-:Y:S02]  /*18d10*/  PRMT R2, RZ, 0x7610, R2 ;  /* 0x00007610ff027816 */ /* 0x000fe40000000002 */
[----:B0-----:R-:W-:-:S04]  /*18d20*/  IADD3 R13, P1, PT, R24, R7, RZ ;  /* 0x00000007180d7210 */ /* 0x001fc80007f3e0ff */
[----:B------:R-:W-:Y:S02]  /*18d30*/  LEA.HI.X.SX32 R16, R24, R6, 0x1, P1 ;  /* 0x0000000618107211 */ /* 0x000fe400008f0eff */
[----:B------:R-:W-:Y:S01]  /*18d40*/  SEL R24, R11, R22, !P4 ;  /* 0x000000160b187207 */ /* 0x000fe20006000000 */
[----:B------:R-:W-:Y:S01]  /*18d50*/  @P0 IMAD.MOV.U32 R22, RZ, RZ, R13 ;  /* 0x000000ffff160224 */ /* 0x000fe200078e000d */
[----:B--2---:R-:W-:Y:S01]  /*18d60*/  ISETP.GE.AND P1, PT, R23, RZ, PT ;  /* 0x000000ff1700720c */ /* 0x004fe20003f26270 */
[----:B------:R-:W-:-:S05]  /*18d70*/  @P0 IMAD.MOV.U32 R23, RZ, RZ, R16 ;  /* 0x000000ffff170224 */ /* 0x000fca00078e0010 */
[----:B------:R0:W2:Y:S01]  /*18d80*/  @P0 LDG.E.U8 R2, desc[UR18][R22.64] ;  /* 0x0000001216020981 */ /* 0x0000a2000c1e1100 */
[----:B------:R-:W-:-:S13]  /*18d90*/  ISETP.GT.U32.AND P5, PT, R8, R5, PT ;  /* 0x000000050800720c */ /* 0x000fda0003fa4070 */
[--C-:B------:R-:W-:Y:S01]  /*18da0*/  @!P5 IMAD.IADD R5, R5, 0x1, -R8.reuse ;  /* 0x000000010505d824 */ /* 0x100fe200078e0a08 */
[----:B------:R-:W-:Y:S01]  /*18db0*/  ISETP.GT.U32.AND P5, PT, R8, R4, PT ;  /* 0x000000040800720c */ /* 0x000fe20003fa4070 */
[----:B------:R3:W-:Y:S04]  /*18dc0*/  STL [R1+0x3e0], R13 ;  /* 0x0003e00d01007387 */ /* 0x0007e80000100800 */
[----:B------:R0:W-:Y:S04]  /*18dd0*/  STL [R1+0x3dc], R16 ;  /* 0x0003dc1001007387 */ /* 0x0001e80000100800 */
[----:B---3--:R-:W3:Y:S04]  /*18de0*/  LDL R13, [R1+0x10d0] ;  /* 0x0010d000010d7983 */ /* 0x008ee80000100800 */
[----:B------:R-:W-:Y:S01]  /*18df0*/  @!P5 IMAD.IADD R4, R4, 0x1, -R8 ;  /* 0x000000010404d824 */ /* 0x000fe200078e0a08 */
[----:B0-----:R-:W3:Y:S03]  /*18e00*/  LDL.LU R16, [R1+0x44] ;  /* 0x0000440001107983 */ /* 0x001ee60000300800 */
[----:B------:R-:W-:Y:S01]  /*18e10*/  IMAD.MOV.U32 R23, RZ, RZ, R4 ;  /* 0x000000ffff177224 */ /* 0x000fe200078e0004 */
[----:B------:R-:W-:-:S02]  /*18e20*/  ISETP.GT.U32.AND P6, PT, R8, R5, PT ;  /* 0x000000050800720c */ /* 0x000fc40003fc4070 */
[----:B------:R-:W-:Y:S01]  /*18e30*/  ISETP.GT.U32.AND P3, PT, R8, R12, PT ;  /* 0x0000000c0800720c */ /* 0x000fe20003f64070 */
[----:B--2---:R0:W-:Y:S04]  /*18e40*/  STL [R1+0xe64], R2 ;  /* 0x000e640201007387 */ /* 0x0041e80000100800 */
[----:B------:R-:W2:Y:S01]  /*18e50*/  LDL.LU R4, [R1+0x1410] ;  /* 0x0014100001047983 */ /* 0x000ea20000300800 */
[----:B------:R-:W-:Y:S01]  /*18e60*/  IMAD R24, R24, UR5, RZ ;  /* 0x0000000518187c24 */ /* 0x000fe2000f8e02ff */
[----:B------:R-:W-:-:S04]  /*18e70*/  PRMT R17, RZ, 0x7610, R17 ;  /* 0x00007610ff117816 */ /* 0x000fc80000000011 */
[--C-:B------:R-:W-:Y:S01]  /*18e80*/  @!P6 IMAD.IADD R5, R5, 0x1, -R8.reuse ;  /* 0x000000010505e824 */ /* 0x100fe200078e0a08 */
[----:B------:R-:W1:Y:S01]  /*18e90*/  LDCU UR5, c[0x0][0x3b0] ;  /* 0x00007600ff0577ac */ /* 0x000e620008000800 */
[----:B0-----:R-:W-:Y:S01]  /*18ea0*/  IADD3 R2, P6, PT, R24, R7, RZ ;  /* 0x0000000718027210 */ /* 0x001fe20007fde0ff */
[----:B------:R-:W-:Y:S01]  /*18eb0*/  @!P3 IMAD.IADD R12, R12, 0x1, -R8 ;  /* 0x000000010c0cb824 */ /* 0x000fe200078e0a08 */
[----:B------:R-:W-:Y:S01]  /*18ec0*/  ISETP.GE.AND P3, PT, R25, RZ, PT ;  /* 0x000000ff1900720c */ /* 0x000fe20003f66270 */
[----:B------:R-:W-:Y:S01]  /*18ed0*/  @!P1 IMAD.MOV R23, RZ, RZ, -R23 ;  /* 0x000000ffff179224 */ /* 0x000fe200078e0a17 */
[----:B------:R-:W-:Y:S02]  /*18ee0*/  LEA.HI.X.SX32 R22, R24, R6, 0x1, P6 ;  /* 0x0000000618167211 */ /* 0x000fe400030f0eff */
[C---:B------:R-:W-:Y:S01]  /*18ef0*/  ISETP.GT.U32.AND P6, PT, R8.reuse, R10, PT ;  /* 0x0000000a0800720c */ /* 0x040fe20003fc4070 */
[----:B------:R-:W-:Y:S01]  /*18f00*/  @P0 IMAD.MOV.U32 R24, RZ, RZ, R2 ;  /* 0x000000ffff180224 */ /* 0x000fe200078e0002 */
[----:B------:R-:W-:Y:S01]  /*18f10*/  ISETP.GT.U32.AND P1, PT, R8, R12, PT ;  /* 0x0000000c0800720c */ /* 0x000fe20003f24070 */
[----:B------:R-:W-:Y:S01]  /*18f20*/  @P0 IMAD.MOV.U32 R25, RZ, RZ, R22 ;  /* 0x000000ffff190224 */ /* 0x000fe200078e0016 */
[----:B------:R-:W-:Y:S01]  /*18f30*/  SEL R23, R11, R23, !P4 ;  /* 0x000000170b177207 */ /* 0x000fe20006000000 */
[----:B------:R0:W-:Y:S04]  /*18f40*/  STL [R1+0x400], R2 ;  /* 0x0004000201007387 */ /* 0x0001e80000100800 */
[----:B------:R1:W-:Y:S04]  /*18f50*/  STL [R1+0x3fc], R22 ;  /* 0x0003fc1601007387 */ /* 0x0003e80000100800 */
[----:B------:R3:W2:Y:S01]  /*18f60*/  @P0 LDG.E.U8 R17, desc[UR18][R24.64] ;  /* 0x0000001218110981 */ /* 0x0006a2000c1e1100 */
[----:B------:R-:W-:-:S03]  /*18f70*/  @!P6 IMAD.IADD R10, R10, 0x1, -R8 ;  /* 0x000000010a0ae824 */ /* 0x000fc600078e0a08 */
[----:B0-----:R-:W2:Y:S01]  /*18f80*/  LDL.LU R2, [R1+0x54] ;  /* 0x0000540001027983 */ /* 0x001ea20000300800 */
[----:B-1----:R-:W-:Y:S02]  /*18f90*/  IMAD.MOV.U32 R22, RZ, RZ, R5 ;  /* 0x000000ffff167224 */ /* 0x002fe400078e0005 */
[----:B---3--:R-:W-:Y:S01]  /*18fa0*/  IMAD R24, R23, UR4, RZ ;  /* 0x0000000417187c24 */ /* 0x008fe2000f8e02ff */
[----:B------:R-:W-:Y:S01]  /*18fb0*/  PRMT R3, RZ, 0x7610, R3 ;  /* 0x00007610ff037816 */ /* 0x000fe20000000003 */
[----:B------:R-:W-:Y:S01]  /*18fc0*/  @!P3 IMAD.MOV R22, RZ, RZ, -R22 ;  /* 0x000000ffff16b224 */ /* 0x000fe200078e0a16 */
[----:B----4-:R-:W-:Y:S01]  /*18fd0*/  ISETP.GE.AND P3, PT, R85, RZ, PT ;  /* 0x000000ff5500720c */ /* 0x010fe20003f66270 */
[----:B------:R-:W-:Y:S01]  /*18fe0*/  @!P1 IMAD.IADD R12, R12, 0x1, -R8 ;  /* 0x000000010c0c9824 */ /* 0x000fe200078e0a08 */
[----:B------:R-:W-:Y:S01]  /*18ff0*/  IADD3 R5, P6, PT, R24, R7, RZ ;  /* 0x0000000718057210 */ /* 0x000fe20007fde0ff */
[----:B------:R-:W3:Y:S01]  /*19000*/  LDL R85, [R1+0x1080] ;  /* 0x0010800001557983 */ /* 0x000ee20000100800 */
[----:B------:R-:W-:Y:S01]  /*19010*/  SEL R22, R11, R22, !P4 ;  /* 0x000000160b167207 */ /* 0x000fe20006000000 */
[----:B------:R-:W0:Y:S01]  /*19020*/  LDCU UR4, c[0x0][0x3b0] ;  /* 0x00007600ff0477ac */ /* 0x000e220008000800 */
[----:B------:R-:W-:-:S02]  /*19030*/  ISETP.GE.AND P1, PT, R13, RZ, PT ;  /* 0x000000ff0d00720c */ /* 0x000fc40003f26270 */
[-C--:B------:R-:W-:Y:S01]  /*19040*/  LEA.HI.X.SX32 R13, R24, R6.reuse, 0x1, P6 ;  /* 0x00000006180d7211 */ /* 0x080fe200030f0eff */
[----:B------:R-:W-:Y:S02]  /*19050*/  IMAD R22, R22, UR5, RZ ;  /* 0x0000000516167c24 */ /* 0x000fe4000f8e02ff */
[----:B------:R-:W-:Y:S01]  /*19060*/  IMAD.MOV.U32 R23, RZ, RZ, R12 ;  /* 0x000000ffff177224 */ /* 0x000fe200078e000c */
[----:B------:R1:W-:Y:S01]  /*19070*/  STL [R1+0x408], R5 ;  /* 0x0004080501007387 */ /* 0x0003e20000100800 */
[----:B------:R-:W-:Y:S02]  /*19080*/  @P0 IMAD.MOV.U32 R24, RZ, RZ, R5 ;  /* 0x000000ffff180224 */ /* 0x000fe400078e0005 */
[----:B------:R-:W-:Y:S01]  /*19090*/  @P0 IMAD.MOV.U32 R25, RZ, RZ, R13 ;  /* 0x000000ffff190224 */ /* 0x000fe200078e000d */
[----:B------:R-:W-:Y:S01]  /*190a0*/  IADD3 R12, P6, PT, R22, R7, RZ ;  /* 0x00000007160c7210 */ /* 0x000fe20007fde0ff */
[----:B------:R4:W-:Y:S01]  /*190b0*/  STL [R1+0x404], R13 ;  /* 0x0004040d01007387 */ /* 0x0009e20000100800 */
[----:B------:R-:W-:Y:S01]  /*190c0*/  ISETP.GT.U32.AND P5, PT, R8, R15, PT ;  /* 0x0000000f0800720c */ /* 0x000fe20003fa4070 */
[----:B------:R-:W0:Y:S02]  /*190d0*/  LDCU UR5, c[0x0][0x3b0] ;  /* 0x00007600ff0577ac */ /* 0x000e240008000800 */
[----:B-1----:R-:W3:Y:S01]  /*190e0*/  LDL R5, [R1+0x1098] ;  /* 0x0010980001057983 */ /* 0x002ee20000100800 */
[----:B----4-:R-:W-:-:S02]  /*190f0*/  LEA.HI.X.SX32 R13, R22, R6, 0x1, P6 ;  /* 0x00000006160d7211 */ /* 0x010fc400030f0eff */
[----:B--2---:R-:W-:-:S06]  /*19100*/  PRMT R4, RZ, 0x7610, R4 ;  /* 0x00007610ff047816 */ /* 0x004fcc0000000004 */
[----:B------:R1:W2:Y:S02]  /*19110*/  @P0 LDG.E.U8 R4, desc[UR18][R24.64] ;  /* 0x0000001218040981 */ /* 0x0002a4000c1e1100 */
[----:B-1----:R-:W-:Y:S02]  /*19120*/  @P0 IMAD.MOV.U32 R24, RZ, RZ, R12 ;  /* 0x000000ffff180224 */ /* 0x002fe400078e000c */
[----:B------:R-:W-:-:S05]  /*19130*/  @P0 IMAD.MOV.U32 R25, RZ, RZ, R13 ;  /* 0x000000ffff190224 */ /* 0x000fca00078e000d */
[----:B------:R1:W4:Y:S01]  /*19140*/  @P0 LDG.E.U8 R3, desc[UR18][R24.64] ;  /* 0x0000001218030981 */ /* 0x000322000c1e1100 */
[----:B------:R-:W-:-:S05]  /*19150*/  @!P5 IMAD.IADD R15, R15, 0x1, -R8 ;  /* 0x000000010f0fd824 */ /* 0x000fca00078e0a08 */
[C---:B------:R-:W-:Y:S01]  /*19160*/  ISETP.GT.U32.AND P5, PT, R8.reuse, R15, PT ;  /* 0x0000000f0800720c */ /* 0x040fe20003fa4070 */
[----:B------:R-:W-:Y:S01]  /*19170*/  @!P3 IMAD.MOV R23, RZ, RZ, -R23 ;  /* 0x000000ffff17b224 */ /* 0x000fe200078e0a17 */
[C---:B------:R-:W-:Y:S02]  /*19180*/  ISETP.GT.U32.AND P3, PT, R8.reuse, R10, PT ;  /* 0x0000000a0800720c */ /* 0x040fe40003f64070 */
[----:B------:R-:W-:-:S09]  /*19190*/  ISETP.GT.U32.AND P6, PT, R8, R2, PT ;  /* 0x000000020800720c */ /* 0x000fd20003fc4070 */
[----:B------:R-:W-:Y:S01]  /*191a0*/  @!P5 IMAD.IADD R15, R15, 0x1, -R8 ;  /* 0x000000010f0fd824 */ /* 0x000fe200078e0a08 */
[----:B------:R-:W-:-:S03]  /*191b0*/  ISETP.GT.U32.AND P5, PT, R8, R16, PT ;  /* 0x000000100800720c */ /* 0x000fc60003fa4070 */
[----:B------:R-:W-:Y:S01]  /*191c0*/  IMAD.MOV.U32 R22, RZ, RZ, R15 ;  /* 0x000000ffff167224 */ /* 0x000fe200078e000f */
[----:B-1----:R-:W-:-:S03]  /*191d0*/  SEL R24, R11, R23, !P4 ;  /* 0x000000170b187207 */ /* 0x002fc60006000000 */
[----:B------:R-:W-:Y:S01]  /*191e0*/  @!P1 IMAD.MOV R22, RZ, RZ, -R22 ;  /* 0x000000ffff169224 */ /* 0x000fe200078e0a16 */
[----:B---3--:R-:W-:Y:S01]  /*191f0*/  ISETP.GE.AND P1, PT, R85, RZ, PT ;  /* 0x000000ff5500720c */ /* 0x008fe20003f26270 */
[--C-:B------:R-:W-:Y:S02]  /*19200*/  @!P3 IMAD.IADD R10, R10, 0x1, -R8.reuse ;  /* 0x000000010a0ab824 */ /* 0x100fe400078e0a08 */
[----:B------:R-:W-:Y:S01]  /*19210*/  IMAD R24, R24, UR12, RZ ;  /* 0x0000000c18187c24 */ /* 0x000fe2000f8e02ff */
[----:B------:R-:W-:Y:S01]  /*19220*/  SEL R23, R11, R22, !P4 ;  /* 0x000000160b177207 */ /* 0x000fe20006000000 */
[--C-:B------:R-:W-:Y:S01]  /*19230*/  @!P5 IMAD.IADD R16, R16, 0x1, -R8.reuse ;  /* 0x000000011010d824 */ /* 0x100fe200078e0a08 */
[----:B------:R1:W-:Y:S01]  /*19240*/  STL [R1+0x410], R12 ;  /* 0x0004100c01007387 */ /* 0x0003e20000100800 */
[----:B------:R-:W-:Y:S01]  /*19250*/  @!P6 IMAD.IADD R2, R2, 0x1, -R8 ;  /* 0x000000010202e824 */ /* 0x000fe200078e0a08 */
[-C--:B------:R-:W-:Y:S01]  /*19260*/  IADD3 R15, P6, PT, R24, R7.reuse, RZ ;  /* 0x00000007180f7210 */ /* 0x080fe20007fde0ff */
[----:B------:R-:W-:Y:S01]  /*19270*/  IMAD.MOV.U32 R22, RZ, RZ, R10 ;  /* 0x000000ffff167224 */ /* 0x000fe200078e000a */
[----:B------:R-:W-:Y:S01]  /*19280*/  PRMT R14, RZ, 0x7610, R14 ;  /* 0x00007610ff0e7816 */ /* 0x000fe2000000000e */
[----:B0-----:R-:W-:Y:S01]  /*19290*/  IMAD R23, R23, UR4, RZ ;  /* 0x0000000417177c24 */ /* 0x001fe2000f8e02ff */
[----:B------:R-:W-:Y:S01]  /*192a0*/  ISETP.GT.U32.AND P5, PT, R8, R16, PT ;  /* 0x000000100800720c */ /* 0x000fe20003fa4070 */
[----:B------:R-:W-:Y:S01]  /*192b0*/  @!P1 IMAD.MOV R22, RZ, RZ, -R22 ;  /* 0x000000ffff169224 */ /* 0x000fe200078e0a16 */
[----:B------:R-:W-:Y:S01]  /*192c0*/  PRMT R25, RZ, 0x7610, R25 ;  /* 0x00007610ff197816 */ /* 0x000fe20000000019 */
[----:B------:R-:W0:Y:S01]  /*192d0*/  LDCU UR4, c[0x0][0x3b0] ;  /* 0x00007600ff0477ac */ /* 0x000e220008000800 */
[C---:B------:R-:W-:Y:S01]  /*192e0*/  IADD3 R10, P1, PT, R23.reuse, R7, RZ ;  /* 0x00000007170a7210 */ /* 0x040fe20007f3e0ff */
[----:B------:R-:W3:Y:S03]  /*192f0*/  LDCU UR12, c[0x0][0x3b0] ;  /* 0x00007600ff0c77ac */ /* 0x000ee60008000800 */
[----:B-1----:R-:W-:-:S05]  /*19300*/  LEA.HI.X.SX32 R12, R23, R6, 0x1, P1 ;  /* 0x00000006170c7211 */ /* 0x002fca00008f0eff */
[----:B------:R-:W-:Y:S01]  /*19310*/  @!P5 IMAD.IADD R16, R16, 0x1, -R8 ;  /* 0x000000011010d824 */ /* 0x000fe200078e0a08 */
[----:B------:R-:W-:Y:S01]  /*19320*/  ISETP.GE.AND P5, PT, R5, RZ, PT ;  /* 0x000000ff0500720c */ /* 0x000fe20003fa6270 */
[----:B--2---:R1:W-:Y:S04]  /*19330*/  STL [R1+0xe5c], R4 ;  /* 0x000e5c0401007387 */ /* 0x0043e80000100800 */
[----:B-1----:R-:W2:Y:S04]  /*19340*/  LDL.LU R4, [R1+0x5c] ;  /* 0x00005c0001047983 */ /* 0x002ea80000300800 */
[----:B------:R1:W-:Y:S02]  /*19350*/  STL [R1+0xe60], R17 ;  /* 0x000e601101007387 */ /* 0x0003e40000100800 */
[----:B-1----:R-:W-:-:S02]  /*19360*/  LEA.HI.X.SX32 R17, R24, R6, 0x1, P6 ;  /* 0x0000000618117211 */ /* 0x002fc400030f0eff */
[----:B------:R-:W-:Y:S01]  /*19370*/  SEL R24, R11, R22, !P4 ;  /* 0x000000160b187207 */ /* 0x000fe20006000000 */
[----:B------:R-:W-:Y:S02]  /*19380*/  @P0 IMAD.MOV.U32 R22, RZ, RZ, R15 ;  /* 0x000000ffff160224 */ /* 0x000fe400078e000f */
[----:B------:R-:W-:Y:S01]  /*19390*/  @P0 IMAD.MOV.U32 R23, RZ, RZ, R17 ;  /* 0x000000ffff170224 */ /* 0x000fe200078e0011 */
[----:B------:R-:W-:Y:S04]  /*193a0*/  STL [R1+0x40c], R13 ;  /* 0x00040c0d01007387 */ /* 0x000fe80000100800 */
[----:B------:R-:W2:Y:S04]  /*193b0*/  LDL R85, [R1+0x1094] ;  /* 0x0010940001557983 */ /* 0x000ea80000100800 */
[----:B----4-:R1:W-:Y:S04]  /*193c0*/  STL [R1+0xe58], R3 ;  /* 0x000e580301007387 */ /* 0x0103e80000100800 */
[----:B------:R4:W3:Y:S04]  /*193d0*/  @P0 LDG.E.U8 R14, desc[UR18][R22.64] ;  /* 0x00000012160e0981 */ /* 0x0008e8000c1e1100 */
[----:B-1----:R-:W3:Y:S04]  /*193e0*/  LDL.LU R3, [R1+0x8c] ;  /* 0x00008c0001037983 */ /* 0x002ee80000300800 */
[----:B------:R-:W3:Y:S01]  /*193f0*/  LDL.LU R13, [R1+0x90] ;  /* 0x00009000010d7983 */ /* 0x000ee20000300800 */
[----:B----4-:R-:W-:-:S02]  /*19400*/  @P0 IMAD.MOV.U32 R22, RZ, RZ, R10 ;  /* 0x000000ffff160224 */ /* 0x010fc400078e000a */
[----:B------:R-:W-:Y:S01]  /*19410*/  @P0 IMAD.MOV.U32 R23, RZ, RZ, R12 ;  /* 0x000000ffff170224 */ /* 0x000fe200078e000c */
[----:B------:R-:W-:Y:S04]  /*19420*/  STL [R1+0x418], R15 ;  /* 0x0004180f01007387 */ /* 0x000fe80000100800 */
[----:B------:R-:W-:Y:S04]  /*19430*/  STL [R1+0x420], R10 ;  /* 0x0004200a01007387 */ /* 0x000fe80000100800 */
[----:B------:R-:W4:Y:S04]  /*19440*/  LDL R5, [R1+0x106c] ;  /* 0x00106c0001057983 */ /* 0x000f280000100800 */
[----:B------:R1:W-:Y:S04]  /*19450*/  STL [R1+0x414], R17 ;  /* 0x0004141101007387 */ /* 0x0003e80000100800 */
[----:B------:R0:W4:Y:S04]  /*19460*/  @P0 LDG.E.U8 R25, desc[UR18][R22.64] ;  /* 0x0000001216190981 */ /* 0x000128000c1e1100 */
[----:B-1----:R-:W4:Y:S04]  /*19470*/  LDL.LU R17, [R1+0x140c] ;  /* 0x00140c0001117983 */ /* 0x002f280000300800 */
[----:B------:R-:W4:Y:S01]  /*19480*/  LDL.LU R15, [R1+0x1408] ;  /* 0x00140800010f7983 */ /* 0x000f220000300800 */
[----:B0-----:R-:W-:-:S02]  /*19490*/  IMAD.MOV.U32 R22, RZ, RZ, R16 ;  /* 0x000000ffff167224 */ /* 0x001fc400078e0010 */
[----:B------:R-:W-:Y:S01]  /*194a0*/  IMAD R24, R24, UR5, RZ ;  /* 0x0000000518187c24 */ /* 0x000fe2000f8e02ff */
[----:B------:R-:W-:Y:S01]  /*194b0*/  STL [R1+0x41c], R12 ;  /* 0x00041c0c01007387 */ /* 0x000fe20000100800 */
[----:B------:R-:W-:Y:S01]  /*194c0*/  @!P5 IMAD.MOV R22, RZ, RZ, -R22 ;  /* 0x000000ffff16d224 */ /* 0x000fe200078e0a16 */
[----:B------:R-:W-:Y:S01]  /*194d0*/  ISETP.GT.U32.AND P3, PT, R8, R2, PT ;  /* 0x000000020800720c */ /* 0x000fe20003f64070 */
[----:B------:R-:W0:Y:S01]  /*194e0*/  LDCU UR5, c[0x0][0x3b0] ;  /* 0x00007600ff0577ac */ /* 0x000e220008000800 */
[C---:B------:R-:W-:Y:S02]  /*194f0*/  IADD3 R16, P5, PT, R24.reuse, R7, RZ ;  /* 0x0000000718107210 */ /* 0x040fe40007fbe0ff */
[----:B--2---:R-:W-:Y:S01]  /*19500*/  ISETP.GE.AND P6, PT, R85, RZ, PT ;  /* 0x000000ff5500720c */ /* 0x004fe20003fc6270 */
[----:B---3--:R1:W-:Y:S04]  /*19510*/  STL [R1+0xe54], R14 ;  /* 0x000e540e01007387 */ /* 0x0083e80000100800 */
[----:B-1----:R-:W2:Y:S04]  /*19520*/  LDL.LU R14, [R1+0x1404] ;  /* 0x00140400010e7983 */ /* 0x002ea80000300800 */
[----:B------:R-:W3:Y:S04]  /*19530*/  LDL.LU R12, [R1+0x1400] ;  /* 0x00140000010c7983 */ /* 0x000ee80000300800 */
[----:B------:R-:W2:Y:S04]  /*19540*/  LDL.LU R10, [R1+0x13fc] ;  /* 0x0013fc00010a7983 */ /* 0x000ea80000300800 */
[----:B------:R-:W2:Y:S04]  /*19550*/  LDL.LU R85, [R1+0xb0] ;  /* 0x0000b00001557983 */ /* 0x000ea80000300800 */
[----:B------:R-:W-:Y:S04]  /*19560*/  STL [R1+0x440], R16 ;  /* 0x0004401001007387 */ /* 0x000fe80000100800 */
[----:B----4-:R1:W-:Y:S02]  /*19570*/  STL [R1+0xe50], R25 ;  /* 0x000e501901007387 */ /* 0x0103e40000100800 */
[----:B-1----:R-:W-:Y:S01]  /*19580*/  LEA.HI.X.SX32 R25, R24, R6, 0x1, P5 ;  /* 0x0000000618197211 */ /* 0x002fe200028f0eff */
[----:B------:R-:W-:Y:S01]  /*19590*/  @P0 IMAD.MOV.U32 R24, RZ, RZ, R16 ;  /* 0x000000ffff180224 */ /* 0x000fe200078e0010 */
[----:B------:R-:W-:-:S06]  /*195a0*/  PRMT R15, RZ, 0x7610, R15 ;  /* 0x00007610ff0f7816 */ /* 0x000fcc000000000f */
[----:B------:R1:W4:Y:S01]  /*195b0*/  @P0 LDG.E.U8 R15, desc[UR18][R24.64] ;  /* 0x00000012180f0981 */ /* 0x000322000c1e1100 */
[----:B------:R-:W-:Y:S01]  /*195c0*/  @!P3 IMAD.IADD R2, R2, 0x1, -R8 ;  /* 0x000000010202b824 */ /* 0x000fe200078e0a08 */
[----:B------:R-:W-:-:S03]  /*195d0*/  SEL R23, R11, R22, !P4 ;  /* 0x000000160b177207 */ /* 0x000fc60006000000 */
[----:B------:R-:W-:Y:S02]  /*195e0*/  IMAD.MOV.U32 R22, RZ, RZ, R2 ;  /* 0x000000ffff167224 */ /* 0x000fe400078e0002 */
[----:B------:R-:W-:Y:S01]  /*195f0*/  IMAD R23, R23, UR13, RZ ;  /* 0x0000000d17177c24 */ /* 0x000fe2000f8e02ff */
[----:B------:R-:W-:Y:S01]  /*19600*/  ISETP.GT.U32.AND P3, PT, R8, R3, PT ;  /* 0x000000030800720c */ /* 0x000fe20003f64070 */
[----:B------:R-:W-:Y:S01]  /*19610*/  @!P6 IMAD.MOV R22, RZ, RZ, -R22 ;  /* 0x000000ffff16e224 */ /* 0x000fe200078e0a16 */
[----:B------:R-:W2:Y:S01]  /*19620*/  LDL.LU R2, [R1+0x13f8] ;  /* 0x0013f80001027983 */ /* 0x000ea20000300800 */
[----:B---3--:R-:W-:Y:S01]  /*19630*/  PRMT R12, RZ, 0x7610, R12 ;  /* 0x00007610ff0c7816 */ /* 0x008fe2000000000c */
[----:B------:R-:W3:Y:S02]  /*19640*/  LDCU UR13, c[0x0][0x3b0] ;  /* 0x00007600ff0d77ac */ /* 0x000ee40008000800 */
        /* <DEDUP_REMOVED lines=11> */
[----:B----4-:R4:W-:Y:S04]  /*19700*/  STL [R1+0xe4c], R15 ;  /* 0x000e4c0f01007387 */ /* 0x0109e80000100800 */
[----:B----4-:R-:W4:Y:S04]  /*19710*/  LDL.LU R15, [R1+0xb4] ;  /* 0x0000b400010f7983 */ /* 0x010f280000300800 */
[----:B------:R-:W4:Y:S04]  /*19720*/  LDL R25, [R1+0x1054] ;  /* 0x0010540001197983 */ /* 0x000f280000100800 */
[----:B------:R-:W-:Y:S04]  /*19730*/  STL [R1+0x448], R16 ;  /* 0x0004481001007387 */ /* 0x000fe80000100800 */
[----:B------:R-:W4:Y:S04]  /*19740*/  LDL.LU R5, [R1+0xd4] ;  /* 0x0000d40001057983 */ /* 0x000f280000300800 */
[----:B------:R0:W-:Y:S04]  /*19750*/  STL [R1+0x444], R23 ;  /* 0x0004441701007387 */ /* 0x0001e80000100800 */
[----:B0-----:R-:W4:Y:S01]  /*19760*/  LDL R23, [R1+0x1064] ;  /* 0x0010640001177983 */ /* 0x001f220000100800 */
[----:B------:R-:W-:-:S05]  /*19770*/  @!P1 IMAD.IADD R4, R4, 0x1, -R8 ;  /* 0x0000000104049824 */ /* 0x000fca00078e0a08 */
[----:B------:R-:W-:-:S13]  /*19780*/  ISETP.GT.U32.AND P1, PT, R8, R4, PT ;  /* 0x000000040800720c */ /* 0x000fda0003f24070 */
[----:B------:R-:W-:-:S04]  /*19790*/  @!P1 IMAD.IADD R4, R4, 0x1, -R8 ;  /* 0x0000000104049824 */ /* 0x000fc800078e0a08 */
[----:B------:R-:W-:Y:S02]  /*197a0*/  IMAD.MOV.U32 R22, RZ, RZ, R4 ;  /* 0x000000ffff167224 */ /* 0x000fe400078e0004 */
[----:B------:R-:W4:Y:S02]  /*197b0*/  LDL R4, [R1+0x100c] ;  /* 0x00100c0001047983 */ /* 0x000f240000100800 */
[----:B------:R-:W-:Y:S01]  /*197c0*/  @!P3 IMAD.MOV R22, RZ, RZ, -R22 ;  /* 0x000000ffff16b224 */ /* 0x000fe200078e0a16 */
[----:B--2---:R-:W-:Y:S01]  /*197d0*/  PRMT R2, RZ, 0x7610, R2 ;  /* 0x00007610ff027816 */ /* 0x004fe20000000002 */
[----:B---3--:R0:W-:Y:S02]  /*197e0*/  STL [R1+0xe48], R12 ;  /* 0x000e480c01007387 */ /* 0x0081e40000100800 */
[----:B0-----:R-:W-:-:S04]  /*197f0*/  IADD3 R12, P1, PT, R24, R7, RZ ;  /* 0x00000007180c7210 */ /* 0x001fc80007f3e0ff */
[----:B------:R-:W-:Y:S02]  /*19800*/  LEA.HI.X.SX32 R16, R24, R6, 0x1, P1 ;  /* 0x0000000618107211 */ /* 0x000fe400008f0eff */
[----:B------:R-:W-:Y:S01]  /*19810*/  SEL R24, R11, R22, !P4 ;  /* 0x000000160b187207 */ /* 0x000fe20006000000 */
[----:B------:R-:W-:Y:S01]  /*19820*/  @P0 IMAD.MOV.U32 R22, RZ, RZ, R12 ;  /* 0x000000ffff160224 */ /* 0x000fe200078e000c */
[----:B----4-:R-:W-:Y:S01]  /*19830*/  ISETP.GE.AND P1, PT, R23, RZ, PT ;  /* 0x000000ff1700720c */ /* 0x010fe20003f26270 */
[----:B------:R-:W-:-:S05]  /*19840*/  @P0 IMAD.MOV.U32 R23, RZ, RZ, R16 ;  /* 0x000000ffff170224 */ /* 0x000fca00078e0010 */
[----:B------:R-:W2:Y:S01]  /*19850*/  @P0 LDG.E.U8 R2, desc[UR18][R22.64] ;  /* 0x0000001216020981 */ /* 0x000ea2000c1e1100 */
[----:B------:R-:W-:-:S13]  /*19860*/  ISETP.GT.U32.AND P5, PT, R8, R13, PT ;  /* 0x0000000d0800720c */ /* 0x000fda0003fa4070 */
[----:B------:R-:W-:-:S05]  /*19870*/  @!P5 IMAD.IADD R13, R13, 0x1, -R8 ;  /* 0x000000010d0dd824 */ /* 0x000fca00078e0a08 */
[C---:B------:R-:W-:Y:S01]  /*19880*/  ISETP.GT.U32.AND P6, PT, R8.reuse, R13, PT ;  /* 0x0000000d0800720c */ /* 0x040fe20003fc4070 */
[----:B------:R0:W-:Y:S01]  /*19890*/  STL [R1+0x450], R12 ;  /* 0x0004500c01007387 */ /* 0x0001e20000100800 */
[----:B------:R-:W-:Y:S01]  /*198a0*/  ISETP.GT.U32.AND P3, PT, R8, R85, PT ;  /* 0x000000550800720c */ /* 0x000fe20003f64070 */
[----:B------:R-:W-:Y:S01]  /*198b0*/  IMAD R24, R24, UR5, RZ ;  /* 0x0000000518187c24 */ /* 0x000fe2000f8e02ff */
[----:B------:R-:W-:Y:S01]  /*198c0*/  PRMT R17, RZ, 0x7610, R17 ;  /* 0x00007610ff117816 */ /* 0x000fe20000000011 */
[----:B------:R3:W-:Y:S01]  /*198d0*/  STL [R1+0x44c], R16 ;  /* 0x00044c1001007387 */ /* 0x0007e20000100800 */
[----:B------:R-:W-:Y:S01]  /*198e0*/  ISETP.GT.U32.AND P5, PT, R8, R3, PT ;  /* 0x000000030800720c */ /* 0x000fe20003fa4070 */
[----:B------:R-:W4:Y:S02]  /*198f0*/  LDCU UR5, c[0x0][0x3b0] ;  /* 0x00007600ff0577ac */ /* 0x000f240008000800 */
[----:B0-----:R-:W4:Y:S04]  /*19900*/  LDL R12, [R1+0x1014] ;  /* 0x00101400010c7983 */ /* 0x001f280000100800 */
[--C-:B------:R-:W-:Y:S01]  /*19910*/  @!P6 IMAD.IADD R13, R13, 0x1, -R8.reuse ;  /* 0x000000010d0de824 */ /* 0x100fe200078e0a08 */
[----:B---3--:R-:W3:Y:S01]  /*19920*/  LDL.LU R16, [R1+0xe0] ;  /* 0x0000e00001107983 */ /* 0x008ee20000300800 */
        /* <DEDUP_REMOVED lines=15> */
[----:B-1----:R-:W-:Y:S01]  /*19a20*/  IMAD R24, R23, UR4, RZ ;  /* 0x0000000417187c24 */ /* 0x002fe2000f8e02ff */
[----:B------:R1:W-:Y:S01]  /*19a30*/  STL [R1+0x454], R22 ;  /* 0x0004541601007387 */ /* 0x0003e20000100800 */
[----:B------:R-:W-:Y:S01]  /*19a40*/  @!P6 IMAD.IADD R5, R5, 0x1, -R8 ;  /* 0x000000010505e824 */ /* 0x000fe200078e0a08 */
[----:B------:R-:W-:Y:S01]  /*19a50*/  PRMT R10, RZ, 0x7610, R10 ;  /* 0x00007610ff0a7816 */ /* 0x000fe2000000000a */
[----:B------:R-:W2:Y:S01]  /*19a60*/  LDCU UR4, c[0x0][0x3b0] ;  /* 0x00007600ff0477ac */ /* 0x000ea20008000800 */
[----:B0-----:R-:W3:Y:S01]  /*19a70*/  LDL.LU R2, [R1+0x108] ;  /* 0x0001080001027983 */ /* 0x001ee20000300800 */
[----:B-1----:R-:W-:Y:S01]  /*19a80*/  IMAD.MOV.U32 R22, RZ, RZ, R13 ;  /* 0x000000ffff167224 */ /* 0x002fe200078e000d */
[----:B------:R-:W-:-:S03]  /*19a90*/  IADD3 R13, P6, PT, R24, R7, RZ ;  /* 0x00000007180d7210 */ /* 0x000fc60007fde0ff */
[----:B------:R-:W-:Y:S01]  /*19aa0*/  @!P3 IMAD.MOV R22, RZ, RZ, -R22 ;  /* 0x000000ffff16b224 */ /* 0x000fe200078e0a16 */
[----:B------:R-:W-:Y:S02]  /*19ab0*/  ISETP.GE.AND P3, PT, R4, RZ, PT ;  /* 0x000000ff0400720c */ /* 0x000fe40003f66270 */
[----:B------:R-:W3:Y:S04]  /*19ac0*/  LDL R4, [R1+0xfe0] ;  /* 0x000fe00001047983 */ /* 0x000ee80000100800 */
        /* <DEDUP_REMOVED lines=8> */
[----:B----4-:R-:W-:Y:S01]  /*19b50*/  IMAD R22, R22, UR5, RZ ;  /* 0x0000000516167c24 */ /* 0x010fe2000f8e02ff */
[----:B---3--:R-:W-:Y:S01]  /*19b60*/  PRMT R3, RZ, 0x7610, R3 ;  /* 0x00007610ff037816 */ /* 0x008fe20000000003 */
        /* <DEDUP_REMOVED lines=22> */
[----:B------:R-:W-:Y:S02]  /*19cd0*/  ISETP.GE.AND P1, PT, R4, RZ, PT ;  /* 0x000000ff0400720c */ /* 0x000fe40003f26270 */
        /* <DEDUP_REMOVED lines=742> */
[----:B------:R-:W4:Y:S04]  /*1cb40*/  LDL.LU R3, [R1+0x1370] ;  /* 0x0013700001037983 */ /* 0x000f280000300800 */
[----:B------:R-:W4:Y:S04]  /*1cb50*/  LDL.LU R12, [R1+0x60c] ;  /* 0x00060c00010c7983 */ /* 0x000f280000300800 */
        /* <DEDUP_REMOVED lines=13> */
[----:B------:R-:W4:Y:S01]  /*1cc30*/  LDL.LU R2, [R1+0x136c] ;  /* 0x00136c0001027983 */ /* 0x000f220000300800 */
        /* <DEDUP_REMOVED lines=24> */
[----:B------:R-:W2:Y:S04]  /*1cdc0*/  LDL R85, [R1+0x10c8] ;  /* 0x0010c80001557983 */ /* 0x000ea80000100800 */
[----:B---3--:R0:W-:Y:S01]  /*1cdd0*/  STL [R1+0xb4], R14 ;  /* 0x0000b40e01007387 */ /* 0x0081e20000100800 */
[----:B------:R-:W-:Y:S01]  /*1cde0*/  @!P3 IMAD.MOV R22, RZ, RZ, -R22 ;  /* 0x000000ffff16b224 */ /* 0x000fe200078e0a16 */
[----:B----4-:R-:W-:Y:S02]  /*1cdf0*/  PRMT R2, RZ, 0x7610, R2 ;  /* 0x00007610ff027816 */ /* 0x010fe40000000002 */
        /* <DEDUP_REMOVED lines=14> */
[----:B----4-:R-:W4:Y:S03]  /*1cee0*/  LDL.LU R16, [R1+0x63c] ;  /* 0x00063c0001107983 */ /* 0x010f260000300800 */
[----:B0-----:R-:W-:Y:S01]  /*1cef0*/  IMAD.MOV.U32 R23, RZ, RZ, R4 ;  /* 0x000000ffff177224 */ /* 0x001fe200078e0004 */
        /* <DEDUP_REMOVED lines=20> */
[----:B------:R3:W4:Y:S01]  /*1d040*/  @P0 LDG.E.U8 R17, desc[UR18][R24.64] ;  /* 0x0000001218110981 */ /* 0x000722000c1e1100 */
[----:B------:R-:W-:-:S03]  /*1d050*/  @!P6 IMAD.IADD R10, R10, 0x1, -R8 ;  /* 0x000000010a0ae824 */ /* 0x000fc600078e0a08 */
[----:B0-----:R-:W4:Y:S01]  /*1d060*/  LDL.LU R2, [R1+0x644] ;  /* 0x0006440001027983 */ /* 0x001f220000300800 */
[----:B-1----:R-:W-:Y:S02]  /*1d070*/  IMAD.MOV.U32 R22, RZ, RZ, R5 ;  /* 0x000000ffff167224 */ /* 0x002fe400078e0005 */
[----:B---3--:R-:W-:Y:S01]  /*1d080*/  IMAD R24, R23, UR4, RZ ;  /* 0x0000000417187c24 */ /* 0x008fe2000f8e02ff */
[----:B------:R-:W-:Y:S01]  /*1d090*/  PRMT R3, RZ, 0x7610, R3 ;  /* 0x00007610ff037816 */ /* 0x000fe20000000003 */
[----:B------:R-:W-:Y:S01]  /*1d0a0*/  @!P3 IMAD.MOV R22, RZ, RZ, -R22 ;  /* 0x000000ffff16b224 */ /* 0x000fe200078e0a16 */
[----:B------:R-:W-:Y:S01]  /*1d0b0*/  ISETP.GE.AND P3, PT, R85, RZ, PT ;  /* 0x000000ff5500720c */ /* 0x000fe20003f66270 */
        /* <DEDUP_REMOVED lines=15> */
[----:B------:R-:W2:Y:S02]  /*1d1b0*/  LDCU UR5, c[0x0][0x3b0] ;  /* 0x00007600ff0577ac */ /* 0x000ea40008000800 */
[----:B-1----:R-:W3:Y:S01]  /*1d1c0*/  LDL R5, [R1+0x1120] ;  /* 0x0011200001057983 */ /* 0x002ee20000100800 */
[----:B0-----:R-:W-:-:S02]  /*1d1d0*/  LEA.HI.X.SX32 R14, R22, R6, 0x1, P6 ;  /* 0x00000006160e7211 */ /* 0x001fc400030f0eff */
[----:B--2---:R-:W-:-:S06]  /*1d1e0*/  PRMT R4, RZ, 0x7610, R4 ;  /* 0x00007610ff047816 */ /* 0x004fcc0000000004 */
[----:B------:R0:W2:Y:S02]  /*1d1f0*/  @P0 LDG.E.U8 R4, desc[UR18][R24.64] ;  /* 0x0000001218040981 */ /* 0x0000a4000c1e1100 */
[----:B0-----:R-:W-:Y:S02]  /*1d200*/  @P0 IMAD.MOV.U32 R24, RZ, RZ, R12 ;  /* 0x000000ffff180224 */ /* 0x001fe400078e000c */
[----:B------:R-:W-:-:S05]  /*1d210*/  @P0 IMAD.MOV.U32 R25, RZ, RZ, R14 ;  /* 0x000000ffff190224 */ /* 0x000fca00078e000e */
[----:B------:R0:W2:Y:S01]  /*1d220*/  @P0 LDG.E.U8 R3, desc[UR18][R24.64] ;  /* 0x0000001218030981 */ /* 0x0000a2000c1e1100 */
[----:B------:R-:W-:-:S05]  /*1d230*/  @!P5 IMAD.IADD R15, R15, 0x1, -R8 ;  /* 0x000000010f0fd824 */ /* 0x000fca00078e0a08 */
[C---:B------:R-:W-:Y:S01]  /*1d240*/  ISETP.GT.U32.AND P5, PT, R8.reuse, R15, PT ;  /* 0x0000000f0800720c */ /* 0x040fe20003fa4070 */
[----:B------:R-:W-:Y:S01]  /*1d250*/  @!P3 IMAD.MOV R23, RZ, RZ, -R23 ;  /* 0x000000ffff17b224 */ /* 0x000fe200078e0a17 */
[C---:B------:R-:W-:Y:S02]  /*1d260*/  ISETP.GT.U32.AND P3, PT, R8.reuse, R10, PT ;  /* 0x0000000a0800720c */ /* 0x040fe40003f64070 */
[----:B----4-:R-:W-:-:S09]  /*1d270*/  ISETP.GT.U32.AND P6, PT, R8, R2, PT ;  /* 0x000000020800720c */ /* 0x010fd20003fc4070 */
[----:B------:R-:W-:-:S04]  /*1d280*/  @!P5 IMAD.IADD R15, R15, 0x1, -R8 ;  /* 0x000000010f0fd824 */ /* 0x000fc800078e0a08 */
[----:B------:R-:W-:Y:S01]  /*1d290*/  IMAD.MOV.U32 R22, RZ, RZ, R15 ;  /* 0x000000ffff167224 */ /* 0x000fe200078e000f */
[----:B0-----:R-:W-:-:S03]  /*1d2a0*/  SEL R24, R11, R23, !P4 ;  /* 0x000000170b187207 */ /* 0x001fc60006000000 */
[----:B------:R-:W-:Y:S01]  /*1d2b0*/  @!P1 IMAD.MOV R22, RZ, RZ, -R22 ;  /* 0x000000ffff169224 */ /* 0x000fe200078e0a16 */
[----:B---3--:R-:W-:Y:S01]  /*1d2c0*/  ISETP.GE.AND P1, PT, R85, RZ, PT ;  /* 0x000000ff5500720c */ /* 0x008fe20003f26270 */
[--C-:B------:R-:W-:Y:S02]  /*1d2d0*/  @!P3 IMAD.IADD R10, R10, 0x1, -R8.reuse ;  /* 0x000000010a0ab824 */ /* 0x100fe400078e0a08 */
[----:B------:R-:W-:Y:S01]  /*1d2e0*/  IMAD R24, R24, UR12, RZ ;  /* 0x0000000c18187c24 */ /* 0x000fe2000f8e02ff */
[----:B------:R-:W-:Y:S01]  /*1d2f0*/  SEL R23, R11, R22, !P4 ;  /* 0x000000160b177207 */ /* 0x000fe20006000000 */
[----:B------:R-:W-:Y:S01]  /*1d300*/  @!P6 IMAD.IADD R2, R2, 0x1, -R8 ;  /* 0x000000010202e824 */ /* 0x000fe200078e0a08 */
[----:B------:R0:W-:Y:S01]  /*1d310*/  STL [R1+0x618], R12 ;  /* 0x0006180c01007387 */ /* 0x0001e20000100800 */
[----:B------:R-:W-:Y:S01]  /*1d320*/  IMAD.MOV.U32 R22, RZ, RZ, R10 ;  /* 0x000000ffff167224 */ /* 0x000fe200078e000a */
[-C--:B------:R-:W-:Y:S01]  /*1d330*/  IADD3 R15, P6, PT, R24, R7.reuse, RZ ;  /* 0x00000007180f7210 */ /* 0x080fe20007fde0ff */
[----:B------:R-:W-:Y:S01]  /*1d340*/  IMAD R23, R23, UR4, RZ ;  /* 0x0000000417177c24 */ /* 0x000fe2000f8e02ff */
[----:B------:R-:W-:Y:S01]  /*1d350*/  PRMT R13, RZ, 0x7610, R13 ;  /* 0x00007610ff0d7816 */ /* 0x000fe2000000000d */
[----:B------:R-:W1:Y:S02]  /*1d360*/  LDCU UR4, c[0x0][0x3b0] ;  /* 0x00007600ff0477ac */ /* 0x000e640008000800 */
[----:B------:R-:W-:Y:S01]  /*1d370*/  @!P1 IMAD.MOV R22, RZ, RZ, -R22 ;  /* 0x000000ffff169224 */ /* 0x000fe200078e0a16 */
[C---:B------:R-:W-:Y:S01]  /*1d380*/  IADD3 R10, P1, PT, R23.reuse, R7, RZ ;  /* 0x00000007170a7210 */ /* 0x040fe20007f3e0ff */
[----:B------:R-:W3:Y:S03]  /*1d390*/  LDCU UR12, c[0x0][0x3b0] ;  /* 0x00007600ff0c77ac */ /* 0x000ee60008000800 */
[----:B0-----:R-:W-:-:S02]  /*1d3a0*/  LEA.HI.X.SX32 R12, R23, R6, 0x1, P1 ;  /* 0x00000006170c7211 */ /* 0x001fc400008f0eff */
[----:B------:R-:W-:Y:S01]  /*1d3b0*/  PRMT R25, RZ, 0x7610, R25 ;  /* 0x00007610ff197816 */ /* 0x000fe20000000019 */
[----:B--2---:R0:W-:Y:S04]  /*1d3c0*/  STL [R1+0x8c], R4 ;  /* 0x00008c0401007387 */ /* 0x0041e80000100800 */
[----:B0-----:R-:W2:Y:S04]  /*1d3d0*/  LDL.LU R4, [R1+0x64c] ;  /* 0x00064c0001047983 */ /* 0x001ea80000300800 */
[----:B------:R0:W-:Y:S02]  /*1d3e0*/  STL [R1+0x90], R17 ;  /* 0x0000901101007387 */ /* 0x0001e40000100800 */
[----:B0-----:R-:W-:-:S02]  /*1d3f0*/  LEA.HI.X.SX32 R17, R24, R6, 0x1, P6 ;  /* 0x0000000618117211 */ /* 0x001fc400030f0eff */
[----:B------:R-:W-:Y:S01]  /*1d400*/  SEL R24, R11, R22, !P4 ;  /* 0x000000160b187207 */ /* 0x000fe20006000000 */
[----:B------:R-:W-:Y:S02]  /*1d410*/  @P0 IMAD.MOV.U32 R22, RZ, RZ, R15 ;  /* 0x000000ffff160224 */ /* 0x000fe400078e000f */
[----:B------:R-:W-:Y:S01]  /*1d420*/  @P0 IMAD.MOV.U32 R23, RZ, RZ, R17 ;  /* 0x000000ffff170224 */ /* 0x000fe200078e0011 */
[----:B------:R-:W-:Y:S04]  /*1d430*/  STL [R1+0x614], R14 ;  /* 0x0006140e01007387 */ /* 0x000fe80000100800 */
[----:B------:R-:W4:Y:S04]  /*1d440*/  LDL R85, [R1+0x1114] ;  /* 0x0011140001557983 */ /* 0x000f280000100800 */
[----:B------:R0:W-:Y:S01]  /*1d450*/  STL [R1+0x80], R3 ;  /* 0x0000800301007387 */ /* 0x0001e20000100800 */
[----:B------:R-:W-:-:S03]  /*1d460*/  ISETP.GE.AND P6, PT, R5, RZ, PT ;  /* 0x000000ff0500720c */ /* 0x000fc60003fc6270 */
[----:B------:R1:W2:Y:S04]  /*1d470*/  @P0 LDG.E.U8 R13, desc[UR18][R22.64] ;  /* 0x00000012160d0981 */ /* 0x0002a8000c1e1100 */
[----:B0-----:R-:W3:Y:S04]  /*1d480*/  LDL.LU R3, [R1+0x320] ;  /* 0x0003200001037983 */ /* 0x001ee80000300800 */
[----:B------:R-:W3:Y:S01]  /*1d490*/  LDL.LU R14, [R1+0x31c] ;  /* 0x00031c00010e7983 */ /* 0x000ee20000300800 */
[----:B-1----:R-:W-:Y:S02]  /*1d4a0*/  @P0 IMAD.MOV.U32 R22, RZ, RZ, R10 ;  /* 0x000000ffff160224 */ /* 0x002fe400078e000a */
[----:B------:R-:W-:Y:S01]  /*1d4b0*/  @P0 IMAD.MOV.U32 R23, RZ, RZ, R12 ;  /* 0x000000ffff170224 */ /* 0x000fe200078e000c */
[----:B------:R-:W-:Y:S04]  /*1d4c0*/  STL [R1+0x620], R15 ;  /* 0x0006200f01007387 */ /* 0x000fe80000100800 */
[----:B------:R-:W-:Y:S04]  /*1d4d0*/  STL [R1+0x638], R10 ;  /* 0x0006380a01007387 */ /* 0x000fe80000100800 */
[----:B------:R-:W3:Y:S04]  /*1d4e0*/  LDL R5, [R1+0x1130] ;  /* 0x0011300001057983 */ /* 0x000ee80000100800 */
[----:B------:R0:W-:Y:S04]  /*1d4f0*/  STL [R1+0x61c], R17 ;  /* 0x00061c1101007387 */ /* 0x0001e80000100800 */
[----:B------:R1:W3:Y:S04]  /*1d500*/  @P0 LDG.E.U8 R25, desc[UR18][R22.64] ;  /* 0x0000001216190981 */ /* 0x0002e8000c1e1100 */
[----:B0-----:R-:W3:Y:S04]  /*1d510*/  LDL.LU R17, [R1+0x1364] ;  /* 0x0013640001117983 */ /* 0x001ee80000300800 */
[----:B------:R-:W3:Y:S01]  /*1d520*/  LDL.LU R15, [R1+0x1360] ;  /* 0x00136000010f7983 */ /* 0x000ee20000300800 */
[----:B------:R-:W-:-:S02]  /*1d530*/  ISETP.GT.U32.AND P5, PT, R8, R16, PT ;  /* 0x000000100800720c */ /* 0x000fc40003fa4070 */
[----:B------:R-:W-:-:S11]  /*1d540*/  ISETP.GT.U32.AND P3, PT, R8, R2, PT ;  /* 0x000000020800720c */ /* 0x000fd60003f64070 */
[----:B------:R-:W-:-:S05]  /*1d550*/  @!P5 IMAD.IADD R16, R16, 0x1, -R8 ;  /* 0x000000011010d824 */ /* 0x000fca00078e0a08 */
[----:B------:R-:W-:Y:S01]  /*1d560*/  ISETP.GT.U32.AND P5, PT, R8, R16, PT ;  /* 0x000000100800720c */ /* 0x000fe20003fa4070 */
[----:B------:R-:W-:Y:S01]  /*1d570*/  IMAD R24, R24, UR5, RZ ;  /* 0x0000000518187c24 */ /* 0x000fe2000f8e02ff */
[----:B------:R-:W-:Y:S01]  /*1d580*/  STL [R1+0x634], R12 ;  /* 0x0006340c01007387 */ /* 0x000fe20000100800 */
[--C-:B------:R-:W-:Y:S01]  /*1d590*/  @!P3 IMAD.IADD R2, R2, 0x1, -R8.reuse ;  /* 0x000000010202b824 */ /* 0x100fe200078e0a08 */
[----:B------:R-:W0:Y:S09]  /*1d5a0*/  LDCU UR5, c[0x0][0x3b0] ;  /* 0x00007600ff0577ac */ /* 0x000e320008000800 */
[----:B------:R-:W-:-:S04]  /*1d5b0*/  @!P5 IMAD.IADD R16, R16, 0x1, -R8 ;  /* 0x000000011010d824 */ /* 0x000fc800078e0a08 */
[----:B-1----:R-:W-:Y:S01]  /*1d5c0*/  IMAD.MOV.U32 R22, RZ, RZ, R16 ;  /* 0x000000ffff167224 */ /* 0x002fe200078e0010 */
[C---:B------:R-:W-:Y:S02]  /*1d5d0*/  IADD3 R16, P3, PT, R24.reuse, R7, RZ ;  /* 0x0000000718107210 */ /* 0x040fe40007f7e0ff */
[----:B----4-:R-:W-:Y:S01]  /*1d5e0*/  ISETP.GE.AND P5, PT, R85, RZ, PT ;  /* 0x000000ff5500720c */ /* 0x010fe20003fa6270 */
[----:B--2---:R1:W-:Y:S04]  /*1d5f0*/  STL [R1+0x7c], R13 ;  /* 0x00007c0d01007387 */ /* 0x0043e80000100800 */
[----:B-1----:R-:W2:Y:S04]  /*1d600*/  LDL.LU R13, [R1+0x135c] ;  /* 0x00135c00010d7983 */ /* 0x002ea80000300800 */
[----:B------:R-:W4:Y:S04]  /*1d610*/  LDL.LU R12, [R1+0x1358] ;  /* 0x00135800010c7983 */ /* 0x000f280000300800 */
[----:B------:R-:W4:Y:S04]  /*1d620*/  LDL.LU R10, [R1+0x1354] ;  /* 0x00135400010a7983 */ /* 0x000f280000300800 */
[----:B------:R-:W4:Y:S04]  /*1d630*/  LDL.LU R85, [R1+0x318] ;  /* 0x0003180001557983 */ /* 0x000f280000300800 */
[----:B------:R-:W-:Y:S04]  /*1d640*/  STL [R1+0x640], R16 ;  /* 0x0006401001007387 */ /* 0x000fe80000100800 */
[----:B---3--:R1:W-:Y:S02]  /*1d650*/  STL [R1+0x78], R25 ;  /* 0x0000781901007387 */ /* 0x0083e40000100800 */
[----:B-1----:R-:W-:Y:S01]  /*1d660*/  LEA.HI.X.SX32 R25, R24, R6, 0x1, P3 ;  /* 0x0000000618197211 */ /* 0x002fe200018f0eff */
[----:B------:R-:W-:Y:S01]  /*1d670*/  @P0 IMAD.MOV.U32 R24, RZ, RZ, R16 ;  /* 0x000000ffff180224 */ /* 0x000fe200078e0010 */
[----:B------:R-:W-:-:S06]  /*1d680*/  PRMT R15, RZ, 0x7610, R15 ;  /* 0x00007610ff0f7816 */ /* 0x000fcc000000000f */
[----:B------:R1:W3:Y:S01]  /*1d690*/  @P0 LDG.E.U8 R15, desc[UR18][R24.64] ;  /* 0x00000012180f0981 */ /* 0x0002e2000c1e1100 */
[----:B------:R-:W-:-:S05]  /*1d6a0*/  @!P6 IMAD.MOV R22, RZ, RZ, -R22 ;  /* 0x000000ffff16e224 */ /* 0x000fca00078e0a16 */
[----:B------:R-:W-:Y:S01]  /*1d6b0*/  SEL R23, R11, R22, !P4 ;  /* 0x000000160b177207 */ /* 0x000fe20006000000 */
[----:B------:R-:W-:Y:S01]  /*1d6c0*/  IMAD.MOV.U32 R22, RZ, RZ, R2 ;  /* 0x000000ffff167224 */ /* 0x000fe200078e0002 */
[----:B------:R-:W-:Y:S01]  /*1d6d0*/  ISETP.GT.U32.AND P6, PT, R8, R3, PT ;  /* 0x000000030800720c */ /* 0x000fe20003fc4070 */
[----:B------:R-:W4:Y:S02]  /*1d6e0*/  LDL.LU R2, [R1+0x1350] ;  /* 0x0013500001027983 */ /* 0x000f240000300800 */
[----:B------:R-:W-:Y:S02]  /*1d6f0*/  @!P5 IMAD.MOV R22, RZ, RZ, -R22 ;  /* 0x000000ffff16d224 */ /* 0x000fe400078e0a16 */
[----:B------:R-:W-:Y:S01]  /*1d700*/  IMAD R23, R23, UR13, RZ ;  /* 0x0000000d17177c24 */ /* 0x000fe2000f8e02ff */
[----:B------:R-:W-:Y:S01]  /*1d710*/  STL [R1+0x63c], R25 ;  /* 0x00063c1901007387 */ /* 0x000fe20000100800 */
[----:B--2---:R-:W-:-:S06]  /*1d720*/  PRMT R13, RZ, 0x7610, R13 ;  /* 0x00007610ff0d7816 */ /* 0x004fcc000000000d */
[----:B------:R-:W-:Y:S01]  /*1d730*/  @!P6 IMAD.IADD R3, R3, 0x1, -R8 ;  /* 0x000000010303e824 */ /* 0x000fe200078e0a08 */
[----:B------:R-:W-:Y:S01]  /*1d740*/  SEL R22, R11, R22, !P4 ;  /* 0x000000160b167207 */ /* 0x000fe20006000000 */
[----:B------:R-:W2:Y:S01]  /*1d750*/  LDCU UR13, c[0x0][0x3b0] ;  /* 0x00007600ff0d77ac */ /* 0x000ea20008000800 */
[----:B------:R-:W-:-:S03]  /*1d760*/  IADD3 R16, P5, PT, R23, R7, RZ ;  /* 0x0000000717107210 */ /* 0x000fc60007fbe0ff */
[----:B-1----:R-:W-:Y:S01]  /*1d770*/  IMAD R24, R22, UR4, RZ ;  /* 0x0000000416187c24 */ /* 0x002fe2000f8e02ff */
[----:B------:R-:W-:Y:S01]  /*1d780*/  LEA.HI.X.SX32 R23, R23, R6, 0x1, P5 ;  /* 0x0000000617177211 */ /* 0x000fe200028f0eff */
[----:B------:R-:W-:Y:S01]  /*1d790*/  @P0 IMAD.MOV.U32 R22, RZ, RZ, R16 ;  /* 0x000000ffff160224 */ /* 0x000fe200078e0010 */
[----:B------:R-:W-:Y:S01]  /*1d7a0*/  ISETP.GE.AND P6, PT, R5, RZ, PT ;  /* 0x000000ff0500720c */ /* 0x000fe20003fc6270 */
[----:B------:R-:W1:Y:S03]  /*1d7b0*/  LDCU UR4, c[0x0][0x3b0] ;  /* 0x00007600ff0477ac */ /* 0x000e660008000800 */
[----:B------:R0:W2:Y:S04]  /*1d7c0*/  @P0 LDG.E.U8 R13, desc[UR18][R22.64] ;  /* 0x00000012160d0981 */ /* 0x0000a8000c1e1100 */
[----:B---3--:R3:W-:Y:S04]  /*1d7d0*/  STL [R1+0x74], R15 ;  /* 0x0000740f01007387 */ /* 0x0087e80000100800 */
[----:B---3--:R-:W3:Y:S04]  /*1d7e0*/  LDL.LU R15, [R1+0x314] ;  /* 0x00031400010f7983 */ /* 0x008ee80000300800 */
[----:B------:R-:W3:Y:S04]  /*1d7f0*/  LDL R25, [R1+0x1110] ;  /* 0x0011100001197983 */ /* 0x000ee80000100800 */
[----:B------:R-:W-:Y:S04]  /*1d800*/  STL [R1+0x648], R16 ;  /* 0x0006481001007387 */ /* 0x000fe80000100800 */
[----:B------:R-:W3:Y:S04]  /*1d810*/  LDL.LU R5, [R1+0x310] ;  /* 0x0003100001057983 */ /* 0x000ee80000300800 */
[----:B------:R0:W-:Y:S04]  /*1d820*/  STL [R1+0x644], R23 ;  /* 0x0006441701007387 */ /* 0x0001e80000100800 */
[----:B0-----:R-:W3:Y:S01]  /*1d830*/  LDL R23, [R1+0x10fc] ;  /* 0x0010fc0001177983 */ /* 0x001ee20000100800 */
[----:B------:R-:W-:-:S13]  /*1d840*/  ISETP.GT.U32.AND P1, PT, R8, R4, PT ;  /* 0x000000040800720c */ /* 0x000fda0003f24070 */
[----:B------:R-:W-:-:S05]  /*1d850*/  @!P1 IMAD.IADD R4, R4, 0x1, -R8 ;  /* 0x0000000104049824 */ /* 0x000fca00078e0a08 */
[----:B------:R-:W-:-:S13]  /*1d860*/  ISETP.GT.U32.AND P1, PT, R8, R4, PT ;  /* 0x000000040800720c */ /* 0x000fda0003f24070 */
[----:B------:R-:W-:-:S04]  /*1d870*/  @!P1 IMAD.IADD R4, R4, 0x1, -R8 ;  /* 0x0000000104049824 */ /* 0x000fc800078e0a08 */
[----:B------:R-:W-:Y:S02]  /*1d880*/  IMAD.MOV.U32 R22, RZ, RZ, R4 ;  /* 0x000000ffff167224 */ /* 0x000fe400078e0004 */
[----:B------:R-:W3:Y:S02]  /*1d890*/  LDL R4, [R1+0x111c] ;  /* 0x00111c0001047983 */ /* 0x000ee40000100800 */
[----:B------:R-:W-:Y:S01]  /*1d8a0*/  @!P6 IMAD.MOV R22, RZ, RZ, -R22 ;  /* 0x000000ffff16e224 */ /* 0x000fe200078e0a16 */
[----:B----4-:R-:W-:Y:S01]  /*1d8b0*/  PRMT R2, RZ, 0x7610, R2 ;  /* 0x00007610ff027816 */ /* 0x010fe20000000002 */
[----:B--2---:R0:W-:Y:S02]  /*1d8c0*/  STL [R1+0x70], R13 ;  /* 0x0000700d01007387 */ /* 0x0041e40000100800 */
[----:B0-----:R-:W-:-:S04]  /*1d8d0*/  IADD3 R13, P1, PT, R24, R7, RZ ;  /* 0x00000007180d7210 */ /* 0x001fc80007f3e0ff */
[----:B------:R-:W-:Y:S02]  /*1d8e0*/  LEA.HI.X.SX32 R16, R24, R6, 0x1, P1 ;  /* 0x0000000618107211 */ /* 0x000fe400008f0eff */
[----:B------:R-:W-:Y:S01]  /*1d8f0*/  SEL R24, R11, R22, !P4 ;  /* 0x000000160b187207 */ /* 0x000fe20006000000 */
[----:B------:R-:W-:Y:S01]  /*1d900*/  @P0 IMAD.MOV.U32 R22, RZ, RZ, R13 ;  /* 0x000000ffff160224 */ /* 0x000fe200078e000d */
[----:B---3--:R-:W-:Y:S01]  /*1d910*/  ISETP.GE.AND P1, PT, R23, RZ, PT ;  /* 0x000000ff1700720c */ /* 0x008fe20003f26270 */
[----:B------:R-:W-:-:S05]  /*1d920*/  @P0 IMAD.MOV.U32 R23, RZ, RZ, R16 ;  /* 0x000000ffff170224 */ /* 0x000fca00078e0010 */
[----:B------:R0:W2:Y:S01]  /*1d930*/  @P0 LDG.E.U8 R2, desc[UR18][R22.64] ;  /* 0x0000001216020981 */ /* 0x0000a2000c1e1100 */
[----:B------:R-:W-:-:S13]  /*1d940*/  ISETP.GT.U32.AND P3, PT, R8, R14, PT ;  /* 0x0000000e0800720c */ /* 0x000fda0003f64070 */
[----:B------:R-:W-:Y:S01]  /*1d950*/  @!P3 IMAD.IADD R14, R14, 0x1, -R8 ;  /* 0x000000010e0eb824 */ /* 0x000fe200078e0a08 */
[----:B------:R-:W-:-:S04]  /*1d960*/  ISETP.GT.U32.AND P3, PT, R8, R3, PT ;  /* 0x000000030800720c */ /* 0x000fc80003f64070 */
[C---:B------:R-:W-:Y:S01]  /*1d970*/  ISETP.GT.U32.AND P5, PT, R8.reuse, R14, PT ;  /* 0x0000000e0800720c */ /* 0x040fe20003fa4070 */
[----:B------:R3:W-:Y:S01]  /*1d980*/  STL [R1+0x650], R13 ;  /* 0x0006500d01007387 */ /* 0x0007e20000100800 */
[----:B------:R-:W-:Y:S01]  /*1d990*/  ISETP.GT.U32.AND P6, PT, R8, R85, PT ;  /* 0x000000550800720c */ /* 0x000fe20003fc4070 */
[----:B------:R-:W-:Y:S01]  /*1d9a0*/  IMAD R24, R24, UR5, RZ ;  /* 0x0000000518187c24 */ /* 0x000fe2000f8e02ff */
[----:B0-----:R-:W-:Y:S01]  /*1d9b0*/  PRMT R22, RZ, 0x7610, R22 ;  /* 0x00007610ff167816 */ /* 0x001fe20000000016 */
[----:B------:R0:W-:Y:S01]  /*1d9c0*/  STL [R1+0x64c], R16 ;  /* 0x00064c1001007387 */ /* 0x0001e20000100800 */
[----:B------:R-:W4:Y:S03]  /*1d9d0*/  LDCU UR5, c[0x0][0x3b0] ;  /* 0x00007600ff0577ac */ /* 0x000f260008000800 */
[----:B---3--:R-:W3:Y:S04]  /*1d9e0*/  LDL R13, [R1+0x1150] ;  /* 0x00115000010d7983 */ /* 0x008ee80000100800 */
[--C-:B------:R-:W-:Y:S01]  /*1d9f0*/  @!P5 IMAD.IADD R14, R14, 0x1, -R8.reuse ;  /* 0x000000010e0ed824 */ /* 0x100fe200078e0a08 */
[----:B0-----:R-:W3:Y:S01]  /*1da00*/  LDL.LU R16, [R1+0x30c] ;  /* 0x00030c0001107983 */ /* 0x001ee20000300800 */
[----:B------:R-:W-:-:S02]  /*1da10*/  @!P3 IMAD.IADD R3, R3, 0x1, -R8 ;  /* 0x000000010303b824 */ /* 0x000fc400078e0a08 */
[----:B------:R-:W-:Y:S02]  /*1da20*/  @!P6 IMAD.IADD R85, R85, 0x1, -R8 ;  /* 0x000000015555e824 */ /* 0x000fe400078e0a08 */
[----:B------:R-:W-:Y:S01]  /*1da30*/  IMAD.MOV.U32 R23, RZ, RZ, R3 ;  /* 0x000000ffff177224 */ /* 0x000fe200078e0003 */
[----:B------:R-:W-:Y:S01]  /*1da40*/  ISETP.GE.AND P6, PT, R25, RZ, PT ;  /* 0x000000ff1900720c */ /* 0x000fe20003fc6270 */
[----:B--2---:R0:W-:Y:S04]  /*1da50*/  STL [R1+0x6c], R2 ;  /* 0x00006c0201007387 */ /* 0x0041e80000100800 */
[----:B------:R-:W2:Y:S01]  /*1da60*/  LDL.LU R3, [R1+0x134c] ;  /* 0x00134c0001037983 */ /* 0x000ea20000300800 */
[----:B0-----:R-:W-:-:S04]  /*1da70*/  IADD3 R2, P5, PT, R24, R7, RZ ;  /* 0x0000000718027210 */ /* 0x001fc80007fbe0ff */
[----:B------:R-:W-:Y:S01]  /*1da80*/  LEA.HI.X.SX32 R24, R24, R6, 0x1, P5 ;  /* 0x0000000618187211 */ /* 0x000fe200028f0eff */
[----:B------:R-:W-:Y:S04]  /*1da90*/  STL [R1+0x658], R2 ;  /* 0x0006580201007387 */ /* 0x000fe80000100800 */
[----:B------:R0:W-:Y:S01]  /*1daa0*/  STL [R1+0x654], R24 ;  /* 0x0006541801007387 */ /* 0x0001e20000100800 */
[----:B------:R-:W-:Y:S02]  /*1dab0*/  @P0 IMAD.MOV.U32 R25, RZ, RZ, R24 ;  /* 0x000000ffff190224 */ /* 0x000fe400078e0018 */
[----:B0-----:R-:W-:Y:S01]  /*1dac0*/  @P0 IMAD.MOV.U32 R24, RZ, RZ, R2 ;  /* 0x000000ffff180224 */ /* 0x001fe200078e0002 */
[----:B------:R-:W-:Y:S01]  /*1dad0*/  ISETP.GT.U32.AND P5, PT, R8, R5, PT ;  /* 0x000000050800720c */ /* 0x000fe20003fa4070 */
[----:B------:R-:W-:Y:S01]  /*1dae0*/  @!P1 IMAD.MOV R23, RZ, RZ, -R23 ;  /* 0x000000ffff179224 */ /* 0x000fe200078e0a17 */
[----:B------:R-:W3:Y:S04]  /*1daf0*/  LDL.LU R2, [R1+0x308] ;  /* 0x0003080001027983 */ /* 0x000ee80000300800 */
[----:B------:R1:W3:Y:S01]  /*1db00*/  @P0 LDG.E.U8 R22, desc[UR18][R24.64] ;  /* 0x0000001218160981 */ /* 0x0002e2000c1e1100 */
[----:B------:R-:W-:-:S05]  /*1db10*/  SEL R23, R11, R23, !P4 ;  /* 0x000000170b177207 */ /* 0x000fca0006000000 */
[----:B-1----:R-:W-:Y:S02]  /*1db20*/  IMAD R24, R23, UR4, RZ ;  /* 0x0000000417187c24 */ /* 0x002fe4000f8e02ff */
[----:B------:R-:W-:Y:S01]  /*1db30*/  @!P5 IMAD.IADD R5, R5, 0x1, -R8 ;  /* 0x000000010505d824 */ /* 0x000fe200078e0a08 */
[----:B--2---:R-:W-:Y:S01]  /*1db40*/  PRMT R3, RZ, 0x7610, R3 ;  /* 0x00007610ff037816 */ /* 0x004fe20000000003 */
[----:B------:R-:W0:Y:S01]  /*1db50*/  LDCU UR4, c[0x0][0x3b0] ;  /* 0x00007600ff0477ac */ /* 0x000e220008000800 */
[----:B---3--:R1:W-:Y:S02]  /*1db60*/  STL [R1+0x68], R22 ;  /* 0x0000681601007387 */ /* 0x0083e40000100800 */
[----:B-1----:R-:W-:Y:S01]  /*1db70*/  IMAD.MOV.U32 R22, RZ, RZ, R14 ;  /* 0x000000ffff167224 */ /* 0x002fe200078e000e */
[----:B------:R-:W-:-:S03]  /*1db80*/  IADD3 R14, P5, PT, R24, R7, RZ ;  /* 0x00000007180e7210 */ /* 0x000fc60007fbe0ff */
[----:B------:R-:W-:Y:S01]  /*1db90*/  @!P6 IMAD.MOV R22, RZ, RZ, -R22 ;  /* 0x000000ffff16e224 */ /* 0x000fe200078e0a16 */
[----:B------:R-:W-:Y:S02]  /*1dba0*/  LEA.HI.X.SX32 R24, R24, R6, 0x1, P5 ;  /* 0x0000000618187211 */ /* 0x000fe400028f0eff */
[----:B------:R-:W-:Y:S02]  /*1dbb0*/  ISETP.GE.AND P6, PT, R4, RZ, PT ;  /* 0x000000ff0400720c */ /* 0x000fe40003fc6270 */
[----:B------:R-:W2:Y:S01]  /*1dbc0*/  LDL R4, [R1+0x114c] ;  /* 0x00114c0001047983 */ /* 0x000ea20000100800 */
[----:B------:R-:W-:-:S03]  /*1dbd0*/  @P0 IMAD.MOV.U32 R25, RZ, RZ, R24 ;  /* 0x000000ffff190224 */ /* 0x000fc600078e0018 */
[----:B------:R-:W-:Y:S04]  /*1dbe0*/  STL [R1+0x660], R14 ;  /* 0x0006600e01007387 */ /* 0x000fe80000100800 */
[----:B------:R1:W-:Y:S02]  /*1dbf0*/  STL [R1+0x65c], R24 ;  /* 0x00065c1801007387 */ /* 0x0003e40000100800 */
[----:B-1----:R-:W-:-:S05]  /*1dc00*/  @P0 IMAD.MOV.U32 R24, RZ, RZ, R14 ;  /* 0x000000ffff180224 */ /* 0x002fca00078e000e */
[----:B------:R1:W3:Y:S01]  /*1dc10*/  @P0 LDG.E.U8 R3, desc[UR18][R24.64] ;  /* 0x0000001218030981 */ /* 0x0002e2000c1e1100 */
[----:B------:R-:W-:Y:S02]  /*1dc20*/  ISETP.GT.U32.AND P1, PT, R8, R85, PT ;  /* 0x000000550800720c */ /* 0x000fe40003f24070 */
[----:B------:R-:W-:-:S05]  /*1dc30*/  SEL R22, R11, R22, !P4 ;  /* 0x000000160b167207 */ /* 0x000fca0006000000 */
[----:B----4-:R-:W-:Y:S01]  /*1dc40*/  IMAD R22, R22, UR5, RZ ;  /* 0x0000000516167c24 */ /* 0x010fe2000f8e02ff */
[----:B------:R-:W-:Y:S01]  /*1dc50*/  PRMT R12, RZ, 0x7610, R12 ;  /* 0x00007610ff0c7816 */ /* 0x000fe2000000000c */
[----:B------:R-:W4:Y:S04]  /*1dc60*/  LDCU UR5, c[0x0][0x3b0] ;  /* 0x00007600ff0577ac */ /* 0x000f280008000800 */
[----:B------:R-:W-:Y:S01]  /*1dc70*/  @!P1 IMAD.IADD R85, R85, 0x1, -R8 ;  /* 0x0000000155559824 */ /* 0x000fe200078e0a08 */
[----:B------:R-:W-:Y:S02]  /*1dc80*/  ISETP.GE.AND P1, PT, R13, RZ, PT ;  /* 0x000000ff0d00720c */ /* 0x000fe40003f26270 */
[----:B------:R-:W-:-:S04]  /*1dc90*/  IADD3 R13, P5, PT, R22, R7, RZ ;  /* 0x00000007160d7210 */ /* 0x000fc80007fbe0ff */
[----:B------:R-:W-:Y:S01]  /*1dca0*/  LEA.HI.X.SX32 R14, R22, R6, 0x1, P5 ;  /* 0x00000006160e7211 */ /* 0x000fe200028f0eff */
[----:B-1----:R-:W-:-:S04]  /*1dcb0*/  @P0 IMAD.MOV.U32 R24, RZ, RZ, R13 ;  /* 0x000000ffff180224 */ /* 0x002fc800078e000d */
[----:B------:R-:W-:-:S05]  /*1dcc0*/  @P0 IMAD.MOV.U32 R25, RZ, RZ, R14 ;  /* 0x000000ffff190224 */ /* 0x000fca00078e000e */
[----:B------:R1:W2:Y:S01]  /*1dcd0*/  @P0 LDG.E.U8 R12, desc[UR18][R24.64] ;  /* 0x00000012180c0981 */ /* 0x0002a2000c1e1100 */
[----:B------:R-:W-:-:S13]  /*1dce0*/  ISETP.GT.U32.AND P3, PT, R8, R15, PT ;  /* 0x0000000f0800720c */ /* 0x000fda0003f64070 */
[----:B------:R-:W-:Y:S01]  /*1dcf0*/  @!P3 IMAD.IADD R15, R15, 0x1, -R8 ;  /* 0x000000010f0fb824 */ /* 0x000fe200078e0a08 */
[----:B---3--:R3:W-:Y:S04]  /*1dd00*/  STL [R1+0x64], R3 ;  /* 0x0000640301007387 */ /* 0x0087e80000100800 */
[----:B---3--:R-:W3:Y:S01]  /*1dd10*/  LDL R3, [R1+0x1134] ;  /* 0x0011340001037983 */ /* 0x008ee20000100800 */
[----:B------:R-:W-:Y:S01]  /*1dd20*/  ISETP.GT.U32.AND P3, PT, R8, R15, PT ;  /* 0x0000000f0800720c */ /* 0x000fe20003f64070 */
[----:B------:R-:W-:-:S04]  /*1dd30*/  IMAD.MOV.U32 R23, RZ, RZ, R85 ;  /* 0x000000ffff177224 */ /* 0x000fc800078e0055 */
[----:B------:R-:W-:Y:S01]  /*1dd40*/  @!P6 IMAD.MOV R23, RZ, RZ, -R23 ;  /* 0x000000ffff17e224 */ /* 0x000fe200078e0a17 */
[----:B------:R-:W-:-:S07]  /*1dd50*/  ISETP.GT.U32.AND P6, PT, R8, R5, PT ;  /* 0x000000050800720c */ /* 0x000fce0003fc4070 */
[----:B------:R-:W-:Y:S01]  /*1dd60*/  @!P3 IMAD.IADD R15, R15, 0x1, -R8 ;  /* 0x000000010f0fb824 */ /* 0x000fe200078e0a08 */
[----:B------:R-:W-:-:S03]  /*1dd70*/  ISETP.GT.U32.AND P3, PT, R8, R16, PT ;  /* 0x000000100800720c */ /* 0x000fc60003f64070 */
[----:B------:R-:W-:Y:S01]  /*1dd80*/  IMAD.MOV.U32 R22, RZ, RZ, R15 ;  /* 0x000000ffff167224 */ /* 0x000fe200078e000f */
[----:B-1----:R-:W-:-:S03]  /*1dd90*/  SEL R24, R11, R23, !P4 ;  /* 0x000000170b187207 */ /* 0x002fc60006000000 */
[----:B------:R-:W-:Y:S01]  /*1dda0*/  @!P1 IMAD.MOV R22, RZ, RZ, -R22 ;  /* 0x000000ffff169224 */ /* 0x000fe200078e0a16 */
[----:B------:R-:W-:Y:S01]  /*1ddb0*/  STL [R1+0x678], R13 ;  /* 0x0006780d01007387 */ /* 0x000fe20000100800 */
[----:B------:R-:W-:-:S04]  /*1ddc0*/  @!P6 IMAD.IADD R5, R5, 0x1, -R8 ;  /* 0x000000010505e824 */ /* 0x000fc800078e0a08 */
[----:B------:R-:W-:Y:S01]  /*1ddd0*/  @!P3 IMAD.IADD R16, R16, 0x1, -R8 ;  /* 0x000000011010b824 */ /* 0x000fe200078e0a08 */
[----:B--2---:R-:W-:Y:S01]  /*1dde0*/  ISETP.GE.AND P3, PT, R4, RZ, PT ;  /* 0x000000ff0400720c */ /* 0x004fe20003f66270 */
[----:B------:R-:W2:Y:S01]  /*1ddf0*/  LDL.LU R85, [R1+0x2ac] ;  /* 0x0002ac0001557983 */ /* 0x000ea20000300800 */
[----:B------:R-:W-:Y:S02]  /*1de00*/  SEL R23, R11, R22, !P4 ;  /* 0x000000160b177207 */ /* 0x000fe40006000000 */
[----:B------:R-:W-:Y:S01]  /*1de10*/  ISETP.GT.U32.AND P1, PT, R8, R16, PT ;  /* 0x000000100800720c */ /* 0x000fe20003f24070 */
[----:B------:R1:W-:Y:S01]  /*1de20*/  STL [R1+0x674], R14 ;  /* 0x0006740e01007387 */ /* 0x0003e20000100800 */
[----:B------:R-:W-:Y:S01]  /*1de30*/  IMAD R24, R24, UR12, RZ ;  /* 0x0000000c18187c24 */ /* 0x000fe2000f8e02ff */
[----:B------:R-:W-:Y:S01]  /*1de40*/  PRMT R10, RZ, 0x7610, R10 ;  /* 0x00007610ff0a7816 */ /* 0x000fe2000000000a */
[----:B------:R-:W-:Y:S01]  /*1de50*/  IMAD.MOV.U32 R22, RZ, RZ, R5 ;  /* 0x000000ffff167224 */ /* 0x000fe200078e0005 */
[----:B------:R-:W-:Y:S01]  /*1de60*/  PRMT R17, RZ, 0x7610, R17 ;  /* 0x00007610ff117816 */ /* 0x000fe20000000011 */
[----:B0-----:R-:W-:Y:S01]  /*1de70*/  IMAD R23, R23, UR4, RZ ;  /* 0x0000000417177c24 */ /* 0x001fe2000f8e02ff */
[----:B------:R-:W-:Y:S01]  /*1de80*/  ISETP.GT.U32.AND P5, PT, R8, R2, PT ;  /* 0x000000020800720c */ /* 0x000fe20003fa4070 */
[----:B------:R-:W0:Y:S01]  /*1de90*/  LDCU UR4, c[0x0][0x3b0] ;  /* 0x00007600ff0477ac */ /* 0x000e220008000800 */
[----:B-1----:R-:W2:Y:S01]  /*1dea0*/  LDL R14, [R1+0x1138] ;  /* 0x00113800010e7983 */ /* 0x002ea20000100800 */
[----:B------:R-:W1:Y:S03]  /*1deb0*/  LDCU UR12, c[0x0][0x3b0] ;  /* 0x00007600ff0c77ac */ /* 0x000e660008000800 */
[----:B------:R-:W2:Y:S04]  /*1dec0*/  LDL.LU R4, [R1+0x1cc] ;  /* 0x0001cc0001047983 */ /* 0x000ea80000300800 */
[----:B------:R-:W2:Y:S04]  /*1ded0*/  LDL.LU R5, [R1+0x1ac] ;  /* 0x0001ac0001057983 */ /* 0x000ea80000300800 */
[----:B------:R0:W-:Y:S01]  /*1dee0*/  STL [R1+0x60], R12 ;  /* 0x0000600c01007387 */ /* 0x0001e20000100800 */
[----:B------:R-:W-:Y:S01]  /*1def0*/  @!P3 IMAD.MOV R22, RZ, RZ, -R22 ;  /* 0x000000ffff16b224 */ /* 0x000fe200078e0a16 */
[-C--:B------:R-:W-:Y:S01]  /*1df00*/  IADD3 R25, P3, PT, R23, R7.reuse, RZ ;  /* 0x0000000717197210 */ /* 0x080fe20007f7e0ff */
[----:B------:R-:W-:Y:S01]  /*1df10*/  @!P1 IMAD.IADD R16, R16, 0x1, -R8 ;  /* 0x0000000110109824 */ /* 0x000fe200078e0a08 */
[----:B0-----:R-:W-:-:S04]  /*1df20*/  IADD3 R12, P6, PT, R24, R7, RZ ;  /* 0x00000007180c7210 */ /* 0x001fc80007fde0ff */
[----:B------:R-:W-:Y:S02]  /*1df30*/  LEA.HI.X.SX32 R13, R24, R6, 0x1, P6 ;  /* 0x00000006180d7211 */ /* 0x000fe400030f0eff */
[----:B------:R-:W-:Y:S01]  /*1df40*/  SEL R24, R11, R22, !P4 ;  /* 0x000000160b187207 */ /* 0x000fe20006000000 */
[----:B------:R-:W-:Y:S01]  /*1df50*/  @P0 IMAD.MOV.U32 R22, RZ, RZ, R12 ;  /* 0x000000ffff160224 */ /* 0x000fe200078e000c */
[----:B------:R-:W-:Y:S04]  /*1df60*/  STL [R1+0x680], R12 ;  /* 0x0006800c01007387 */ /* 0x000fe80000100800 */
[----:B------:R-:W-:Y:S04]  /*1df70*/  STL [R1+0x688], R25 ;  /* 0x0006881901007387 */ /* 0x000fe80000100800 */
[----:B------:R-:W2:Y:S04]  /*1df80*/  LDL R15, [R1+0x1148] ;  /* 0x00114800010f7983 */ /* 0x000ea80000100800 */
[----:B------:R0:W-:Y:S01]  /*1df90*/  STL [R1+0x67c], R13 ;  /* 0x00067c0d01007387 */ /* 0x0001e20000100800 */
[----:B---3--:R-:W-:-:S02]  /*1dfa0*/  ISETP.GE.AND P1, PT, R3, RZ, PT ;  /* 0x000000ff0300720c */ /* 0x008fc40003f26270 */
[----:B------:R-:W-:Y:S01]  /*1dfb0*/  LEA.HI.X.SX32 R3, R23, R6, 0x1, P3 ;  /* 0x0000000617037211 */ /* 0x000fe200018f0eff */
[----:B------:R-:W-:Y:S02]  /*1dfc0*/  @P0 IMAD.MOV.U32 R23, RZ, RZ, R13 ;  /* 0x000000ffff170224 */ /* 0x000fe400078e000d */
[----:B0-----:R-:W3:Y:S04]  /*1dfd0*/  LDL.LU R13, [R1+0x1348] ;  /* 0x00134800010d7983 */ /* 0x001ee80000300800 */
[----:B------:R0:W3:Y:S01]  /*1dfe0*/  @P0 LDG.E.U8 R10, desc[UR18][R22.64] ;  /* 0x00000012160a0981 */ /* 0x0000e2000c1e1100 */
[----:B------:R-:W-:Y:S02]  /*1dff0*/  @!P5 IMAD.IADD R2, R2, 0x1, -R8 ;  /* 0x000000010202d824 */ /* 0x000fe400078e0a08 */
[----:B----4-:R-:W-:Y:S01]  /*1e000*/  IMAD R24, R24, UR5, RZ ;  /* 0x0000000518187c24 */ /* 0x010fe2000f8e02ff */
[----:B------:R-:W4:Y:S01]  /*1e010*/  LDL.LU R12, [R1+0x1344] ;  /* 0x00134400010c7983 */ /* 0x000f220000300800 */
[----:B------:R-:W1:Y:S01]  /*1e020*/  LDCU UR5, c[0x0][0x3b0] ;  /* 0x00007600ff0577ac */ /* 0x000e620008000800 */
[----:B0-----:R-:W-:-:S02]  /*1e030*/  @P0 IMAD.MOV.U32 R22, RZ, RZ, R25 ;  /* 0x000000ffff160224 */ /* 0x001fc400078e0019 */
[----:B------:R-:W-:-:S05]  /*1e040*/  @P0 IMAD.MOV.U32 R23, RZ, RZ, R3 ;  /* 0x000000ffff170224 */ /* 0x000fca00078e0003 */
[----:B------:R0:W4:Y:S01]  /*1e050*/  @P0 LDG.E.U8 R17, desc[UR18][R22.64] ;  /* 0x0000001216110981 */ /* 0x000122000c1e1100 */
[----:B------:R-:W-:-:S03]  /*1e060*/  ISETP.GT.U32.AND P5, PT, R8, R2, PT ;  /* 0x000000020800720c */ /* 0x000fc60003fa4070 */
[----:B------:R-:W-:Y:S01]  /*1e070*/  STL [R1+0x684], R3 ;  /* 0x0006840301007387 */ /* 0x000fe20000100800 */
[----:B0-----:R-:W-:-:S09]  /*1e080*/  IMAD.MOV.U32 R22, RZ, RZ, R16 ;  /* 0x000000ffff167224 */ /* 0x001fd200078e0010 */
[----:B------:R-:W-:Y:S01]  /*1e090*/  @!P5 IMAD.IADD R2, R2, 0x1, -R8 ;  /* 0x000000010202d824 */ /* 0x000fe200078e0a08 */
[----:B------:R-:W-:Y:S02]  /*1e0a0*/  IADD3 R16, P5, PT, R24, R7, RZ ;  /* 0x0000000718107210 */ /* 0x000fe40007fbe0ff */
[----:B--2---:R-:W-:Y:S01]  /*1e0b0*/  ISETP.GE.AND P3, PT, R14, RZ, PT ;  /* 0x000000ff0e00720c */ /* 0x004fe20003f66270 */
[----:B---3--:R0:W-:Y:S01]  /*1e0c0*/  STL [R1+0x5c], R10 ;  /* 0x00005c0a01007387 */ /* 0x0081e20000100800 */
[----:B------:R-:W-:-:S03]  /*1e0d0*/  PRMT R13, RZ, 0x7610, R13 ;  /* 0x00007610ff0d7816 */ /* 0x000fc6000000000d */
[----:B0-----:R-:W2:Y:S04]  /*1e0e0*/  LDL.LU R10, [R1+0x1340] ;  /* 0x00134000010a7983 */ /* 0x001ea80000300800 */
[----:B------:R-:W3:Y:S04]  /*1e0f0*/  LDL.LU R3, [R1+0x133c] ;  /* 0x00133c0001037983 */ /* 0x000ee80000300800 */
[----:B------:R-:W3:Y:S04]  /*1e100*/  LDL.LU R14, [R1+0x1a8] ;  /* 0x0001a800010e7983 */ /* 0x000ee80000300800 */
[----:B------:R-:W-:Y:S04]  /*1e110*/  STL [R1+0x690], R16 ;  /* 0x0006901001007387 */ /* 0x000fe80000100800 */
[----:B----4-:R0:W-:Y:S02]  /*1e120*/  STL [R1+0x58], R17 ;  /* 0x0000581101007387 */ /* 0x0101e40000100800 */
[----:B0-----:R-:W-:Y:S01]  /*1e130*/  LEA.HI.X.SX32 R17, R24, R6, 0x1, P5 ;  /* 0x0000000618117211 */ /* 0x001fe200028f0eff */
[----:B------:R-:W-:-:S04]  /*1e140*/  @P0 IMAD.MOV.U32 R24, RZ, RZ, R16 ;  /* 0x000000ffff180224 */ /* 0x000fc800078e0010 */
[----:B------:R-:W-:-:S05]  /*1e150*/  @P0 IMAD.MOV.U32 R25, RZ, RZ, R17 ;  /* 0x000000ffff190224 */ /* 0x000fca00078e0011 */
[----:B------:R0:W4:Y:S01]  /*1e160*/  @P0 LDG.E.U8 R13, desc[UR18][R24.64] ;  /* 0x00000012180d0981 */ /* 0x000122000c1e1100 */
[----:B------:R-:W-:Y:S01]  /*1e170*/  @!P1 IMAD.MOV R22, RZ, RZ, -R22 ;  /* 0x000000ffff169224 */ /* 0x000fe200078e0a16 */
[----:B------:R-:W-:-:S04]  /*1e180*/  ISETP.GT.U32.AND P1, PT, R8, R4, PT ;  /* 0x000000040800720c */ /* 0x000fc80003f24070 */
[----:B------:R-:W-:Y:S01]  /*1e190*/  SEL R23, R11, R22, !P4 ;  /* 0x000000160b177207 */ /* 0x000fe20006000000 */
[----:B------:R-:W-:Y:S02]  /*1e1a0*/  IMAD.MOV.U32 R22, RZ, RZ, R2 ;  /* 0x000000ffff167224 */ /* 0x000fe400078e0002 */
[----:B------:R-:W4:Y:S02]  /*1e1b0*/  LDL.LU R2, [R1+0x1338] ;  /* 0x0013380001027983 */ /* 0x000f240000300800 */
[----:B------:R-:W-:Y:S01]  /*1e1c0*/  IMAD R23, R23, UR13, RZ ;  /* 0x0000000d17177c24 */ /* 0x000fe2000f8e02ff */
[----:B--2---:R-:W-:Y:S01]  /*1e1d0*/  PRMT R10, RZ, 0x7610, R10 ;  /* 0x00007610ff0a7816 */ /* 0x004fe2000000000a */
[----:B------:R2:W-:Y:S01]  /*1e1e0*/  STL [R1+0x68c], R17 ;  /* 0x00068c1101007387 */ /* 0x0005e20000100800 */
[----:B------:R-:W-:Y:S01]  /*1e1f0*/  @!P3 IMAD.MOV R22, RZ, RZ, -R22 ;  /* 0x000000ffff16b224 */ /* 0x000fe200078e0a16 */
[----:B------:R-:W-:Y:S01]  /*1e200*/  ISETP.GT.U32.AND P6, PT, R8, R85, PT ;  /* 0x000000550800720c */ /* 0x000fe20003fc4070 */
[----:B------:R-:W-:Y:S01]  /*1e210*/  @!P1 IMAD.IADD R4, R4, 0x1, -R8 ;  /* 0x0000000104049824 */ /* 0x000fe200078e0a08 */
[----:B------:R-:W4:Y:S01]  /*1e220*/  LDL R16, [R1+0x112c] ;  /* 0x00112c0001107983 */ /* 0x000f220000100800 */
[----:B------:R-:W-:Y:S01]  /*1e230*/  ISETP.GE.AND P1, PT, R15, RZ, PT ;  /* 0x000000ff0f00720c */ /* 0x000fe20003f26270 */
[----:B------:R-:W1:Y:S02]  /*1e240*/  LDCU UR13, c[0x0][0x3b0] ;  /* 0x00007600ff0d77ac */ /* 0x000e640008000800 */
[----:B--2---:R-:W2:Y:S01]  /*1e250*/  LDL.LU R17, [R1+0x1a4] ;  /* 0x0001a40001117983 */ /* 0x004ea20000300800 */
[----:B------:R-:W-:-:S05]  /*1e260*/  SEL R22, R11, R22, !P4 ;  /* 0x000000160b167207 */ /* 0x000fca0006000000 */
[----:B0-----:R-:W-:Y:S01]  /*1e270*/  IMAD R24, R22, UR4, RZ ;  /* 0x0000000416187c24 */ /* 0x001fe2000f8e02ff */
[----:B---3--:R-:W-:Y:S01]  /*1e280*/  PRMT R3, RZ, 0x7610, R3 ;  /* 0x00007610ff037816 */ /* 0x008fe20000000003 */
[----:B------:R-:W-:Y:S01]  /*1e290*/  @!P6 IMAD.IADD R85, R85, 0x1, -R8 ;  /* 0x000000015555e824 */ /* 0x000fe200078e0a08 */
[C---:B------:R-:W-:Y:S01]  /*1e2a0*/  ISETP.GT.U32.AND P5, PT, R8.reuse, R5, PT ;  /* 0x000000050800720c */ /* 0x040fe20003fa4070 */
[----:B------:R-:W0:Y:S01]  /*1e2b0*/  LDCU UR4, c[0x0][0x3b0] ;  /* 0x00007600ff0477ac */ /* 0x000e220008000800 */
[----:B----4-:R3:W-:Y:S02]  /*1e2c0*/  STL [R1+0x54], R13 ;  /* 0x0000540d01007387 */ /* 0x0107e40000100800 */
[----:B------:R-:W-:Y:S02]  /*1e2d0*/  ISETP.GT.U32.AND P6, PT, R8, R85, PT ;  /* 0x000000550800720c */ /* 0x000fe40003fc4070 */
[----:B------:R-:W4:Y:S01]  /*1e2e0*/  LDL R25, [R1+0x1174] ;  /* 0x0011740001197983 */ /* 0x000f220000100800 */
[----:B---3--:R-:W-:-:S04]  /*1e2f0*/  IADD3 R13, P3, PT, R23, R7, RZ ;  /* 0x00000007170d7210 */ /* 0x008fc80007f7e0ff */
[----:B------:R-:W-:Y:S01]  /*1e300*/  LEA.HI.X.SX32 R15, R23, R6, 0x1, P3 ;  /* 0x00000006170f7211 */ /* 0x000fe200018f0eff */
[----:B------:R-:W-:-:S04]  /*1e310*/  @P0 IMAD.MOV.U32 R22, RZ, RZ, R13 ;  /* 0x000000ffff160224 */ /* 0x000fc800078e000d */
[----:B------:R-:W-:-:S05]  /*1e320*/  @P0 IMAD.MOV.U32 R23, RZ, RZ, R15 ;  /* 0x000000ffff170224 */ /* 0x000fca00078e000f */
[----:B------:R3:W2:Y:S01]  /*1e330*/  @P0 LDG.E.U8 R10, desc[UR18][R22.64] ;  /* 0x00000012160a0981 */ /* 0x0006a2000c1e1100 */
[----:B------:R-:W-:-:S03]  /*1e340*/  @!P6 IMAD.IADD R85, R85, 0x1, -R8 ;  /* 0x000000015555e824 */ /* 0x000fc600078e0a08 */
[----:B------:R0:W-:Y:S04]  /*1e350*/  STL [R1+0x698], R13 ;  /* 0x0006980d01007387 */ /* 0x0001e80000100800 */
[----:B------:R-:W-:Y:S01]  /*1e360*/  STL [R1+0x694], R15 ;  /* 0x0006940f01007387 */ /* 0x000fe20000100800 */
[----:B---3--:R-:W-:-:S03]  /*1e370*/  IMAD.MOV.U32 R22, RZ, RZ, R85 ;  /* 0x000000ffff167224 */ /* 0x008fc600078e0055 */
[----:B0-----:R-:W3:Y:S04]  /*1e380*/  LDL.LU R13, [R1+0x1a0] ;  /* 0x0001a000010d7983 */ /* 0x001ee80000300800 */
[----:B------:R-:W3:Y:S01]  /*1e390*/  LDL R85, [R1+0x1170] ;  /* 0x0011700001557983 */ /* 0x000ee20000100800 */
[----:B------:R-:W-:-:S03]  /*1e3a0*/  @!P1 IMAD.MOV R22, RZ, RZ, -R22 ;  /* 0x000000ffff169224 */ /* 0x000fc600078e0a16 */
[----:B--2---:R0:W-:Y:S02]  /*1e3b0*/  STL [R1+0x50], R10 ;  /* 0x0000500a01007387 */ /* 0x0041e40000100800 */
[----:B0-----:R-:W-:-:S04]  /*1e3c0*/  IADD3 R10, P6, PT, R24, R7, RZ ;  /* 0x00000007180a7210 */ /* 0x001fc80007fde0ff */
[----:B------:R-:W-:Y:S02]  /*1e3d0*/  LEA.HI.X.SX32 R15, R24, R6, 0x1, P6 ;  /* 0x00000006180f7211 */ /* 0x000fe400030f0eff */
[----:B------:R-:W-:Y:S01]  /*1e3e0*/  SEL R24, R11, R22, !P4 ;  /* 0x000000160b187207 */ /* 0x000fe20006000000 */
[----:B------:R-:W-:Y:S02]  /*1e3f0*/  @P0 IMAD.MOV.U32 R22, RZ, RZ, R10 ;  /* 0x000000ffff160224 */ /* 0x000fe400078e000a */
[----:B------:R-:W-:-:S05]  /*1e400*/  @P0 IMAD.MOV.U32 R23, RZ, RZ, R15 ;  /* 0x000000ffff170224 */ /* 0x000fca00078e000f */
[----:B------:R0:W2:Y:S01]  /*1e410*/  @P0 LDG.E.U8 R3, desc[UR18][R22.64] ;  /* 0x0000001216030981 */ /* 0x0000a2000c1e1100 */
[----:B------:R-:W-:Y:S01]  /*1e420*/  @!P5 IMAD.IADD R5, R5, 0x1, -R8 ;  /* 0x000000010505d824 */ /* 0x000fe200078e0a08 */
[----:B------:R-:W-:-:S04]  /*1e430*/  ISETP.GT.U32.AND P5, PT, R8, R4, PT ;  /* 0x000000040800720c */ /* 0x000fc80003fa4070 */
[----:B------:R-:W-:Y:S01]  /*1e440*/  ISETP.GT.U32.AND P3, PT, R8, R5, PT ;  /* 0x000000050800720c */ /* 0x000fe20003f64070 */
[----:B-1----:R-:W-:Y:S01]  /*1e450*/  IMAD R24, R24, UR5, RZ ;  /* 0x0000000518187c24 */ /* 0x002fe2000f8e02ff */
[----:B------:R-:W-:Y:S01]  /*1e460*/  ISETP.GT.U32.AND P1, PT, R8, R14, PT ;  /* 0x0000000e0800720c */ /* 0x000fe20003f24070 */
[----:B------:R1:W-:Y:S01]  /*1e470*/  STL [R1+0x6a0], R10 ;  /* 0x0006a00a01007387 */ /* 0x0003e20000100800 */
[----:B------:R-:W-:Y:S01]  /*1e480*/  ISETP.GE.AND P6, PT, R16, RZ, PT ;  /* 0x000000ff1000720c */ /* 0x000fe20003fc6270 */
[----:B------:R-:W2:Y:S02]  /*1e490*/  LDCU UR5, c[0x0][0x3b0] ;  /* 0x00007600ff0577ac */ /* 0x000ea40008000800 */
[----:B------:R3:W-:Y:S02]  /*1e4a0*/  STL [R1+0x69c], R15 ;  /* 0x00069c0f01007387 */ /* 0x0007e40000100800 */
[----:B------:R-:W-:-:S04]  /*1e4b0*/  @!P5 IMAD.IADD R4, R4, 0x1, -R8 ;  /* 0x000000010404d824 */ /* 0x000fc800078e0a08 */
[----:B------:R-:W-:Y:S01]  /*1e4c0*/  @!P3 IMAD.IADD R5, R5, 0x1, -R8 ;  /* 0x000000010505b824 */ /* 0x000fe200078e0a08 */
[C---:B-1----:R-:W-:Y:S01]  /*1e4d0*/  IADD3 R10, P3, PT, R24.reuse, R7, RZ ;  /* 0x00000007180a7210 */ /* 0x042fe20007f7e0ff */
[----:B0-----:R-:W-:Y:S01]  /*1e4e0*/  IMAD.MOV.U32 R23, RZ, RZ, R4 ;  /* 0x000000ffff177224 */ /* 0x001fe200078e0004 */
[----:B---3--:R-:W3:Y:S02]  /*1e4f0*/  LDL R15, [R1+0x1158] ;  /* 0x00115800010f7983 */ /* 0x008ee40000100800 */
[----:B------:R-:W-:Y:S01]  /*1e500*/  LEA.HI.X.SX32 R24, R24, R6, 0x1, P3 ;  /* 0x0000000618187211 */ /* 0x000fe200018f0eff */
[----:B------:R-:W-:Y:S01]  /*1e510*/  @!P1 IMAD.IADD R14, R14, 0x1, -R8 ;  /* 0x000000010e0e9824 */ /* 0x000fe200078e0a08 */
[----:B------:R-:W3:Y:S01]  /*1e520*/  LDL.LU R16, [R1+0x19c] ;  /* 0x00019c0001107983 */ /* 0x000ee20000300800 */
[----:B----4-:R-:W-:Y:S02]  /*1e530*/  ISETP.GE.AND P1, PT, R25, RZ, PT ;  /* 0x000000ff1900720c */ /* 0x010fe40003f26270 */
[----:B------:R-:W-:Y:S01]  /*1e540*/  @P0 IMAD.MOV.U32 R25, RZ, RZ, R24 ;  /* 0x000000ffff190224 */ /* 0x000fe200078e0018 */
[----:B------:R-:W-:Y:S01]  /*1e550*/  PRMT R22, RZ, 0x7610, R22 ;  /* 0x00007610ff167816 */ /* 0x000fe20000000016 */
[----:B--2---:R-:W-:Y:S04]  /*1e560*/  STL [R1+0x12cc], R3 ;  /* 0x0012cc0301007387 */ /* 0x004fe80000100800 */
[----:B------:R-:W2:Y:S04]  /*1e570*/  LDL.LU R4, [R1+0x1334] ;  /* 0x0013340001047983 */ /* 0x000ea80000300800 */
[----:B------:R-:W-:Y:S04]  /*1e580*/  STL [R1+0x6b8], R10 ;  /* 0x0006b80a01007387 */ /* 0x000fe80000100800 */
[----:B------:R0:W-:Y:S02]  /*1e590*/  STL [R1+0x6b4], R24 ;  /* 0x0006b41801007387 */ /* 0x0001e40000100800 */
[----:B0-----:R-:W-:-:S02]  /*1e5a0*/  @P0 IMAD.MOV.U32 R24, RZ, RZ, R10 ;  /* 0x000000ffff180224 */ /* 0x001fc400078e000a */
[----:B------:R-:W-:Y:S01]  /*1e5b0*/  @!P6 IMAD.MOV R23, RZ, RZ, -R23 ;  /* 0x000000ffff17e224 */ /* 0x000fe200078e0a17 */
[C---:B------:R-:W-:Y:S01]  /*1e5c0*/  ISETP.GT.U32.AND P3, PT, R8.reuse, R14, PT ;  /* 0x0000000e0800720c */ /* 0x040fe20003f64070 */
[----:B------:R-:W4:Y:S04]  /*1e5d0*/  LDL.LU R10, [R1+0x194] ;  /* 0x00019400010a7983 */ /* 0x000f280000300800 */
[----:B------:R0:W2:Y:S01]  /*1e5e0*/  @P0 LDG.E.U8 R22, desc[UR18][R24.64] ;  /* 0x0000001218160981 */ /* 0x0000a2000c1e1100 */
[----:B------:R-:W-:Y:S02]  /*1e5f0*/  ISETP.GT.U32.AND P6, PT, R8, R13, PT ;  /* 0x0000000d0800720c */ /* 0x000fe40003fc4070 */
[----:B------:R-:W-:-:S05]  /*1e600*/  SEL R23, R11, R23, !P4 ;  /* 0x000000170b177207 */ /* 0x000fca0006000000 */
[----:B0-----:R-:W-:Y:S01]  /*1e610*/  IMAD R24, R23, UR4, RZ ;  /* 0x0000000417187c24 */ /* 0x001fe2000f8e02ff */
[----:B------:R-:W-:Y:S01]  /*1e620*/  PRMT R2, RZ, 0x7610, R2 ;  /* 0x00007610ff027816 */ /* 0x000fe20000000002 */
[----:B------:R-:W-:-:S04]  /*1e630*/  @!P3 IMAD.IADD R14, R14, 0x1, -R8 ;  /* 0x000000010e0eb824 */ /* 0x000fc800078e0a08 */
[----:B------:R-:W-:Y:S01]  /*1e640*/  @!P6 IMAD.IADD R13, R13, 0x1, -R8 ;  /* 0x000000010d0de824 */ /* 0x000fe200078e0a08 */
[----:B---3--:R-:W-:Y:S01]  /*1e650*/  ISETP.GE.AND P3, PT, R15, RZ, PT ;  /* 0x000000ff0f00720c */ /* 0x008fe20003f66270 */
[----:B--2---:R0:W-:Y:S01]  /*1e660*/  STL [R1+0x48], R22 ;  /* 0x0000481601007387 */ /* 0x0041e20000100800 */
[----:B------:R-:W-:Y:S01]  /*1e670*/  ISETP.GT.U32.AND P5, PT, R8, R17, PT ;  /* 0x000000110800720c */ /* 0x000fe20003fa4070 */
[----:B------:R-:W1:Y:S01]  /*1e680*/  LDCU UR4, c[0x0][0x3b0] ;  /* 0x00007600ff0477ac */ /* 0x000e620008000800 */
[----:B0-----:R-:W-:Y:S01]  /*1e690*/  IMAD.MOV.U32 R22, RZ, RZ, R5 ;  /* 0x000000ffff167224 */ /* 0x001fe200078e0005 */
[----:B------:R-:W-:-:S04]  /*1e6a0*/  IADD3 R5, P6, PT, R24, R7, RZ ;  /* 0x0000000718057210 */ /* 0x000fc80007fde0ff */
[----:B------:R-:W-:Y:S01]  /*1e6b0*/  LEA.HI.X.SX32 R15, R24, R6, 0x1, P6 ;  /* 0x00000006180f7211 */ /* 0x000fe200030f0eff */
[----:B------:R-:W-:-:S04]  /*1e6c0*/  @P0 IMAD.MOV.U32 R24, RZ, RZ, R5 ;  /* 0x000000ffff180224 */ /* 0x000fc800078e0005 */
[----:B------:R-:W-:-:S05]  /*1e6d0*/  @P0 IMAD.MOV.U32 R25, RZ, RZ, R15 ;  /* 0x000000ffff190224 */ /* 0x000fca00078e000f */
[----:B------:R-:W2:Y:S01]  /*1e6e0*/  @P0 LDG.E.U8 R2, desc[UR18][R24.64] ;  /* 0x0000001218020981 */ /* 0x000ea2000c1e1100 */
[----:B------:R-:W-:Y:S01]  /*1e6f0*/  @!P1 IMAD.MOV R22, RZ, RZ, -R22 ;  /* 0x000000ffff169224 */ /* 0x000fe200078e0a16 */
[----:B------:R-:W-:Y:S02]  /*1e700*/  ISETP.GE.AND P1, PT, R85, RZ, PT ;  /* 0x000000ff5500720c */ /* 0x000fe40003f26270 */
[----:B------:R-:W3:Y:S04]  /*1e710*/  LDL R85, [R1+0x115c] ;  /* 0x00115c0001557983 */ /* 0x000ee80000100800 */
[----:B------:R-:W-:Y:S04]  /*1e720*/  STL [R1+0x6c0], R5 ;  /* 0x0006c00501007387 */ /* 0x000fe80000100800 */
[----:B------:R-:W-:Y:S01]  /*1e730*/  STL [R1+0x6bc], R15 ;  /* 0x0006bc0f01007387 */ /* 0x000fe20000100800 */
[----:B------:R-:W-:Y:S01]  /*1e740*/  @!P5 IMAD.IADD R17, R17, 0x1, -R8 ;  /* 0x000000011111d824 */ /* 0x000fe200078e0a08 */
[----:B------:R-:W-:-:S04]  /*1e750*/  SEL R22, R11, R22, !P4 ;  /* 0x000000160b167207 */ /* 0x000fc80006000000 */
[----:B------:R-:W-:Y:S01]  /*1e760*/  ISETP.GT.U32.AND P5, PT, R8, R17, PT ;  /* 0x000000110800720c */ /* 0x000fe20003fa4070 */
[----:B------:R-:W-:Y:S02]  /*1e770*/  IMAD.MOV.U32 R23, RZ, RZ, R14 ;  /* 0x000000ffff177224 */ /* 0x000fe400078e000e */
[----:B------:R-:W-:Y:S01]  /*1e780*/  IMAD R22, R22, UR5, RZ ;  /* 0x0000000516167c24 */ /* 0x000fe2000f8e02ff */
[----:B------:R-:W-:Y:S01]  /*1e790*/  ISETP.GT.U32.AND P6, PT, R8, R13, PT ;  /* 0x0000000d0800720c */ /* 0x000fe20003fc4070 */
[----:B------:R-:W-:Y:S01]  /*1e7a0*/  @!P1 IMAD.MOV R23, RZ, RZ, -R23 ;  /* 0x000000ffff179224 */ /* 0x000fe200078e0a17 */
[----:B------:R-:W-:Y:S01]  /*1e7b0*/  PRMT R4, RZ, 0x7610, R4 ;  /* 0x00007610ff047816 */ /* 0x000fe20000000004 */
[----:B------:R-:W0:Y:S01]  /*1e7c0*/  LDCU UR5, c[0x0][0x3b0] ;  /* 0x00007600ff0577ac */ /* 0x000e220008000800 */
[----:B------:R-:W-:-:S05]  /*1e7d0*/  IADD3 R14, P1, PT, R22, R7, RZ ;  /* 0x00000007160e7210 */ /* 0x000fca0007f3e0ff */
[----:B------:R-:W-:Y:S01]  /*1e7e0*/  @!P5 IMAD.IADD R17, R17, 0x1, -R8 ;  /* 0x000000011111d824 */ /* 0x000fe200078e0a08 */
[----:B--2---:R2:W-:Y:S04]  /*1e7f0*/  STL [R1+0x44], R2 ;  /* 0x0000440201007387 */ /* 0x0045e80000100800 */
[----:B--2---:R-:W2:Y:S01]  /*1e800*/  LDL R2, [R1+0x116c] ;  /* 0x00116c0001027983 */ /* 0x004ea20000100800 */
[----:B------:R-:W-:Y:S02]  /*1e810*/  ISETP.GT.U32.AND P5, PT, R8, R16, PT ;  /* 0x000000100800720c */ /* 0x000fe40003fa4070 */
[----:B------:R-:W-:Y:S01]  /*1e820*/  LEA.HI.X.SX32 R15, R22, R6, 0x1, P1 ;  /* 0x00000006160f7211 */ /* 0x000fe200008f0eff */
[----:B------:R-:W-:Y:S02]  /*1e830*/  @P0 IMAD.MOV.U32 R24, RZ, RZ, R14 ;  /* 0x000000ffff180224 */ /* 0x000fe400078e000e */
[----:B------:R-:W-:-:S02]  /*1e840*/  IMAD.MOV.U32 R22, RZ, RZ, R17 ;  /* 0x000000ffff167224 */ /* 0x000fc400078e0011 */
[----:B------:R-:W-:Y:S02]  /*1e850*/  @P0 IMAD.MOV.U32 R25, RZ, RZ, R15 ;  /* 0x000000ffff190224 */ /* 0x000fe400078e000f */
[----:B------:R-:W-:-:S03]  /*1e860*/  @!P3 IMAD.MOV R22, RZ, RZ, -R22 ;  /* 0x000000ffff16b224 */ /* 0x000fc600078e0a16 */
[----:B------:R0:W2:Y:S01]  /*1e870*/  @P0 LDG.E.U8 R4, desc[UR18][R24.64] ;  /* 0x0000001218040981 */ /* 0x0000a2000c1e1100 */
[--C-:B------:R-:W-:Y:S01]  /*1e880*/  @!P5 IMAD.IADD R16, R16, 0x1, -R8.reuse ;  /* 0x000000011010d824 */ /* 0x100fe200078e0a08 */
[----:B---3--:R-:W-:Y:S01]  /*1e890*/  ISETP.GE.AND P5, PT, R85, RZ, PT ;  /* 0x000000ff5500720c */ /* 0x008fe20003fa6270 */
[----:B------:R-:W-:-:S03]  /*1e8a0*/  @!P6 IMAD.IADD R13, R13, 0x1, -R8 ;  /* 0x000000010d0de824 */ /* 0x000fc600078e0a08 */
[----:B------:R-:W-:Y:S02]  /*1e8b0*/  ISETP.GT.U32.AND P3, PT, R8, R16, PT ;  /* 0x000000100800720c */ /* 0x000fe40003f64070 */
[C---:B0-----:R-:W-:Y:S02]  /*1e8c0*/  SEL R24, R11.reuse, R23, !P4 ;  /* 0x000000170b187207 */ /* 0x041fe40006000000 */
[----:B------:R-:W-:-:S03]  /*1e8d0*/  SEL R23, R11, R22, !P4 ;  /* 0x000000160b177207 */ /* 0x000fc60006000000 */
[----:B------:R-:W-:Y:S01]  /*1e8e0*/  IMAD R24, R24, UR12, RZ ;  /* 0x0000000c18187c24 */ /* 0x000fe2000f8e02ff */
[----:B------:R-:W-:Y:S01]  /*1e8f0*/  STL [R1+0x6c8], R14 ;  /* 0x0006c80e01007387 */ /* 0x000fe20000100800 */
[----:B------:R-:W-:Y:S01]  /*1e900*/  IMAD.MOV.U32 R22, RZ, RZ, R13 ;  /* 0x000000ffff167224 */ /* 0x000fe200078e000d */
[----:B------:R-:W-:Y:S01]  /*1e910*/  PRMT R12, RZ, 0x7610, R12 ;  /* 0x00007610ff0c7816 */ /* 0x000fe2000000000c */
[----:B-1----:R-:W-:Y:S01]  /*1e920*/  IMAD R23, R23, UR4, RZ ;  /* 0x0000000417177c24 */ /* 0x002fe2000f8e02ff */
[-C--:B------:R-:W-:Y:S01]  /*1e930*/  IADD3 R13, P6, PT, R24, R7.reuse, RZ ;  /* 0x00000007180d7210 */ /* 0x080fe20007fde0ff */
[----:B------:R-:W3:Y:S01]  /*1e940*/  LDL.LU R5, [R1+0x190] ;  /* 0x0001900001057983 */ /* 0x000ee20000300800 */
[----:B------:R-:W-:Y:S01]  /*1e950*/  @!P5 IMAD.MOV R22, RZ, RZ, -R22 ;  /* 0x000000ffff16d224 */ /* 0x000fe200078e0a16 */
[----:B------:R-:W-:Y:S01]  /*1e960*/  PRMT R18, RZ, 0x7610, R18 ;  /* 0x00007610ff127816 */ /* 0x000fe20000000012 */
[----:B------:R-:W-:Y:S01]  /*1e970*/  @!P3 IMAD.IADD R16, R16, 0x1, -R8 ;  /* 0x000000011010b824 */ /* 0x000fe200078e0a08 */
[----:B------:R0:W-:Y:S01]  /*1e980*/  STL [R1+0x6c4], R15 ;  /* 0x0006c40f01007387 */ /* 0x0001e20000100800 */
[----:B------:R-:W-:Y:S01]  /*1e990*/  IADD3 R25, P5, PT, R23, R7, RZ ;  /* 0x0000000717197210 */ /* 0x000fe20007fbe0ff */
[----:B------:R-:W1:Y:S02]  /*1e9a0*/  LDCU UR4, c[0x0][0x3b0] ;  /* 0x00007600ff0477ac */ /* 0x000e640008000800 */
[----:B------:R-:W3:Y:S01]  /*1e9b0*/  LDL R85, [R1+0x1154] ;  /* 0x0011540001557983 */ /* 0x000ee20000100800 */
[----:B----4-:R-:W-:Y:S01]  /*1e9c0*/  ISETP.GT.U32.AND P1, PT, R8, R10, PT ;  /* 0x0000000a0800720c */ /* 0x010fe20003f24070 */
[----:B------:R-:W4:Y:S01]  /*1e9d0*/  LDCU UR12, c[0x0][0x3b0] ;  /* 0x00007600ff0c77ac */ /* 0x000f220008000800 */
[----:B0-----:R-:W-:-:S02]  /*1e9e0*/  LEA.HI.X.SX32 R15, R24, R6, 0x1, P6 ;  /* 0x00000006180f7211 */ /* 0x001fc400030f0eff */
[----:B------:R-:W-:Y:S01]  /*1e9f0*/  SEL R24, R11, R22, !P4 ;  /* 0x000000160b187207 */ /* 0x000fe20006000000 */
[----:B------:R-:W-:Y:S01]  /*1ea00*/  @P0 IMAD.MOV.U32 R22, RZ, RZ, R13 ;  /* 0x000000ffff160224 */ /* 0x000fe200078e000d */
[----:B--2---:R-:W-:Y:S02]  /*1ea10*/  ISETP.GE.AND P3, PT, R2, RZ, PT ;  /* 0x000000ff0200720c */ /* 0x004fe40003f66270 */
[----:B------:R-:W-:Y:S01]  /*1ea20*/  LEA.HI.X.SX32 R2, R23, R6, 0x1, P5 ;  /* 0x0000000617027211 */ /* 0x000fe200028f0eff */
[----:B------:R-:W-:-:S05]  /*1ea30*/  @P0 IMAD.MOV.U32 R23, RZ, RZ, R15 ;  /* 0x000000ffff170224 */ /* 0x000fca00078e000f */
[----:B------:R0:W2:Y:S04]  /*1ea40*/  @P0 LDG.E.U8 R12, desc[UR18][R22.64] ;  /* 0x00000012160c0981 */ /* 0x0000a8000c1e1100 */
[----:B------:R1:W-:Y:S01]  /*1ea50*/  STL [R1+0x40], R4 ;  /* 0x0000400401007387 */ /* 0x0003e20000100800 */
[----:B0-----:R-:W-:Y:S02]  /*1ea60*/  @P0 IMAD.MOV.U32 R22, RZ, RZ, R25 ;  /* 0x000000ffff160224 */ /* 0x001fe400078e0019 */
[----:B------:R-:W-:Y:S01]  /*1ea70*/  @P0 IMAD.MOV.U32 R23, RZ, RZ, R2 ;  /* 0x000000ffff170224 */ /* 0x000fe200078e0002 */
[----:B-1----:R-:W3:Y:S04]  /*1ea80*/  LDL.LU R4, [R1+0x188] ;  /* 0x0001880001047983 */ /* 0x002ee80000300800 */
[----:B------:R-:W4:Y:S04]  /*1ea90*/  LDL.LU R17, [R1+0x184] ;  /* 0x0001840001117983 */ /* 0x000f280000300800 */
[----:B------:R-:W-:Y:S04]  /*1eaa0*/  STL [R1+0x6d0], R13 ;  /* 0x0006d00d01007387 */ /* 0x000fe80000100800 */
[----:B------:R-:W-:Y:S04]  /*1eab0*/  STL [R1+0x6d8], R25 ;  /* 0x0006d81901007387 */ /* 0x000fe80000100800 */
[----:B------:R-:W4:Y:S04]  /*1eac0*/  LDL R14, [R1+0x1198] ;  /* 0x00119800010e7983 */ /* 0x000f280000100800 */
[----:B------:R0:W-:Y:S04]  /*1ead0*/  STL [R1+0x6cc], R15 ;  /* 0x0006cc0f01007387 */ /* 0x0001e80000100800 */
[----:B------:R1:W4:Y:S04]  /*1eae0*/  @P0 LDG.E.U8 R18, desc[UR18][R22.64] ;  /* 0x0000001216120981 */ /* 0x000328000c1e1100 */
[----:B0-----:R-:W4:Y:S04]  /*1eaf0*/  LDL.LU R15, [R1+0x1330] ;  /* 0x00133000010f7983 */ /* 0x001f280000300800 */
[----:B------:R-:W4:Y:S04]  /*1eb00*/  LDL.LU R13, [R1+0x132c] ;  /* 0x00132c00010d7983 */ /* 0x000f280000300800 */
[----:B------:R-:W-:Y:S04]  /*1eb10*/  STL [R1+0x6d4], R2 ;  /* 0x0006d40201007387 */ /* 0x000fe80000100800 */
[----:B--2---:R0:W-:Y:S04]  /*1eb20*/  STL [R1+0x3c], R12 ;  /* 0x00003c0c01007387 */ /* 0x0041e80000100800 */
[----:B0-----:R-:W2:Y:S04]  /*1eb30*/  LDL.LU R12, [R1+0x1328] ;  /* 0x00132800010c7983 */ /* 0x001ea80000300800 */
[----:B------:R-:W2:Y:S01]  /*1eb40*/  LDL.LU R2, [R1+0x1324] ;  /* 0x0013240001027983 */ /* 0x000ea20000300800 */
[----:B-1----:R-:W-:-:S02]  /*1eb50*/  IMAD.MOV.U32 R22, RZ, RZ, R16 ;  /* 0x000000ffff167224 */ /* 0x002fc400078e0010 */
[----:B------:R-:W-:Y:S01]  /*1eb60*/  IMAD R24, R24, UR5, RZ ;  /* 0x0000000518187c24 */ /* 0x000fe2000f8e02ff */
[----:B---3--:R-:W-:Y:S01]  /*1eb70*/  ISETP.GE.AND P5, PT, R85, RZ, PT ;  /* 0x000000ff5500720c */ /* 0x008fe20003fa6270 */
[----:B------:R-:W-:Y:S01]  /*1eb80*/  @!P3 IMAD.MOV R22, RZ, RZ, -R22 ;  /* 0x000000ffff16b224 */ /* 0x000fe200078e0a16 */
[----:B------:R-:W3:Y:S01]  /*1eb90*/  LDL.LU R85, [R1+0x180] ;  /* 0x0001800001557983 */ /* 0x000ee20000300800 */
[----:B------:R-:W-:Y:S01]  /*1eba0*/  @!P1 IMAD.IADD R10, R10, 0x1, -R8 ;  /* 0x000000010a0a9824 */ /* 0x000fe200078e0a08 */
[C---:B------:R-:W-:Y:S01]  /*1ebb0*/  IADD3 R16, P3, PT, R24.reuse, R7, RZ ;  /* 0x0000000718107210 */ /* 0x040fe20007f7e0ff */
[----:B------:R-:W0:Y:S04]  /*1ebc0*/  LDCU UR5, c[0x0][0x3b0] ;  /* 0x00007600ff0577ac */ /* 0x000e280008000800 */
[----:B------:R-:W-:Y:S04]  /*1ebd0*/  STL [R1+0x6e0], R16 ;  /* 0x0006e01001007387 */ /* 0x000fe80000100800 */
[----:B----4-:R1:W-:Y:S02]  /*1ebe0*/  STL [R1+0x38], R18 ;  /* 0x0000381201007387 */ /* 0x0103e40000100800 */
[----:B-1----:R-:W-:Y:S01]  /*1ebf0*/  LEA.HI.X.SX32 R18, R24, R6, 0x1, P3 ;  /* 0x0000000618127211 */ /* 0x002fe200018f0eff */
[----:B------:R-:W-:-:S04]  /*1ec00*/  @P0 IMAD.MOV.U32 R24, RZ, RZ, R16 ;  /* 0x000000ffff180224 */ /* 0x000fc800078e0010 */
        /* <DEDUP_REMOVED lines=10> */
[----:B------:R-:W-:Y:S01]  /*1ecb0*/  PRMT R13, RZ, 0x7610, R13 ;  /* 0x00007610ff0d7816 */ /* 0x000fe2000000000d */
[----:B------:R-:W4:Y:S01]  /*1ecc0*/  LDL.LU R10, [R1+0x1320] ;  /* 0x00132000010a7983 */ /* 0x000f220000300800 */
[----:B------:R-:W-:Y:S01]  /*1ecd0*/  IADD3 R16, P5, PT, R23, R7, RZ ;  /* 0x0000000717107210 */ /* 0x000fe20007fbe0ff */
[----:B------:R-:W0:Y:S01]  /*1ece0*/  LDCU UR13, c[0x0][0x3b0] ;  /* 0x00007600ff0d77ac */ /* 0x000e220008000800 */
[----:B------:R-:W-:Y:S02]  /*1ecf0*/  SEL R22, R11, R22, !P4 ;  /* 0x000000160b167207 */ /* 0x000fe40006000000 */
[----:B------:R-:W-:-:S03]  /*1ed00*/  LEA.HI.X.SX32 R23, R23, R6, 0x1, P5 ;  /* 0x0000000617177211 */ /* 0x000fc600028f0eff */
[----:B-1----:R-:W-:Y:S01]  /*1ed10*/  IMAD R24, R22, UR4, RZ ;  /* 0x0000000416187c24 */ /* 0x002fe2000f8e02ff */
[----:B------:R1:W-:Y:S01]  /*1ed20*/  STL [R1+0x6dc], R18 ;  /* 0x0006dc1201007387 */ /* 0x0003e20000100800 */
[----:B------:R-:W-:Y:S01]  /*1ed30*/  @P0 IMAD.MOV.U32 R22, RZ, RZ, R16 ;  /* 0x000000ffff160224 */ /* 0x000fe200078e0010 */
[----:B------:R-:W-:Y:S01]  /*1ed40*/  ISETP.GT.U32.AND P6, PT, R8, R5, PT ;  /* 0x000000050800720c */ /* 0x000fe20003fc4070 */
[----:B------:R-:W-:Y:S01]  /*1ed50*/  @!P1 IMAD.IADD R4, R4, 0x1, -R8 ;  /* 0x0000000104049824 */ /* 0x000fe200078e0a08 */
[----:B------:R-:W-:Y:S01]  /*1ed60*/  ISETP.GT.U32.AND P3, PT, R8, R17, PT ;  /* 0x000000110800720c */ /* 0x000fe20003f64070 */
[----:B------:R-:W0:Y:S01]  /*1ed70*/  LDCU UR4, c[0x0][0x3b0] ;  /* 0x00007600ff0477ac */ /* 0x000e220008000800 */
[----:B------:R0:W3:Y:S01]  /*1ed80*/  @P0 LDG.E.U8 R13, desc[UR18][R22.64] ;  /* 0x00000012160d0981 */ /* 0x0000e2000c1e1100 */
[----:B------:R-:W-:-:S03]  /*1ed90*/  ISETP.GE.AND P1, PT, R14, RZ, PT ;  /* 0x000000ff0e00720c */ /* 0x000fc60003f26270 */
[----:B-1----:R-:W3:Y:S04]  /*1eda0*/  LDL.LU R18, [R1+0x17c] ;  /* 0x00017c0001127983 */ /* 0x002ee80000300800 */
[----:B--2---:R-:W-:Y:S04]  /*1edb0*/  STL [R1+0x12d0], R2 ;  /* 0x0012d00201007387 */ /* 0x004fe80000100800 */
[----:B------:R-:W2:Y:S04]  /*1edc0*/  LDL R25, [R1+0x1184] ;  /* 0x0011840001197983 */ /* 0x000ea80000100800 */
[----:B------:R-:W-:Y:S04]  /*1edd0*/  STL [R1+0x6f8], R16 ;  /* 0x0006f81001007387 */ /* 0x000fe80000100800 */
[----:B------:R-:W2:Y:S04]  /*1ede0*/  LDL.LU R14, [R1+0x174] ;  /* 0x00017400010e7983 */ /* 0x000ea80000300800 */
[----:B------:R1:W-:Y:S04]  /*1edf0*/  STL [R1+0x6f4], R23 ;  /* 0x0006f41701007387 */ /* 0x0003e80000100800 */
[----:B-1----:R-:W2:Y:S01]  /*1ee00*/  LDL R23, [R1+0x1180] ;  /* 0x0011800001177983 */ /* 0x002ea20000100800 */
[----:B------:R-:W-:-:S05]  /*1ee10*/  @!P6 IMAD.IADD R5, R5, 0x1, -R8 ;  /* 0x000000010505e824 */ /* 0x000fca00078e0a08 */
[----:B------:R-:W-:Y:S01]  /*1ee20*/  ISETP.GT.U32.AND P6, PT, R8, R5, PT ;  /* 0x000000050800720c */ /* 0x000fe20003fc4070 */
[----:B------:R-:W-:-:S12]  /*1ee30*/  @!P3 IMAD.IADD R17, R17, 0x1, -R8 ;  /* 0x000000011111b824 */ /* 0x000fd800078e0a08 */
[----:B------:R-:W-:-:S04]  /*1ee40*/  @!P6 IMAD.IADD R5, R5, 0x1, -R8 ;  /* 0x000000010505e824 */ /* 0x000fc800078e0a08 */
[----:B0-----:R-:W-:Y:S02]  /*1ee50*/  IMAD.MOV.U32 R22, RZ, RZ, R5 ;  /* 0x000000ffff167224 */ /* 0x001fe400078e0005 */
[----:B------:R-:W2:Y:S01]  /*1ee60*/  LDL R5, [R1+0x1188] ;  /* 0x0011880001057983 */ /* 0x000ea20000100800 */
[C---:B------:R-:W-:Y:S01]  /*1ee70*/  ISETP.GT.U32.AND P3, PT, R8.reuse, R17, PT ;  /* 0x000000110800720c */ /* 0x040fe20003f64070 */
[----:B------:R-:W-:Y:S02]  /*1ee80*/  @!P1 IMAD.MOV R22, RZ, RZ, -R22 ;  /* 0x000000ffff169224 */ /* 0x000fe400078e0a16 */
[----:B---3--:R0:W-:Y:S01]  /*1ee90*/  STL [R1+0x30], R13 ;  /* 0x0000300d01007387 */ /* 0x0081e20000100800 */
[----:B------:R-:W-:Y:S02]  /*1eea0*/  ISETP.GT.U32.AND P1, PT, R8, R85, PT ;  /* 0x000000550800720c */ /* 0x000fe40003f24070 */
[----:B0-----:R-:W-:-:S04]  /*1eeb0*/  IADD3 R13, P6, PT, R24, R7, RZ ;  /* 0x00000007180d7210 */ /* 0x001fc80007fde0ff */
[----:B------:R-:W-:Y:S02]  /*1eec0*/  LEA.HI.X.SX32 R16, R24, R6, 0x1, P6 ;  /* 0x0000000618107211 */ /* 0x000fe400030f0eff */
[----:B------:R-:W-:Y:S01]  /*1eed0*/  SEL R24, R11, R22, !P4 ;  /* 0x000000160b187207 */ /* 0x000fe20006000000 */
[----:B------:R-:W-:Y:S01]  /*1eee0*/  @P0 IMAD.MOV.U32 R22, RZ, RZ, R13 ;  /* 0x000000ffff160224 */ /* 0x000fe200078e000d */
[----:B----4-:R-:W-:-:S03]  /*1eef0*/  PRMT R10, RZ, 0x7610, R10 ;  /* 0x00007610ff0a7816 */ /* 0x010fc6000000000a */
[----:B------:R-:W-:Y:S01]  /*1ef00*/  IMAD R24, R24, UR5, RZ ;  /* 0x0000000518187c24 */ /* 0x000fe2000f8e02ff */
[----:B------:R-:W-:Y:S01]  /*1ef10*/  STL [R1+0x700], R13 ;  /* 0x0007000d01007387 */ /* 0x000fe20000100800 */
[--C-:B------:R-:W-:Y:S01]  /*1ef20*/  @!P3 IMAD.IADD R17, R17, 0x1, -R8.reuse ;  /* 0x000000011111b824 */ /* 0x100fe200078e0a08 */
[----:B------:R-:W-:Y:S01]  /*1ef30*/  PRMT R19, RZ, 0x7610, R19 ;  /* 0x00007610ff137816 */ /* 0x000fe20000000013 */
[----:B------:R-:W-:Y:S01]  /*1ef40*/  @!P1 IMAD.IADD R85, R85, 0x1, -R8 ;  /* 0x0000000155559824 */ /* 0x000fe200078e0a08 */
[----:B------:R0:W-:Y:S01]  /*1ef50*/  STL [R1+0x6fc], R16 ;  /* 0x0006fc1001007387 */ /* 0x0001e20000100800 */
[----:B------:R-:W-:Y:S01]  /*1ef60*/  ISETP.GT.U32.AND P5, PT, R8, R4, PT ;  /* 0x000000040800720c */ /* 0x000fe20003fa4070 */
[----:B------:R-:W1:Y:S01]  /*1ef70*/  LDCU UR5, c[0x0][0x3b0] ;  /* 0x00007600ff0577ac */ /* 0x000e620008000800 */
[----:B--2---:R-:W-:Y:S02]  /*1ef80*/  ISETP.GE.AND P1, PT, R25, RZ, PT ;  /* 0x000000ff1900720c */ /* 0x004fe40003f26270 */
[----:B------:R-:W-:Y:S01]  /*1ef90*/  ISETP.GE.AND P6, PT, R23, RZ, PT ;  /* 0x000000ff1700720c */ /* 0x000fe20003fc6270 */
[----:B------:R-:W-:Y:S01]  /*1efa0*/  @P0 IMAD.MOV.U32 R23, RZ, RZ, R16 ;  /* 0x000000ffff170224 */ /* 0x000fe200078e0010 */
[----:B0-----:R-:W-:-:S04]  /*1efb0*/  IADD3 R16, P3, PT, R24, R7, RZ ;  /* 0x0000000718107210 */ /* 0x001fc80007f7e0ff */
[----:B------:R0:W2:Y:S02]  /*1efc0*/  @P0 LDG.E.U8 R10, desc[UR18][R22.64] ;  /* 0x00000012160a0981 */ /* 0x0000a4000c1e1100 */
[----:B0-----:R-:W-:Y:S01]  /*1efd0*/  LEA.HI.X.SX32 R22, R24, R6, 0x1, P3 ;  /* 0x0000000618167211 */ /* 0x001fe200018f0eff */
[----:B------:R-:W-:-:S04]  /*1efe0*/  @P0 IMAD.MOV.U32 R24, RZ, RZ, R16 ;  /* 0x000000ffff180224 */ /* 0x000fc800078e0010 */
[----:B------:R-:W-:-:S05]  /*1eff0*/  @P0 IMAD.MOV.U32 R25, RZ, RZ, R22 ;  /* 0x000000ffff190224 */ /* 0x000fca00078e0016 */
[----:B------:R0:W3:Y:S01]  /*1f000*/  @P0 LDG.E.U8 R19, desc[UR18][R24.64] ;  /* 0x0000001218130981 */ /* 0x0000e2000c1e1100 */
[----:B------:R-:W-:-:S04]  /*1f010*/  @!P5 IMAD.IADD R4, R4, 0x1, -R8 ;  /* 0x000000010404d824 */ /* 0x000fc800078e0a08 */
[----:B------:R-:W-:-:S04]  /*1f020*/  IMAD.MOV.U32 R23, RZ, RZ, R4 ;  /* 0x000000ffff177224 */ /* 0x000fc800078e0004 */
[----:B------:R-:W-:Y:S01]  /*1f030*/  @!P6 IMAD.MOV R23, RZ, RZ, -R23 ;  /* 0x000000ffff17e224 */ /* 0x000fe200078e0a17 */
[----:B------:R-:W-:-:S04]  /*1f040*/  ISETP.GT.U32.AND P6, PT, R8, R14, PT ;  /* 0x0000000e0800720c */ /* 0x000fc80003fc4070 */
[----:B------:R-:W-:-:S05]  /*1f050*/  SEL R23, R11, R23, !P4 ;  /* 0x000000170b177207 */ /* 0x000fca0006000000 */
[----:B0-----:R-:W-:Y:S01]  /*1f060*/  IMAD R24, R23, UR4, RZ ;  /* 0x0000000417187c24 */ /* 0x001fe2000f8e02ff */
[----:B------:R-:W-:Y:S01]  /*1f070*/  PRMT R12, RZ, 0x7610, R12 ;  /* 0x00007610ff0c7816 */ /* 0x000fe2000000000c */
[----:B------:R-:W0:Y:S02]  /*1f080*/  LDCU UR4, c[0x0][0x3b0] ;  /* 0x00007600ff0477ac */ /* 0x000e240008000800 */
[----:B------:R-:W-:Y:S01]  /*1f090*/  @!P6 IMAD.IADD R14, R14, 0x1, -R8 ;  /* 0x000000010e0ee824 */ /* 0x000fe200078e0a08 */
[----:B--2---:R2:W-:Y:S04]  /*1f0a0*/  STL [R1+0x2c], R10 ;  /* 0x00002c0a01007387 */ /* 0x0045e80000100800 */
[----:B--2---:R-:W2:Y:S04]  /*1f0b0*/  LDL R10, [R1+0x117c] ;  /* 0x00117c00010a7983 */ /* 0x004ea80000100800 */
[----:B------:R-:W4:Y:S04]  /*1f0c0*/  LDL.LU R13, [R1+0x178] ;  /* 0x00017800010d7983 */ /* 0x000f280000300800 */
[----:B------:R-:W2:Y:S04]  /*1f0d0*/  LDL.LU R4, [R1+0x131c] ;  /* 0x00131c0001047983 */ /* 0x000ea80000300800 */
[----:B------:R0:W-:Y:S04]  /*1f0e0*/  STL [R1+0x708], R16 ;  /* 0x0007081001007387 */ /* 0x0001e80000100800 */
[----:B------:R1:W-:Y:S04]  /*1f0f0*/  STL [R1+0x704], R22 ;  /* 0x0007041601007387 */ /* 0x0003e80000100800 */
[----:B0-----:R-:W2:Y:S01]  /*1f100*/  LDL.LU R16, [R1+0x170] ;  /* 0x0001700001107983 */ /* 0x001ea20000300800 */
[----:B-1----:R-:W-:Y:S01]  /*1f110*/  IMAD.MOV.U32 R22, RZ, RZ, R17 ;  /* 0x000000ffff167224 */ /* 0x002fe200078e0011 */
[----:B------:R-:W-:-:S03]  /*1f120*/  IADD3 R17, P6, PT, R24, R7, RZ ;  /* 0x0000000718117210 */ /* 0x000fc60007fde0ff */
[----:B------:R-:W-:Y:S01]  /*1f130*/  @!P1 IMAD.MOV R22, RZ, RZ, -R22 ;  /* 0x000000ffff169224 */ /* 0x000fe200078e0a16 */
[----:B------:R-:W-:Y:S02]  /*1f140*/  ISETP.GE.AND P1, PT, R5, RZ, PT ;  /* 0x000000ff0500720c */ /* 0x000fe40003f26270 */
[----:B------:R-:W2:Y:S04]  /*1f150*/  LDL R5, [R1+0x1178] ;  /* 0x0011780001057983 */ /* 0x000ea80000100800 */
[----:B------:R-:W-:Y:S04]  /*1f160*/  STL [R1+0x710], R17 ;  /* 0x0007101101007387 */ /* 0x000fe80000100800 */
[----:B---3--:R0:W-:Y:S02]  /*1f170*/  STL [R1+0x28], R19 ;  /* 0x0000281301007387 */ /* 0x0081e40000100800 */
[----:B0-----:R-:W-:Y:S01]  /*1f180*/  LEA.HI.X.SX32 R19, R24, R6, 0x1, P6 ;  /* 0x0000000618137211 */ /* 0x001fe200030f0eff */
[----:B------:R-:W-:-:S04]  /*1f190*/  @P0 IMAD.MOV.U32 R24, RZ, RZ, R17 ;  /* 0x000000ffff180224 */ /* 0x000fc800078e0011 */
[----:B------:R-:W-:-:S05]  /*1f1a0*/  @P0 IMAD.MOV.U32 R25, RZ, RZ, R19 ;  /* 0x000000ffff190224 */ /* 0x000fca00078e0013 */
[----:B------:R-:W3:Y:S04]  /*1f1b0*/  @P0 LDG.E.U8 R12, desc[UR18][R24.64] ;  /* 0x00000012180c0981 */ /* 0x000ee8000c1e1100 */
[----:B------:R-:W-:Y:S01]  /*1f1c0*/  STL [R1+0x70c], R19 ;  /* 0x00070c1301007387 */ /* 0x000fe20000100800 */
[C---:B------:R-:W-:Y:S02]  /*1f1d0*/  ISETP.GT.U32.AND P5, PT, R8.reuse, R18, PT ;  /* 0x000000120800720c */ /* 0x040fe40003fa4070 */
[----:B------:R-:W-:Y:S02]  /*1f1e0*/  ISETP.GT.U32.AND P3, PT, R8, R85, PT ;  /* 0x000000550800720c */ /* 0x000fe40003f64070 */
[----:B------:R-:W-:-:S09]  /*1f1f0*/  SEL R22, R11, R22, !P4 ;  /* 0x000000160b167207 */ /* 0x000fd20006000000 */
[----:B------:R-:W-:-:S05]  /*1f200*/  @!P5 IMAD.IADD R18, R18, 0x1, -R8 ;  /* 0x000000011212d824 */ /* 0x000fca00078e0a08 */
[----:B------:R-:W-:Y:S01]  /*1f210*/  ISETP.GT.U32.AND P5, PT, R8, R18, PT ;  /* 0x000000120800720c */ /* 0x000fe20003fa4070 */
[----:B------:R-:W-:Y:S02]  /*1f220*/  @!P3 IMAD.IADD R85, R85, 0x1, -R8 ;  /* 0x000000015555b824 */ /* 0x000fe400078e0a08 */
[----:B------:R-:W-:Y:S01]  /*1f230*/  IMAD R22, R22, UR5, RZ ;  /* 0x0000000516167c24 */ /* 0x000fe2000f8e02ff */
[----:B------:R-:W-:Y:S01]  /*1f240*/  ISETP.GT.U32.AND P6, PT, R8, R14, PT ;  /* 0x0000000e0800720c */ /* 0x000fe20003fc4070 */
[----:B------:R-:W-:Y:S01]  /*1f250*/  IMAD.MOV.U32 R23, RZ, RZ, R85 ;  /* 0x000000ffff177224 */ /* 0x000fe200078e0055 */
[----:B------:R-:W-:Y:S01]  /*1f260*/  PRMT R2, RZ, 0x7610, R2 ;  /* 0x00007610ff027816 */ /* 0x000fe20000000002 */
[----:B------:R-:W0:Y:S02]  /*1f270*/  LDCU UR5, c[0x0][0x3b0] ;  /* 0x00007600ff0577ac */ /* 0x000e240008000800 */
[----:B------:R-:W-:Y:S01]  /*1f280*/  @!P1 IMAD.MOV R23, RZ, RZ, -R23 ;  /* 0x000000ffff179224 */ /* 0x000fe200078e0a17 */
[----:B---3--:R1:W-:Y:S04]  /*1f290*/  STL [R1+0x24], R12 ;  /* 0x0000240c01007387 */ /* 0x0083e80000100800 */
[----:B-1----:R-:W3:Y:S01]  /*1f2a0*/  LDL R12, [R1+0x11c8] ;  /* 0x0011c800010c7983 */ /* 0x002ee20000100800 */
[----:B--2---:R-:W-:Y:S01]  /*1f2b0*/  ISETP.GE.AND P3, PT, R10, RZ, PT ;  /* 0x000000ff0a00720c */ /* 0x004fe20003f66270 */
[----:B------:R-:W-:Y:S01]  /*1f2c0*/  @!P5 IMAD.IADD R18, R18, 0x1, -R8 ;  /* 0x000000011212d824 */ /* 0x000fe200078e0a08 */
[----:B----4-:R-:W-:-:S02]  /*1f2d0*/  ISETP.GT.U32.AND P5, PT, R8, R13, PT ;  /* 0x0000000d0800720c */ /* 0x010fc40003fa4070 */
[----:B------:R-:W-:-:S04]  /*1f2e0*/  IADD3 R10, P1, PT, R22, R7, RZ ;  /* 0x00000007160a7210 */ /* 0x000fc80007f3e0ff */
[----:B------:R-:W-:Y:S01]  /*1f2f0*/  LEA.HI.X.SX32 R17, R22, R6, 0x1, P1 ;  /* 0x0000000616117211 */ /* 0x000fe200008f0eff */
[----:B------:R-:W-:Y:S02]  /*1f300*/  @P0 IMAD.MOV.U32 R24, RZ, RZ, R10 ;  /* 0x000000ffff180224 */ /* 0x000fe400078e000a */
[----:B------:R-:W-:Y:S02]  /*1f310*/  IMAD.MOV.U32 R22, RZ, RZ, R18 ;  /* 0x000000ffff167224 */ /* 0x000fe400078e0012 */
[----:B------:R-:W-:Y:S02]  /*1f320*/  @P0 IMAD.MOV.U32 R25, RZ, RZ, R17 ;  /* 0x000000ffff190224 */ /* 0x000fe400078e0011 */
[----:B------:R-:W-:Y:S01]  /*1f330*/  @!P5 IMAD.IADD R13, R13, 0x1, -R8 ;  /* 0x000000010d0dd824 */ /* 0x000fe200078e0a08 */
[----:B------:R-:W-:Y:S01]  /*1f340*/  ISETP.GE.AND P5, PT, R5, RZ, PT ;  /* 0x000000ff0500720c */ /* 0x000fe20003fa6270 */
[----:B------:R-:W-:Y:S01]  /*1f350*/  @!P3 IMAD.MOV R22, RZ, RZ, -R22 ;  /* 0x000000ffff16b224 */ /* 0x000fe200078e0a16 */
[----:B------:R1:W2:Y:S02]  /*1f360*/  @P0 LDG.E.U8 R2, desc[UR18][R24.64] ;  /* 0x0000001218020981 */ /* 0x0002a4000c1e1100 */
[----:B------:R-:W-:Y:S01]  /*1f370*/  ISETP.GT.U32.AND P3, PT, R8, R13, PT ;  /* 0x0000000d0800720c */ /* 0x000fe20003f64070 */
[----:B------:R-:W-:Y:S01]  /*1f380*/  @!P6 IMAD.IADD R14, R14, 0x1, -R8 ;  /* 0x000000010e0ee824 */ /* 0x000fe200078e0a08 */
[----:B-1----:R-:W-:-:S02]  /*1f390*/  SEL R24, R11, R23, !P4 ;  /* 0x000000170b187207 */ /* 0x002fc40006000000 */
[----:B------:R-:W-:-:S03]  /*1f3a0*/  SEL R23, R11, R22, !P4 ;  /* 0x000000160b177207 */ /* 0x000fc60006000000 */
[----:B------:R-:W-:Y:S01]  /*1f3b0*/  IMAD R24, R24, UR12, RZ ;  /* 0x0000000c18187c24 */ /* 0x000fe2000f8e02ff */
[----:B------:R-:W-:Y:S01]  /*1f3c0*/  PRMT R4, RZ, 0x7610, R4 ;  /* 0x00007610ff047816 */ /* 0x000fe20000000004 */
[----:B------:R-:W-:Y:S01]  /*1f3d0*/  IMAD.MOV.U32 R22, RZ, RZ, R14 ;  /* 0x000000ffff167224 */ /* 0x000fe200078e000e */
[----:B------:R1:W-:Y:S01]  /*1f3e0*/  STL [R1+0x718], R10 ;  /* 0x0007180a01007387 */ /* 0x0003e20000100800 */
[----:B------:R-:W-:Y:S01]  /*1f3f0*/  IMAD R23, R23, UR4, RZ ;  /* 0x0000000417177c24 */ /* 0x000fe2000f8e02ff */
[CC--:B------:R-:W-:Y:S01]  /*1f400*/  IADD3 R18, P6, PT, R24.reuse, R7.reuse, RZ ;  /* 0x0000000718127210 */ /* 0x0c0fe20007fde0ff */
[----:B------:R-:W-:Y:S01]  /*1f410*/  @!P5 IMAD.MOV R22, RZ, RZ, -R22 ;  /* 0x000000ffff16d224 */ /* 0x000fe200078e0a16 */
[----:B------:R-:W4:Y:S01]  /*1f420*/  LDL.LU R85, [R1+0x16c] ;  /* 0x00016c0001557983 */ /* 0x000f220000300800 */
[----:B------:R-:W-:Y:S01]  /*1f430*/  @!P3 IMAD.IADD R13, R13, 0x1, -R8 ;  /* 0x000000010d0db824 */ /* 0x000fe200078e0a08 */
[----:B------:R-:W-:Y:S01]  /*1f440*/  IADD3 R25, P5, PT, R23, R7, RZ ;  /* 0x0000000717197210 */ /* 0x000fe20007fbe0ff */
[----:B------:R-:W0:Y:S01]  /*1f450*/  LDCU UR4, c[0x0][0x3b0] ;  /* 0x00007600ff0477ac */ /* 0x000e220008000800 */
[----:B------:R-:W-:-:S02]  /*1f460*/  LEA.HI.X.SX32 R19, R24, R6, 0x1, P6 ;  /* 0x0000000618137211 */ /* 0x000fc400030f0eff */
[----:B------:R-:W-:Y:S01]  /*1f470*/  SEL R24, R11, R22, !P4 ;  /* 0x000000160b187207 */ /* 0x000fe20006000000 */
[----:B------:R-:W-:Y:S01]  /*1f480*/  @P0 IMAD.MOV.U32 R22, RZ, RZ, R18 ;  /* 0x000000ffff160224 */ /* 0x000fe200078e0012 */
[----:B------:R-:W-:Y:S01]  /*1f490*/  PRMT R15, RZ, 0x7610, R15 ;  /* 0x00007610ff0f7816 */ /* 0x000fe2000000000f */
[----:B------:R-:W0:Y:S01]  /*1f4a0*/  LDCU UR12, c[0x0][0x3b0] ;  /* 0x00007600ff0c77ac */ /* 0x000e220008000800 */
[----:B---3--:R-:W-:Y:S02]  /*1f4b0*/  ISETP.GE.AND P3, PT, R12, RZ, PT ;  /* 0x000000ff0c00720c */ /* 0x008fe40003f66270 */
[----:B------:R-:W-:Y:S01]  /*1f4c0*/  LEA.HI.X.SX32 R12, R23, R6, 0x1, P5 ;  /* 0x00000006170c7211 */ /* 0x000fe200028f0eff */
[----:B------:R-:W-:-:S05]  /*1f4d0*/  @P0 IMAD.MOV.U32 R23, RZ, RZ, R19 ;  /* 0x000000ffff170224 */ /* 0x000fca00078e0013 */
[----:B------:R3:W4:Y:S04]  /*1f4e0*/  @P0 LDG.E.U8 R4, desc[UR18][R22.64] ;  /* 0x0000001216040981 */ /* 0x000728000c1e1100 */
[----:B------:R0:W-:Y:S04]  /*1f4f0*/  STL [R1+0x714], R17 ;  /* 0x0007141101007387 */ /* 0x0001e80000100800 */
[----:B--2---:R-:W-:Y:S01]  /*1f500*/  STL [R1+0x12d4], R2 ;  /* 0x0012d40201007387 */ /* 0x004fe20000100800 */
[----:B---3--:R-:W-:Y:S02]  /*1f510*/  @P0 IMAD.MOV.U32 R22, RZ, RZ, R25 ;  /* 0x000000ffff160224 */ /* 0x008fe400078e0019 */
[----:B------:R-:W-:Y:S01]  /*1f520*/  @P0 IMAD.MOV.U32 R23, RZ, RZ, R12 ;  /* 0x000000ffff170224 */ /* 0x000fe200078e000c */
[----:B-1----:R-:W2:Y:S04]  /*1f530*/  LDL R10, [R1+0x11a4] ;  /* 0x0011a400010a7983 */ /* 0x002ea80000100800 */
[----:B------:R-:W3:Y:S04]  /*1f540*/  LDL.LU R5, [R1+0x168] ;  /* 0x0001680001057983 */ /* 0x000ee80000300800 */
[----:B0-----:R-:W3:Y:S04]  /*1f550*/  LDL.LU R17, [R1+0x15c] ;  /* 0x00015c0001117983 */ /* 0x001ee80000300800 */
[----:B------:R-:W-:Y:S04]  /*1f560*/  STL [R1+0x720], R18 ;  /* 0x0007201201007387 */ /* 0x000fe80000100800 */
[----:B------:R-:W-:Y:S04]  /*1f570*/  STL [R1+0x738], R25 ;  /* 0x0007381901007387 */ /* 0x000fe80000100800 */
[----:B------:R-:W3:Y:S04]  /*1f580*/  LDL R14, [R1+0x11a8] ;  /* 0x0011a800010e7983 */ /* 0x000ee80000100800 */
[----:B------:R0:W-:Y:S04]  /*1f590*/  STL [R1+0x71c], R19 ;  /* 0x00071c1301007387 */ /* 0x0001e80000100800 */
[----:B------:R1:W3:Y:S04]  /*1f5a0*/  @P0 LDG.E.U8 R15, desc[UR18][R22.64] ;  /* 0x00000012160f0981 */ /* 0x0002e8000c1e1100 */
[----:B0-----:R-:W3:Y:S04]  /*1f5b0*/  LDL.LU R19, [R1+0x1318] ;  /* 0x0013180001137983 */ /* 0x001ee80000300800 */
[----:B------:R-:W3:Y:S04]  /*1f5c0*/  LDL.LU R18, [R1+0x1314] ;  /* 0x0013140001127983 */ /* 0x000ee80000300800 */
[----:B------:R0:W-:Y:S04]  /*1f5d0*/  STL [R1+0x734], R12 ;  /* 0x0007340c01007387 */ /* 0x0001e80000100800 */
[----:B----4-:R-:W-:Y:S04]  /*1f5e0*/  STL [R1+0x12d8], R4 ;  /* 0x0012d80401007387 */ /* 0x010fe80000100800 */
[----:B0-----:R-:W4:Y:S01]  /*1f5f0*/  LDL.LU R12, [R1+0x1310] ;  /* 0x00131000010c7983 */ /* 0x001f220000300800 */
[----:B-1----:R-:W-:-:S02]  /*1f600*/  IMAD.MOV.U32 R22, RZ, RZ, R13 ;  /* 0x000000ffff167224 */ /* 0x002fc400078e000d */
[----:B------:R-:W-:Y:S01]  /*1f610*/  IMAD R24, R24, UR5, RZ ;  /* 0x0000000518187c24 */ /* 0x000fe2000f8e02ff */
[----:B------:R-:W-:Y:S01]  /*1f620*/  ISETP.GT.U32.AND P1, PT, R8, R16, PT ;  /* 0x000000100800720c */ /* 0x000fe20003f24070 */
[----:B------:R-:W-:Y:S01]  /*1f630*/  @!P3 IMAD.MOV R22, RZ, RZ, -R22 ;  /* 0x000000ffff16b224 */ /* 0x000fe200078e0a16 */
[----:B--2---:R-:W-:Y:S01]  /*1f640*/  ISETP.GE.AND P5, PT, R10, RZ, PT ;  /* 0x000000ff0a00720c */ /* 0x004fe20003fa6270 */
[----:B------:R-:W0:Y:S01]  /*1f650*/  LDCU UR5, c[0x0][0x3b0] ;  /* 0x00007600ff0577ac */ /* 0x000e220008000800 */
[C---:B------:R-:W-:Y:S01]  /*1f660*/  IADD3 R13, P3, PT, R24.reuse, R7, RZ ;  /* 0x00000007180d7210 */ /* 0x040fe20007f7e0ff */
[----:B------:R-:W2:Y:S04]  /*1f670*/  LDL.LU R10, [R1+0x158] ;  /* 0x00015800010a7983 */ /* 0x000ea80000300800 */
[----:B------:R-:W-:Y:S04]  /*1f680*/  STL [R1+0x740], R13 ;  /* 0x0007400d01007387 */ /* 0x000fe80000100800 */
[----:B---3--:R1:W-:Y:S02]  /*1f690*/  STL [R1+0x18], R15 ;  /* 0x0000180f01007387 */ /* 0x0083e40000100800 */
[----:B-1----:R-:W-:Y:S01]  /*1f6a0*/  LEA.HI.X.SX32 R15, R24, R6, 0x1, P3 ;  /* 0x00000006180f7211 */ /* 0x002fe200018f0eff */
[----:B------:R-:W-:-:S04]  /*1f6b0*/  @P0 IMAD.MOV.U32 R24, RZ, RZ, R13 ;  /* 0x000000ffff180224 */ /* 0x000fc800078e000d */
[----:B------:R-:W-:Y:S01]  /*1f6c0*/  @P0 IMAD.MOV.U32 R25, RZ, RZ, R15 ;  /* 0x000000ffff190224 */ /* 0x000fe200078e000f */
[----:B----4-:R-:W-:-:S06]  /*1f6d0*/  PRMT R12, RZ, 0x7610, R12 ;  /* 0x00007610ff0c7816 */ /* 0x010fcc000000000c */
[----:B------:R1:W3:Y:S01]  /*1f6e0*/  @P0 LDG.E.U8 R12, desc[UR18][R24.64] ;  /* 0x00000012180c0981 */ /* 0x0002e2000c1e1100 */
[----:B------:R-:W-:-:S05]  /*1f6f0*/  @!P1 IMAD.IADD R16, R16, 0x1, -R8 ;  /* 0x0000000110109824 */ /* 0x000fca00078e0a08 */
[----:B------:R-:W-:Y:S02]  /*1f700*/  ISETP.GT.U32.AND P1, PT, R8, R16, PT ;  /* 0x000000100800720c */ /* 0x000fe40003f24070 */
[----:B------:R-:W-:Y:S01]  /*1f710*/  SEL R23, R11, R22, !P4 ;  /* 0x000000160b177207 */ /* 0x000fe20006000000 */
[----:B------:R4:W-:Y:S04]  /*1f720*/  STL [R1+0x73c], R15 ;  /* 0x00073c0f01007387 */ /* 0x0009e80000100800 */
[----:B------:R-:W-:Y:S01]  /*1f730*/  IMAD R23, R23, UR13, RZ ;  /* 0x0000000d17177c24 */ /* 0x000fe2000f8e02ff */
[----:B------:R-:W2:Y:S01]  /*1f740*/  LDL R13, [R1+0x1190] ;  /* 0x00119000010d7983 */ /* 0x000ea20000100800 */
[----:B------:R-:W-:Y:S01]  /*1f750*/  PRMT R4, RZ, 0x7610, R4 ;  /* 0x00007610ff047816 */ /* 0x000fe20000000004 */
[----:B------:R-:W0:Y:S03]  /*1f760*/  LDCU UR13, c[0x0][0x3b0] ;  /* 0x00007600ff0d77ac */ /* 0x000e260008000800 */
[----:B------:R-:W-:Y:S01]  /*1f770*/  @!P1 IMAD.IADD R16, R16, 0x1, -R8 ;  /* 0x0000000110109824 */ /* 0x000fe200078e0a08 */
[----:B----4-:R-:W4:Y:S03]  /*1f780*/  LDL.LU R15, [R1+0x154] ;  /* 0x00015400010f7983 */ /* 0x010f260000300800 */
[----:B------:R-:W-:-:S04]  /*1f790*/  IMAD.MOV.U32 R22, RZ, RZ, R16 ;  /* 0x000000ffff167224 */ /* 0x000fc800078e0010 */
[----:B------:R-:W-:-:S05]  /*1f7a0*/  @!P5 IMAD.MOV R22, RZ, RZ, -R22 ;  /* 0x000000ffff16d224 */ /* 0x000fca00078e0a16 */
[----:B------:R-:W-:-:S05]  /*1f7b0*/  SEL R22, R11, R22, !P4 ;  /* 0x000000160b167207 */ /* 0x000fca0006000000 */
[----:B-1----:R-:W-:Y:S01]  /*1f7c0*/  IMAD R24, R22, UR4, RZ ;  /* 0x0000000416187c24 */ /* 0x002fe2000f8e02ff */
[----:B------:R-:W-:Y:S01]  /*1f7d0*/  ISETP.GT.U32.AND P6, PT, R8, R85, PT ;  /* 0x000000550800720c */ /* 0x000fe20003fc4070 */
[----:B------:R-:W1:Y:S01]  /*1f7e0*/  LDCU UR4, c[0x0][0x3b0] ;  /* 0x00007600ff0477ac */ /* 0x000e620008000800 */
[----:B---3--:R3:W-:Y:S02]  /*1f7f0*/  STL [R1+0x14], R12 ;  /* 0x0000140c01007387 */ /* 0x0087e40000100800 */
[----:B---3--:R-:W-:-:S04]  /*1f800*/  IADD3 R12, P5, PT, R23, R7, RZ ;  /* 0x00000007170c7210 */ /* 0x008fc80007fbe0ff */
[----:B------:R-:W-:Y:S01]  /*1f810*/  LEA.HI.X.SX32 R16, R23, R6, 0x1, P5 ;  /* 0x0000000617107211 */ /* 0x000fe200028f0eff */
[----:B------:R-:W-:-:S04]  /*1f820*/  @P0 IMAD.MOV.U32 R22, RZ, RZ, R12 ;  /* 0x000000ffff160224 */ /* 0x000fc800078e000c */
[----:B------:R-:W-:-:S05]  /*1f830*/  @P0 IMAD.MOV.U32 R23, RZ, RZ, R16 ;  /* 0x000000ffff170224 */ /* 0x000fca00078e0010 */
[----:B------:R3:W2:Y:S01]  /*1f840*/  @P0 LDG.E.U8 R4, desc[UR18][R22.64] ;  /* 0x0000001216040981 */ /* 0x0006a2000c1e1100 */
[----:B------:R-:W-:Y:S01]  /*1f850*/  ISETP.GT.U32.AND P1, PT, R8, R5, PT ;  /* 0x000000050800720c */ /* 0x000fe20003f24070 */
[----:B------:R-:W-:-:S05]  /*1f860*/  @!P6 IMAD.IADD R85, R85, 0x1, -R8 ;  /* 0x000000015555e824 */ /* 0x000fca00078e0a08 */
[----:B------:R-:W-:-:S07]  /*1f870*/  ISETP.GT.U32.AND P6, PT, R8, R85, PT ;  /* 0x000000550800720c */ /* 0x000fce0003fc4070 */
[--C-:B------:R-:W-:Y:S01]  /*1f880*/  @!P1 IMAD.IADD R5, R5, 0x1, -R8.reuse ;  /* 0x0000000105059824 */ /* 0x100fe200078e0a08 */
[----:B------:R-:W-:Y:S02]  /*1f890*/  ISETP.GE.AND P1, PT, R14, RZ, PT ;  /* 0x000000ff0e00720c */ /* 0x000fe40003f26270 */
[----:B------:R-:W4:Y:S03]  /*1f8a0*/  LDL R14, [R1+0x11a0] ;  /* 0x0011a000010e7983 */ /* 0x000f260000100800 */
[----:B------:R-:W-:Y:S01]  /*1f8b0*/  @!P6 IMAD.IADD R85, R85, 0x1, -R8 ;  /* 0x000000015555e824 */ /* 0x000fe200078e0a08 */
[----:B------:R-:W-:Y:S04]  /*1f8c0*/  STL [R1+0x748], R12 ;  /* 0x0007480c01007387 */ /* 0x000fe80000100800 */
[----:B------:R0:W-:Y:S01]  /*1f8d0*/  STL [R1+0x744], R16 ;  /* 0x0007441001007387 */ /* 0x0001e20000100800 */
[----:B---3--:R-:W-:-:S04]  /*1f8e0*/  IMAD.MOV.U32 R22, RZ, RZ, R85 ;  /* 0x000000ffff167224 */ /* 0x008fc800078e0055 */
[----:B------:R-:W-:Y:S01]  /*1f8f0*/  @!P1 IMAD.MOV R22, RZ, RZ, -R22 ;  /* 0x000000ffff169224 */ /* 0x000fe200078e0a16 */
[----:B0-----:R-:W3:Y:S01]  /*1f900*/  LDL.LU R16, [R1+0x14c] ;  /* 0x00014c0001107983 */ /* 0x001ee20000300800 */
[----:B------:R-:W-:-:S03]  /*1f910*/  PRMT R2, RZ, 0x7610, R2 ;  /* 0x00007610ff027816 */ /* 0x000fc60000000002 */
[----:B--2---:R0:W-:Y:S01]  /*1f920*/  STL [R1+0x12dc], R4 ;  /* 0x0012dc0401007387 */ /* 0x0041e20000100800 */
[C---:B------:R-:W-:Y:S02]  /*1f930*/  ISETP.GT.U32.AND P3, PT, R8.reuse, R17, PT ;  /* 0x000000110800720c */ /* 0x040fe40003f64070 */
[----:B------:R-:W-:Y:S01]  /*1f940*/  ISETP.GT.U32.AND P1, PT, R8, R10, PT ;  /* 0x0000000a0800720c */ /* 0x000fe20003f24070 */
[----:B------:R-:W2:Y:S01]  /*1f950*/  LDL R85, [R1+0x119c] ;  /* 0x00119c0001557983 */ /* 0x000ea20000100800 */
[----:B0-----:R-:W-:-:S04]  /*1f960*/  IADD3 R4, P6, PT, R24, R7, RZ ;  /* 0x0000000718047210 */ /* 0x001fc80007fde0ff */
[----:B------:R-:W-:Y:S02]  /*1f970*/  LEA.HI.X.SX32 R12, R24, R6, 0x1, P6 ;  /* 0x00000006180c7211 */ /* 0x000fe400030f0eff */
[----:B------:R-:W-:Y:S01]  /*1f980*/  SEL R24, R11, R22, !P4 ;  /* 0x000000160b187207 */ /* 0x000fe20006000000 */
[----:B------:R-:W-:Y:S02]  /*1f990*/  @P0 IMAD.MOV.U32 R22, RZ, RZ, R4 ;  /* 0x000000ffff160224 */ /* 0x000fe400078e0004 */
[----:B------:R-:W-:-:S05]  /*1f9a0*/  @P0 IMAD.MOV.U32 R23, RZ, RZ, R12 ;  /* 0x000000ffff170224 */ /* 0x000fca00078e000c */
[----:B------:R0:W2:Y:S01]  /*1f9b0*/  @P0 LDG.E.U8 R2, desc[UR18][R22.64] ;  /* 0x0000001216020981 */ /* 0x0000a2000c1e1100 */
[----:B------:R-:W-:-:S05]  /*1f9c0*/  @!P3 IMAD.IADD R17, R17, 0x1, -R8 ;  /* 0x000000011111b824 */ /* 0x000fca00078e0a08 */
[C---:B------:R-:W-:Y:S02]  /*1f9d0*/  ISETP.GT.U32.AND P3, PT, R8.reuse, R17, PT ;  /* 0x000000110800720c */ /* 0x040fe40003f64070 */
[----:B------:R-:W-:Y:S01]  /*1f9e0*/  ISETP.GT.U32.AND P5, PT, R8, R5, PT ;  /* 0x000000050800720c */ /* 0x000fe20003fa4070 */
[----:B------:R-:W-:Y:S01]  /*1f9f0*/  IMAD R24, R24, UR5, RZ ;  /* 0x0000000518187c24 */ /* 0x000fe2000f8e02ff */
[----:B------:R0:W-:Y:S01]  /*1fa00*/  STL [R1+0x750], R4 ;  /* 0x0007500401007387 */ /* 0x0001e20000100800 */
[--C-:B------:R-:W-:Y:S01]  /*1fa10*/  @!P1 IMAD.IADD R10, R10, 0x1, -R8.reuse ;  /* 0x000000010a0a9824 */ /* 0x100fe200078e0a08 */
[----:B----4-:R-:W-:Y:S01]  /*1fa20*/  ISETP.GE.AND P1, PT, R14, RZ, PT ;  /* 0x000000ff0e00720c */ /* 0x010fe20003f26270 */
[----:B------:R-:W4:Y:S06]  /*1fa30*/  LDCU UR5, c[0x0][0x3b0] ;  /* 0x00007600ff0577ac */ /* 0x000f2c0008000800 */
[--C-:B------:R-:W-:Y:S01]  /*1fa40*/  @!P3 IMAD.IADD R17, R17, 0x1, -R8.reuse ;  /* 0x000000011111b824 */ /* 0x100fe200078e0a08 */
[C---:B0-----:R-:W-:Y:S01]  /*1fa50*/  IADD3 R4, P3, PT, R24.reuse, R7, RZ ;  /* 0x0000000718047210 */ /* 0x041fe20007f7e0ff */
[----:B------:R-:W-:Y:S01]  /*1fa60*/  @!P5 IMAD.IADD R5, R5, 0x1, -R8 ;  /* 0x000000010505d824 */ /* 0x000fe200078e0a08 */
[----:B------:R0:W-:Y:S02]  /*1fa70*/  STL [R1+0x74c], R12 ;  /* 0x00074c0c01007387 */ /* 0x0001e40000100800 */
[----:B------:R-:W-:-:S02]  /*1fa80*/  LEA.HI.X.SX32 R14, R24, R6, 0x1, P3 ;  /* 0x00000006180e7211 */ /* 0x000fc400018f0eff */
[----:B------:R-:W-:Y:S01]  /*1fa90*/  ISETP.GE.AND P6, PT, R13, RZ, PT ;  /* 0x000000ff0d00720c */ /* 0x000fe20003fc6270 */
[----:B------:R-:W-:Y:S01]  /*1faa0*/  IMAD.MOV.U32 R23, RZ, RZ, R5 ;  /* 0x000000ffff177224 */ /* 0x000fe200078e0005 */
[----:B------:R-:W-:Y:S01]  /*1fab0*/  PRMT R3, RZ, 0x7610, R3 ;  /* 0x00007610ff037816 */ /* 0x000fe20000000003 */
[----:B------:R-:W-:Y:S01]  /*1fac0*/  @P0 IMAD.MOV.U32 R24, RZ, RZ, R4 ;  /* 0x000000ffff180224 */ /* 0x000fe200078e0004 */
[----:B0-----:R-:W4:Y:S01]  /*1fad0*/  LDL R12, [R1+0x11d0] ;  /* 0x0011d000010c7983 */ /* 0x001f220000100800 */
[----:B------:R-:W-:-:S03]  /*1fae0*/  @P0 IMAD.MOV.U32 R25, RZ, RZ, R14 ;  /* 0x000000ffff190224 */ /* 0x000fc600078e000e */
[----:B------:R-:W4:Y:S04]  /*1faf0*/  LDL.LU R13, [R1+0x150] ;  /* 0x00015000010d7983 */ /* 0x000f280000300800 */
[----:B------:R1:W4:Y:S04]  /*1fb00*/  @P0 LDG.E.U8 R3, desc[UR18][R24.64] ;  /* 0x0000001218030981 */ /* 0x000328000c1e1100 */
[----:B--2---:R-:W-:Y:S04]  /*1fb10*/  STL [R1+0x12e0], R2 ;  /* 0x0012e00201007387 */ /* 0x004fe80000100800 */
[----:B------:R-:W2:Y:S01]  /*1fb20*/  LDL.LU R5, [R1+0x130c] ;  /* 0x00130c0001057983 */ /* 0x000ea20000300800 */
[----:B------:R-:W-:Y:S01]  /*1fb30*/  @!P6 IMAD.MOV R23, RZ, RZ, -R23 ;  /* 0x000000ffff17e224 */ /* 0x000fe200078e0a17 */
[----:B------:R-:W-:-:S02]  /*1fb40*/  ISETP.GT.U32.AND P3, PT, R8, R10, PT ;  /* 0x0000000a0800720c */ /* 0x000fc40003f64070 */
[----:B---3--:R-:W-:Y:S02]  /*1fb50*/  ISETP.GT.U32.AND P6, PT, R8, R16, PT ;  /* 0x000000100800720c */ /* 0x008fe40003fc4070 */
[----:B------:R-:W-:Y:S01]  /*1fb60*/  SEL R23, R11, R23, !P4 ;  /* 0x000000170b177207 */ /* 0x000fe20006000000 */
[----:B------:R0:W-:Y:S04]  /*1fb70*/  STL [R1+0x758], R4 ;  /* 0x0007580401007387 */ /* 0x0001e80000100800 */
[----:B-1----:R-:W-:-:S04]  /*1fb80*/  IMAD R24, R23, UR4, RZ ;  /* 0x0000000417187c24 */ /* 0x002fc8000f8e02ff */
[--C-:B------:R-:W-:Y:S02]  /*1fb90*/  @!P3 IMAD.IADD R10, R10, 0x1, -R8.reuse ;  /* 0x000000010a0ab824 */ /* 0x100fe400078e0a08 */
[----:B------:R-:W-:Y:S01]  /*1fba0*/  @!P6 IMAD.IADD R16, R16, 0x1, -R8 ;  /* 0x000000011010e824 */ /* 0x000fe200078e0a08 */
[C---:B0-----:R-:W-:Y:S01]  /*1fbb0*/  IADD3 R4, P6, PT, R24.reuse, R7, RZ ;  /* 0x0000000718047210 */ /* 0x041fe20007fde0ff */
[----:B------:R-:W-:Y:S02]  /*1fbc0*/  IMAD.MOV.U32 R23, RZ, RZ, R10 ;  /* 0x000000ffff177224 */ /* 0x000fe400078e000a */
[----:B------:R-:W-:Y:S01]  /*1fbd0*/  IMAD.MOV.U32 R22, RZ, RZ, R17 ;  /* 0x000000ffff167224 */ /* 0x000fe200078e0011 */
[----:B------:R-:W-:Y:S01]  /*1fbe0*/  LEA.HI.X.SX32 R10, R24, R6, 0x1, P6 ;  /* 0x00000006180a7211 */ /* 0x000fe200030f0eff */
[----:B------:R-:W-:Y:S01]  /*1fbf0*/  @P0 IMAD.MOV.U32 R24, RZ, RZ, R4 ;  /* 0x000000ffff180224 */ /* 0x000fe200078e0004 */
[----:B------:R0:W-:Y:S01]  /*1fc00*/  STL [R1+0x754], R14 ;  /* 0x0007540e01007387 */ /* 0x0001e20000100800 */
[----:B------:R-:W-:Y:S01]  /*1fc10*/  ISETP.GT.U32.AND P5, PT, R8, R15, PT ;  /* 0x0000000f0800720c */ /* 0x000fe20003fa4070 */
[----:B------:R-:W1:Y:S01]  /*1fc20*/  LDCU UR4, c[0x0][0x3b0] ;  /* 0x00007600ff0477ac */ /* 0x000e620008000800 */
[----:B------:R-:W-:-:S02]  /*1fc30*/  @P0 IMAD.MOV.U32 R25, RZ, RZ, R10 ;  /* 0x000000ffff190224 */ /* 0x000fc400078e000a */
[----:B------:R-:W-:Y:S01]  /*1fc40*/  @!P1 IMAD.MOV R22, RZ, RZ, -R22 ;  /* 0x000000ffff169224 */ /* 0x000fe200078e0a16 */
[----:B------:R-:W-:Y:S01]  /*1fc50*/  ISETP.GE.AND P1, PT, R85, RZ, PT ;  /* 0x000000ff5500720c */ /* 0x000fe20003f26270 */
[----:B0-----:R-:W3:Y:S04]  /*1fc60*/  LDL.LU R14, [R1+0x148] ;  /* 0x00014800010e7983 */ /* 0x001ee80000300800 */
[----:B----4-:R-:W-:Y:S04]  /*1fc70*/  STL [R1+0x12e4], R3 ;  /* 0x0012e40301007387 */ /* 0x010fe80000100800 */
[----:B------:R-:W4:Y:S04]  /*1fc80*/  LDL.LU R17, [R1+0x1308] ;  /* 0x0013080001117983 */ /* 0x000f280000300800 */
[----:B------:R-:W3:Y:S01]  /*1fc90*/  LDL R85, [R1+0x11c4] ;  /* 0x0011c40001557983 */ /* 0x000ee20000100800 */
[----:B------:R-:W-:-:S03]  /*1fca0*/  ISETP.GE.AND P3, PT, R12, RZ, PT ;  /* 0x000000ff0c00720c */ /* 0x000fc60003f66270 */
[----:B------:R-:W-:Y:S04]  /*1fcb0*/  STL [R1+0x760], R4 ;  /* 0x0007600401007387 */ /* 0x000fe80000100800 */
[----:B------:R0:W-:Y:S04]  /*1fcc0*/  STL [R1+0x75c], R10 ;  /* 0x00075c0a01007387 */ /* 0x0001e80000100800 */
[----:B------:R-:W4:Y:S01]  /*1fcd0*/  LDL R12, [R1+0x11d8] ;  /* 0x0011d800010c7983 */ /* 0x000f220000100800 */
[----:B--2---:R-:W-:Y:S01]  /*1fce0*/  PRMT R5, RZ, 0x7610, R5 ;  /* 0x00007610ff057816 */ /* 0x004fe20000000005 */
[----:B------:R-:W-:Y:S01]  /*1fcf0*/  @!P5 IMAD.IADD R15, R15, 0x1, -R8 ;  /* 0x000000010f0fd824 */ /* 0x000fe200078e0a08 */
[----:B------:R-:W-:Y:S01]  /*1fd00*/  SEL R22, R11, R22, !P4 ;  /* 0x000000160b167207 */ /* 0x000fe20006000000 */
[----:B------:R-:W-:Y:S01]  /*1fd10*/  @!P1 IMAD.MOV R23, RZ, RZ, -R23 ;  /* 0x000000ffff179224 */ /* 0x000fe200078e0a17 */
[C---:B------:R-:W-:Y:S01]  /*1fd20*/  ISETP.GT.U32.AND P6, PT, R8.reuse, R16, PT ;  /* 0x000000100800720c */ /* 0x040fe20003fc4070 */
[----:B0-----:R-:W2:Y:S04]  /*1fd30*/  LDL.LU R10, [R1+0x13c] ;  /* 0x00013c00010a7983 */ /* 0x001ea80000300800 */
[----:B------:R0:W2:Y:S01]  /*1fd40*/  @P0 LDG.E.U8 R5, desc[UR18][R24.64] ;  /* 0x0000001218050981 */ /* 0x0000a2000c1e1100 */
[----:B------:R-:W-:Y:S01]  /*1fd50*/  ISETP.GT.U32.AND P5, PT, R8, R15, PT ;  /* 0x0000000f0800720c */ /* 0x000fe20003fa4070 */
[----:B------:R-:W-:Y:S01]  /*1fd60*/  IMAD R22, R22, UR5, RZ ;  /* 0x0000000516167c24 */ /* 0x000fe2000f8e02ff */
[----:B------:R-:W-:Y:S01]  /*1fd70*/  PRMT R2, RZ, 0x7610, R2 ;  /* 0x00007610ff027816 */ /* 0x000fe20000000002 */
[----:B------:R-:W1:Y:S03]  /*1fd80*/  LDCU UR5, c[0x0][0x3b0] ;  /* 0x00007600ff0577ac */ /* 0x000e660008000800 */
[----:B------:R-:W-:-:S07]  /*1fd90*/  IADD3 R3, P1, PT, R22, R7, RZ ;  /* 0x0000000716037210 */ /* 0x000fce0007f3e0ff */
[----:B------:R-:W-:Y:S01]  /*1fda0*/  @!P5 IMAD.IADD R15, R15, 0x1, -R8 ;  /* 0x000000010f0fd824 */ /* 0x000fe200078e0a08 */
[----:B------:R-:W-:Y:S02]  /*1fdb0*/  ISETP.GT.U32.AND P5, PT, R8, R13, PT ;  /* 0x0000000d0800720c */ /* 0x000fe40003fa4070 */
[----:B------:R-:W-:Y:S01]  /*1fdc0*/  LEA.HI.X.SX32 R4, R22, R6, 0x1, P1 ;  /* 0x0000000616047211 */ /* 0x000fe200008f0eff */
[----:B------:R-:W-:Y:S02]  /*1fdd0*/  IMAD.MOV.U32 R22, RZ, RZ, R15 ;  /* 0x000000ffff167224 */ /* 0x000fe400078e000f */
[----:B0-----:R-:W-:Y:S02]  /*1fde0*/  @P0 IMAD.MOV.U32 R24, RZ, RZ, R3 ;  /* 0x000000ffff180224 */ /* 0x001fe400078e0003 */
[----:B------:R-:W-:Y:S01]  /*1fdf0*/  @P0 IMAD.MOV.U32 R25, RZ, RZ, R4 ;  /* 0x000000ffff190224 */ /* 0x000fe200078e0004 */
[----:B------:R0:W-:Y:S01]  /*1fe00*/  STL [R1+0x778], R3 ;  /* 0x0007780301007387 */ /* 0x0001e20000100800 */
[----:B------:R-:W-:-:S03]  /*1fe10*/  @!P3 IMAD.MOV R22, RZ, RZ, -R22 ;  /* 0x000000ffff16b224 */ /* 0x000fc600078e0a16 */
[----:B------:R0:W2:Y:S01]  /*1fe20*/  @P0 LDG.E.U8 R2, desc[UR18][R24.64] ;  /* 0x0000001218020981 */ /* 0x0000a2000c1e1100 */
[--C-:B------:R-:W-:Y:S02]  /*1fe30*/  @!P5 IMAD.IADD R13, R13, 0x1, -R8.reuse ;  /* 0x000000010d0dd824 */ /* 0x100fe400078e0a08 */
[----:B------:R-:W-:Y:S01]  /*1fe40*/  @!P6 IMAD.IADD R16, R16, 0x1, -R8 ;  /* 0x000000011010e824 */ /* 0x000fe200078e0a08 */
[----:B---3--:R-:W-:Y:S02]  /*1fe50*/  ISETP.GE.AND P5, PT, R85, RZ, PT ;  /* 0x000000ff5500720c */ /* 0x008fe40003fa6270 */
[C---:B0-----:R-:W-:Y:S02]  /*1fe60*/  SEL R24, R11.reuse, R23, !P4 ;  /* 0x000000170b187207 */ /* 0x041fe40006000000 */
[----:B------:R-:W-:Y:S02]  /*1fe70*/  SEL R23, R11, R22, !P4 ;  /* 0x000000160b177207 */ /* 0x000fe40006000000 */
[----:B------:R-:W-:Y:S01]  /*1fe80*/  ISETP.GT.U32.AND P3, PT, R8, R13, PT ;  /* 0x0000000d0800720c */ /* 0x000fe20003f64070 */
[----:B------:R-:W-:Y:S01]  /*1fe90*/  IMAD R24, R24, UR12, RZ ;  /* 0x0000000c18187c24 */ /* 0x000fe2000f8e02ff */
[----:B------:R-:W-:Y:S01]  /*1fea0*/  ISETP.GT.U32.AND P1, PT, R8, R14, PT ;  /* 0x0000000e0800720c */ /* 0x000fe20003f24070 */
[----:B------:R-:W-:Y:S01]  /*1feb0*/  IMAD.MOV.U32 R22, RZ, RZ, R16 ;  /* 0x000000ffff167224 */ /* 0x000fe200078e0010 */
[----:B------:R-:W-:Y:S01]  /*1fec0*/  PRMT R93, RZ, 0x7610, R93 ;  /* 0x00007610ff5d7816 */ /* 0x000fe2000000005d */
[----:B-1----:R-:W-:Y:S01]  /*1fed0*/  IMAD R23, R23, UR4, RZ ;  /* 0x0000000417177c24 */ /* 0x002fe2000f8e02ff */
[-C--:B------:R-:W-:Y:S01]  /*1fee0*/  IADD3 R16, P6, PT, R24, R7.reuse, RZ ;  /* 0x0000000718107210 */ /* 0x080fe20007fde0ff */
[----:B------:R-:W-:Y:S01]  /*1fef0*/  @!P5 IMAD.MOV R22, RZ, RZ, -R22 ;  /* 0x000000ffff16d224 */ /* 0x000fe200078e0a16 */
[----:B------:R-:W-:Y:S01]  /*1ff00*/  PRMT R92, RZ, 0x7610, R92 ;  /* 0x00007610ff5c7816 */ /* 0x000fe2000000005c */
[----:B------:R-:W0:Y:S01]  /*1ff10*/  LDCU UR4, c[0x0][0x3b0] ;  /* 0x00007600ff0477ac */ /* 0x000e220008000800 */
[----:B------:R-:W-:-:S03]  /*1ff20*/  IADD3 R3, P5, PT, R23, R7, RZ ;  /* 0x0000000717037210 */ /* 0x000fc60007fbe0ff */
[----:B------:R-:W-:Y:S01]  /*1ff30*/  @!P3 IMAD.IADD R13, R13, 0x1, -R8 ;  /* 0x000000010d0db824 */ /* 0x000fe200078e0a08 */
[----:B----4-:R-:W-:Y:S01]  /*1ff40*/  ISETP.GE.AND P3, PT, R12, RZ, PT ;  /* 0x000000ff0c00720c */ /* 0x010fe20003f66270 */
[----:B------:R-:W1:Y:S01]  /*1ff50*/  LDCU UR12, c[0x0][0x3b0] ;  /* 0x00007600ff0c77ac */ /* 0x000e620008000800 */
[----:B--2---:R2:W-:Y:S04]  /*1ff60*/  STL [R1+0x12e8], R5 ;  /* 0x0012e80501007387 */ /* 0x0045e80000100800 */
[----:B------:R3:W-:Y:S04]  /*1ff70*/  STL [R1+0x774], R4 ;  /* 0x0007740401007387 */ /* 0x0007e80000100800 */
[----:B------:R-:W4:Y:S04]  /*1ff80*/  LDL R85, [R1+0x11b0] ;  /* 0x0011b00001557983 */ /* 0x000f280000100800 */
[----:B--2---:R-:W2:Y:S04]  /*1ff90*/  LDL.LU R5, [R1+0x140] ;  /* 0x0001400001057983 */ /* 0x004ea80000300800 */
[----:B---3--:R-:W3:Y:S04]  /*1ffa0*/  LDL.LU R4, [R1+0x138] ;  /* 0x0001380001047983 */ /* 0x008ee80000300800 */
[----:B------:R-:W-:Y:S04]  /*1ffb0*/  STL [R1+0x780], R16 ;  /* 0x0007801001007387 */ /* 0x000fe80000100800 */
[----:B------:R0:W-:Y:S04]  /*1ffc0*/  STL [R1+0x788], R3 ;  /* 0x0007880301007387 */ /* 0x0001e80000100800 */
[----:B------:R-:W3:Y:S01]  /*1ffd0*/  LDL R12, [R1+0x11c0] ;  /* 0x0011c000010c7983 */ /* 0x000ee20000100800 */
[----:B------:R-:W-:-:S02]  /*1ffe0*/  LEA.HI.X.SX32 R25, R24, R6, 0x1, P6 ;  /* 0x0000000618197211 */ /* 0x000fc400030f0eff */
[----:B------:R-:W-:Y:S02]  /*1fff0*/  LEA.HI.X.SX32 R15, R23, R6, 0x1, P5 ;  /* 0x00000006170f7211 */ /* 0x000fe400028f0eff */
[----:B------:R-:W-:Y:S01]  /*20000*/  SEL R24, R11, R22, !P4 ;  /* 0x000000160b187207 */ /* 0x000fe20006000000 */
[----:B------:R-:W-:Y:S02]  /*20010*/  @P0 IMAD.MOV.U32 R22, RZ, RZ, R16 ;  /* 0x000000ffff160224 */ /* 0x000fe400078e0010 */
[----:B------:R-:W-:Y:S02]  /*20020*/  @P0 IMAD.MOV.U32 R23, RZ, RZ, R25 ;  /* 0x000000ffff170224 */ /* 0x000fe400078e0019 */
[----:B------:R-:W-:-:S03]  /*20030*/  @!P1 IMAD.IADD R14, R14, 0x1, -R8 ;  /* 0x000000010e0e9824 */ /* 0x000fc600078e0a08 */
[----:B------:R0:W3:Y:S02]  /*20040*/  @P0 LDG.E.U8 R93, desc[UR18][R22.64] ;  /* 0x00000012165d0981 */ /* 0x0000e4000c1e1100 */
[C---:B------:R-:W-:Y:S02]  /*20050*/  ISETP.GT.U32.AND P1, PT, R8.reuse, R14, PT ;  /* 0x0000000e0800720c */ /* 0x040fe40003f24070 */
[----:B------:R-:W-:Y:S01]  /*20060*/  ISETP.GT.U32.AND P6, PT, R8, R10, PT ;  /* 0x0000000a0800720c */ /* 0x000fe20003fc4070 */
[----:B0-----:R-:W-:Y:S02]  /*20070*/  @P0 IMAD.MOV.U32 R22, RZ, RZ, R3 ;  /* 0x000000ffff160224 */ /* 0x001fe400078e0003 */
[----:B------:R-:W-:Y:S02]  /*20080*/  @P0 IMAD.MOV.U32 R23, RZ, RZ, R15 ;  /* 0x000000ffff170224 */ /* 0x000fe400078e000f */
[----:B------:R-:W-:Y:S01]  /*20090*/  IMAD R24, R24, UR5, RZ ;  /* 0x0000000518187c24 */ /* 0x000fe2000f8e02ff */
[----:B------:R0:W-:Y:S05]  /*200a0*/  STL [R1+0x77c], R25 ;  /* 0x00077c1901007387 */ /* 0x0001ea0000100800 */
[--C-:B------:R-:W-:Y:S01]  /*200b0*/  @!P1 IMAD.IADD R14, R14, 0x1, -R8.reuse ;  /* 0x000000010e0e9824 */ /* 0x100fe200078e0a08 */
[----:B------:R-:W-:Y:S01]  /*200c0*/  PRMT R91, RZ, 0x7610, R91 ;  /* 0x00007610ff5b7816 */ /* 0x000fe2000000005b */
[----:B------:R-:W-:Y:S01]  /*200d0*/  @!P6 IMAD.IADD R10, R10, 0x1, -R8 ;  /* 0x000000010a0ae824 */ /* 0x000fe200078e0a08 */
[----:B------:R0:W3:Y:S01]  /*200e0*/  @P0 LDG.E.U8 R92, desc[UR18][R22.64] ;  /* 0x00000012165c0981 */ /* 0x0000e2000c1e1100 */
[----:B------:R-:W-:Y:S01]  /*200f0*/  PRMT R90, RZ, 0x7610, R90 ;  /* 0x00007610ff5a7816 */ /* 0x000fe2000000005a */
[----:B------:R-:W1:Y:S02]  /*20100*/  LDCU UR5, c[0x0][0x3b0] ;  /* 0x00007600ff0577ac */ /* 0x000e640008000800 */
[----:B------:R-:W-:Y:S01]  /*20110*/  STL [R1+0x784], R15 ;  /* 0x0007840f01007387 */ /* 0x000fe20000100800 */
[----:B0-----:R-:W-:-:S04]  /*20120*/  IMAD.MOV.U32 R22, RZ, RZ, R13 ;  /* 0x000000ffff167224 */ /* 0x001fc800078e000d */
[----:B------:R-:W-:Y:S01]  /*20130*/  @!P3 IMAD.MOV R22, RZ, RZ, -R22 ;  /* 0x000000ffff16b224 */ /* 0x000fe200078e0a16 */
[----:B------:R-:W-:-:S04]  /*20140*/  IADD3 R3, P3, PT, R24, R7, RZ ;  /* 0x0000000718037210 */ /* 0x000fc80007f7e0ff */
[----:B------:R-:W-:Y:S02]  /*20150*/  SEL R23, R11, R22, !P4 ;  /* 0x000000160b177207 */ /* 0x000fe40006000000 */
[----:B------:R-:W-:Y:S01]  /*20160*/  LEA.HI.X.SX32 R13, R24, R6, 0x1, P3 ;  /* 0x00000006180d7211 */ /* 0x000fe200018f0eff */
[----:B------:R-:W-:Y:S02]  /*20170*/  IMAD.MOV.U32 R22, RZ, RZ, R14 ;  /* 0x000000ffff167224 */ /* 0x000fe400078e000e */
[----:B------:R-:W-:Y:S01]  /*20180*/  IMAD R23, R23, UR13, RZ ;  /* 0x0000000d17177c24 */ /* 0x000fe2000f8e02ff */
[----:B------:R-:W-:Y:S01]  /*20190*/  ISETP.GT.U32.AND P6, PT, R8, R10, PT ;  /* 0x0000000a0800720c */ /* 0x000fe20003fc4070 */
[----:B------:R-:W-:Y:S01]  /*201a0*/  @P0 IMAD.MOV.U32 R25, RZ, RZ, R13 ;  /* 0x000000ffff190224 */ /* 0x000fe200078e000d */
[----:B------:R-:W-:Y:S01]  /*201b0*/  PRMT R89, RZ, 0x7610, R89 ;  /* 0x00007610ff597816 */ /* 0x000fe20000000059 */
[----:B------:R-:W-:Y:S01]  /*201c0*/  @P0 IMAD.MOV.U32 R24, RZ, RZ, R3 ;  /* 0x000000ffff180224 */ /* 0x000fe200078e0003 */
[----:B------:R-:W-:Y:S01]  /*201d0*/  PRMT R88, RZ, 0x7610, R88 ;  /* 0x00007610ff587816 */ /* 0x000fe20000000058 */
[----:B------:R-:W0:Y:S03]  /*201e0*/  LDCU UR13, c[0x0][0x3b0] ;  /* 0x00007600ff0d77ac */ /* 0x000e260008000800 */
[----:B------:R0:W3:Y:S05]  /*201f0*/  @P0 LDG.E.U8 R91, desc[UR18][R24.64] ;  /* 0x00000012185b0981 */ /* 0x0000ea000c1e1100 */
[----:B------:R-:W-:Y:S01]  /*20200*/  @!P6 IMAD.IADD R10, R10, 0x1, -R8 ;  /* 0x000000010a0ae824 */ /* 0x000fe200078e0a08 */
[----:B----4-:R-:W-:-:S02]  /*20210*/  ISETP.GE.AND P5, PT, R85, RZ, PT ;  /* 0x000000ff5500720c */ /* 0x010fc40003fa6270 */
[----:B------:R-:W4:Y:S01]  /*20220*/  LDL.LU R85, [R1+0x134] ;  /* 0x0001340001557983 */ /* 0x000f220000300800 */
[----:B--2---:R-:W-:-:S03]  /*20230*/  ISETP.GT.U32.AND P1, PT, R8, R5, PT ;  /* 0x000000050800720c */ /* 0x004fc60003f24070 */
[----:B------:R2:W-:Y:S04]  /*20240*/  STL [R1+0x790], R3 ;  /* 0x0007900301007387 */ /* 0x0005e80000100800 */
[----:B------:R0:W-:Y:S03]  /*20250*/  STL [R1+0x78c], R13 ;  /* 0x00078c0d01007387 */ /* 0x0001e60000100800 */
[----:B------:R-:W-:Y:S01]  /*20260*/  @!P5 IMAD.MOV R22, RZ, RZ, -R22 ;  /* 0x000000ffff16d224 */ /* 0x000fe200078e0a16 */
[----:B--2---:R-:W-:Y:S01]  /*20270*/  IADD3 R3, P5, PT, R23, R7, RZ ;  /* 0x0000000717037210 */ /* 0x004fe20007fbe0ff */
[----:B0-----:R-:W2:Y:S01]  /*20280*/  LDL R13, [R1+0x11cc] ;  /* 0x0011cc00010d7983 */ /* 0x001ea20000100800 */
[----:B------:R-:W-:Y:S01]  /*20290*/  @!P1 IMAD.IADD R5, R5, 0x1, -R8 ;  /* 0x0000000105059824 */ /* 0x000fe200078e0a08 */
[----:B---3--:R-:W-:-:S02]  /*202a0*/  ISETP.GE.AND P1, PT, R12, RZ, PT ;  /* 0x000000ff0c00720c */ /* 0x008fc40003f26270 */
[----:B------:R-:W3:Y:S01]  /*202b0*/  LDL.LU R15, [R1+0x130] ;  /* 0x00013000010f7983 */ /* 0x000ee20000300800 */
[----:B------:R-:W-:-:S03]  /*202c0*/  SEL R22, R11, R22, !P4 ;  /* 0x000000160b167207 */ /* 0x000fc60006000000 */
[----:B------:R-:W3:Y:S01]  /*202d0*/  LDL R14, [R1+0x11f8] ;  /* 0x0011f800010e7983 */ /* 0x000ee20000100800 */
[----:B------:R-:W-:Y:S01]  /*202e0*/  LEA.HI.X.SX32 R12, R23, R6, 0x1, P5 ;  /* 0x00000006170c7211 */ /* 0x000fe200028f0eff */
[----:B------:R-:W-:Y:S02]  /*202f0*/  IMAD R24, R22, UR4, RZ ;  /* 0x0000000416187c24 */ /* 0x000fe4000f8e02ff */
[----:B------:R0:W-:Y:S01]  /*20300*/  STL [R1+0x798], R3 ;  /* 0x0007980301007387 */ /* 0x0001e20000100800 */
[----:B------:R-:W-:Y:S01]  /*20310*/  @P0 IMAD.MOV.U32 R22, RZ, RZ, R3 ;  /* 0x000000ffff160224 */ /* 0x000fe200078e0003 */
[C---:B------:R-:W-:Y:S01]  /*20320*/  ISETP.GT.U32.AND P3, PT, R8.reuse, R4, PT ;  /* 0x000000040800720c */ /* 0x040fe20003f64070 */
[----:B------:R-:W-:Y:S01]  /*20330*/  @P0 IMAD.MOV.U32 R23, RZ, RZ, R12 ;  /* 0x000000ffff170224 */ /* 0x000fe200078e000c */
[----:B------:R-:W3:Y:S01]  /*20340*/  LDL.LU R16, [R1+0x128] ;  /* 0x0001280001107983 */ /* 0x000ee20000300800 */
[----:B------:R-:W-:Y:S01]  /*20350*/  ISETP.GT.U32.AND P5, PT, R8, R5, PT ;  /* 0x000000050800720c */ /* 0x000fe20003fa4070 */
[----:B------:R-:W1:Y:S02]  /*20360*/  LDCU UR4, c[0x0][0x3b0] ;  /* 0x00007600ff0477ac */ /* 0x000e640008000800 */
[----:B------:R0:W3:Y:S04]  /*20370*/  @P0 LDG.E.U8 R90, desc[UR18][R22.64] ;  /* 0x00000012165a0981 */ /* 0x0000e8000c1e1100 */
[----:B------:R1:W-:Y:S01]  /*20380*/  STL [R1+0x794], R12 ;  /* 0x0007940c01007387 */ /* 0x0003e20000100800 */
[----:B0-----:R-:W-:-:S03]  /*20390*/  IMAD.MOV.U32 R22, RZ, RZ, R10 ;  /* 0x000000ffff167224 */ /* 0x001fc600078e000a */
[----:B------:R-:W3:Y:S01]  /*203a0*/  LDL R10, [R1+0x11f4] ;  /* 0x0011f400010a7983 */ /* 0x000ee20000100800 */
[----:B------:R-:W-:-:S04]  /*203b0*/  IADD3 R3, P6, PT, R24, R7, RZ ;  /* 0x0000000718037210 */ /* 0x000fc80007fde0ff */
[----:B-1----:R-:W-:Y:S01]  /*203c0*/  LEA.HI.X.SX32 R12, R24, R6, 0x1, P6 ;  /* 0x00000006180c7211 */ /* 0x002fe200030f0eff */
[----:B------:R-:W-:Y:S04]  /*203d0*/  STL [R1+0x7a0], R3 ;  /* 0x0007a00301007387 */ /* 0x000fe80000100800 */
[----:B------:R0:W-:Y:S01]  /*203e0*/  STL [R1+0x79c], R12 ;  /* 0x00079c0c01007387 */ /* 0x0001e20000100800 */
[----:B------:R-:W-:-:S03]  /*203f0*/  @P0 IMAD.MOV.U32 R23, RZ, RZ, R12 ;  /* 0x000000ffff170224 */ /* 0x000fc600078e000c */
[----:B0-----:R-:W3:Y:S01]  /*20400*/  LDL R12, [R1+0x11dc] ;  /* 0x0011dc00010c7983 */ /* 0x001ee20000100800 */
[----:B------:R-:W-:Y:S02]  /*20410*/  @!P3 IMAD.IADD R4, R4, 0x1, -R8 ;  /* 0x000000010404b824 */ /* 0x000fe400078e0a08 */
[----:B------:R-:W-:-:S03]  /*20420*/  @!P1 IMAD.MOV R22, RZ, RZ, -R22 ;  /* 0x000000ffff169224 */ /* 0x000fc600078e0a16 */
[----:B------:R-:W-:Y:S02]  /*20430*/  ISETP.GT.U32.AND P3, PT, R8, R4, PT ;  /* 0x000000040800720c */ /* 0x000fe40003f64070 */
[----:B------:R-:W-:Y:S01]  /*20440*/  SEL R24, R11, R22, !P4 ;  /* 0x000000160b187207 */ /* 0x000fe20006000000 */
[----:B------:R-:W-:Y:S02]  /*20450*/  @P0 IMAD.MOV.U32 R22, RZ, RZ, R3 ;  /* 0x000000ffff160224 */ /* 0x000fe400078e0003 */
[--C-:B------:R-:W-:Y:S02]  /*20460*/  @!P5 IMAD.IADD R5, R5, 0x1, -R8.reuse ;  /* 0x000000010505d824 */ /* 0x100fe400078e0a08 */
[----:B------:R-:W-:Y:S01]  /*20470*/  IMAD R24, R24, UR5, RZ ;  /* 0x0000000518187c24 */ /* 0x000fe2000f8e02ff */
[----:B------:R0:W3:Y:S01]  /*20480*/  @P0 LDG.E.U8 R89, desc[UR18][R22.64] ;  /* 0x0000001216590981 */ /* 0x0000e2000c1e1100 */
[----:B------:R-:W1:Y:S04]  /*20490*/  LDCU UR5, c[0x0][0x3b0] ;  /* 0x00007600ff0577ac */ /* 0x000e680008000800 */
[----:B------:R-:W-:Y:S01]  /*204a0*/  @!P3 IMAD.IADD R4, R4, 0x1, -R8 ;  /* 0x000000010404b824 */ /* 0x000fe200078e0a08 */
[----:B------:R-:W-:Y:S01]  /*204b0*/  IADD3 R3, P3, PT, R24, R7, RZ ;  /* 0x0000000718037210 */ /* 0x000fe20007f7e0ff */
[----:B0-----:R-:W-:-:S03]  /*204c0*/  IMAD.MOV.U32 R23, RZ, RZ, R5 ;  /* 0x000000ffff177224 */ /* 0x001fc600078e0005 */
[----:B------:R-:W-:Y:S01]  /*204d0*/  LEA.HI.X.SX32 R5, R24, R6, 0x1, P3 ;  /* 0x0000000618057211 */ /* 0x000fe200018f0eff */
[----:B------:R-:W-:Y:S02]  /*204e0*/  IMAD.MOV.U32 R22, RZ, RZ, R4 ;  /* 0x000000ffff167224 */ /* 0x000fe400078e0004 */
[----:B------:R-:W-:Y:S02]  /*204f0*/  @P0 IMAD.MOV.U32 R24, RZ, RZ, R3 ;  /* 0x000000ffff180224 */ /* 0x000fe400078e0003 */
[----:B------:R-:W-:-:S05]  /*20500*/  @P0 IMAD.MOV.U32 R25, RZ, RZ, R5 ;  /* 0x000000ffff190224 */ /* 0x000fca00078e0005 */
[----:B------:R0:W3:Y:S01]  /*20510*/  @P0 LDG.E.U8 R88, desc[UR18][R24.64] ;  /* 0x0000001218580981 */ /* 0x0000e2000c1e1100 */
[----:B----4-:R-:W-:-:S13]  /*20520*/  ISETP.GT.U32.AND P1, PT, R8, R85, PT ;  /* 0x000000550800720c */ /* 0x010fda0003f24070 */
[----:B------:R-:W-:Y:S01]  /*20530*/  @!P1 IMAD.IADD R85, R85, 0x1, -R8 ;  /* 0x0000000155559824 */ /* 0x000fe200078e0a08 */
[----:B--2---:R-:W-:Y:S02]  /*20540*/  ISETP.GE.AND P6, PT, R13, RZ, PT ;  /* 0x000000ff0d00720c */ /* 0x004fe40003fc6270 */
[----:B------:R-:W2:Y:S01]  /*20550*/  LDL.LU R13, [R1+0x124] ;  /* 0x00012400010d7983 */ /* 0x000ea20000300800 */
[----:B---3--:R-:W-:-:S03]  /*20560*/  ISETP.GE.AND P1, PT, R14, RZ, PT ;  /* 0x000000ff0e00720c */ /* 0x008fc60003f26270 */
[----:B------:R-:W-:Y:S07]  /*20570*/  STL [R1+0x7b8], R3 ;  /* 0x0007b80301007387 */ /* 0x000fee0000100800 */
[----:B------:R-:W-:Y:S01]  /*20580*/  @!P6 IMAD.MOV R23, RZ, RZ, -R23 ;  /* 0x000000ffff17e224 */ /* 0x000fe200078e0a17 */
[C---:B------:R-:W-:Y:S01]  /*20590*/  ISETP.GT.U32.AND P6, PT, R8.reuse, R16, PT ;  /* 0x000000100800720c */ /* 0x040fe20003fc4070 */
[----:B------:R3:W-:Y:S03]  /*205a0*/  STL [R1+0x7b4], R5 ;  /* 0x0007b40501007387 */ /* 0x0007e60000100800 */
[----:B------:R-:W-:Y:S01]  /*205b0*/  SEL R23, R11, R23, !P4 ;  /* 0x000000170b177207 */ /* 0x000fe20006000000 */
[----:B------:R-:W-:Y:S01]  /*205c0*/  @!P1 IMAD.MOV R22, RZ, RZ, -R22 ;  /* 0x000000ffff169224 */ /* 0x000fe200078e0a16 */
[----:B------:R-:W4:Y:S01]  /*205d0*/  LDL.LU R14, [R1+0x120] ;  /* 0x00012000010e7983 */ /* 0x000f220000300800 */
[----:B------:R-:W-:-:S02]  /*205e0*/  ISETP.GT.U32.AND P3, PT, R8, R85, PT ;  /* 0x000000550800720c */ /* 0x000fc40003f64070 */
[----:B0-----:R-:W-:Y:S01]  /*205f0*/  IMAD R24, R23, UR4, RZ ;  /* 0x0000000417187c24 */ /* 0x001fe2000f8e02ff */
[----:B------:R-:W-:Y:S01]  /*20600*/  ISETP.GT.U32.AND P5, PT, R8, R15, PT ;  /* 0x0000000f0800720c */ /* 0x000fe20003fa4070 */
[----:B------:R-:W0:Y:S01]  /*20610*/  LDCU UR4, c[0x0][0x3b0] ;  /* 0x00007600ff0477ac */ /* 0x000e220008000800 */
[----:B------:R-:W-:Y:S02]  /*20620*/  ISETP.GE.AND P1, PT, R10, RZ, PT ;  /* 0x000000ff0a00720c */ /* 0x000fe40003f26270 */
[----:B------:R-:W4:Y:S01]  /*20630*/  LDL R10, [R1+0x11e0] ;  /* 0x0011e000010a7983 */ /* 0x000f220000100800 */
[----:B------:R-:W-:Y:S01]  /*20640*/  @!P6 IMAD.IADD R16, R16, 0x1, -R8 ;  /* 0x000000011010e824 */ /* 0x000fe200078e0a08 */
[----:B------:R-:W-:-:S04]  /*20650*/  IADD3 R4, P6, PT, R24, R7, RZ ;  /* 0x0000000718047210 */ /* 0x000fc80007fde0ff */
[----:B---3--:R-:W-:Y:S01]  /*20660*/  LEA.HI.X.SX32 R5, R24, R6, 0x1, P6 ;  /* 0x0000000618057211 */ /* 0x008fe200030f0eff */
[----:B------:R-:W-:Y:S01]  /*20670*/  @!P3 IMAD.IADD R85, R85, 0x1, -R8 ;  /* 0x000000015555b824 */ /* 0x000fe200078e0a08 */
[----:B------:R3:W-:Y:S04]  /*20680*/  STL [R1+0x7c0], R4 ;  /* 0x0007c00401007387 */ /* 0x0007e80000100800 */
[----:B------:R0:W-:Y:S01]  /*20690*/  STL [R1+0x7bc], R5 ;  /* 0x0007bc0501007387 */ /* 0x0001e20000100800 */
[----:B------:R-:W-:-:S03]  /*206a0*/  ISETP.GE.AND P3, PT, R12, RZ, PT ;  /* 0x000000ff0c00720c */ /* 0x000fc60003f66270 */
[----:B------:R-:W4:Y:S01]  /*206b0*/  LDL R12, [R1+0x11f0] ;  /* 0x0011f000010c7983 */ /* 0x000f220000100800 */
[----:B------:R-:W-:-:S05]  /*206c0*/  @!P5 IMAD.IADD R15, R15, 0x1, -R8 ;  /* 0x000000010f0fd824 */ /* 0x000fca00078e0a08 */
[C---:B------:R-:W-:Y:S02]  /*206d0*/  ISETP.GT.U32.AND P5, PT, R8.reuse, R15, PT ;  /* 0x0000000f0800720c */ /* 0x040fe40003fa4070 */
[----:B------:R-:W-:Y:S01]  /*206e0*/  SEL R22, R11, R22, !P4 ;  /* 0x000000160b167207 */ /* 0x000fe20006000000 */
[----:B------:R-:W-:Y:S01]  /*206f0*/  IMAD.MOV.U32 R23, RZ, RZ, R85 ;  /* 0x000000ffff177224 */ /* 0x000fe200078e0055 */
[----:B------:R-:W-:Y:S01]  /*20700*/  PRMT R87, RZ, 0x7610, R87 ;  /* 0x00007610ff577816 */ /* 0x000fe20000000057 */
[----:B------:R-:W-:Y:S01]  /*20710*/  @P0 IMAD.MOV.U32 R24, RZ, RZ, R4 ;  /* 0x000000ffff180224 */ /* 0x000fe200078e0004 */
[----:B------:R-:W-:Y:S01]  /*20720*/  ISETP.GT.U32.AND P6, PT, R8, R16, PT ;  /* 0x000000100800720c */ /* 0x000fe20003fc4070 */
[----:B-1----:R-:W-:Y:S01]  /*20730*/  IMAD R22, R22, UR5, RZ ;  /* 0x0000000516167c24 */ /* 0x002fe2000f8e02ff */
[----:B------:R-:W4:Y:S01]  /*20740*/  LDL.LU R85, [R1+0x118] ;  /* 0x0001180001557983 */ /* 0x000f220000300800 */
[----:B------:R-:W-:Y:S01]  /*20750*/  @!P1 IMAD.MOV R23, RZ, RZ, -R23 ;  /* 0x000000ffff179224 */ /* 0x000fe200078e0a17 */
[----:B------:R-:W-:Y:S01]  /*20760*/  PRMT R86, RZ, 0x7610, R86 ;  /* 0x00007610ff567816 */ /* 0x000fe20000000056 */
[----:B------:R-:W-:-:S02]  /*20770*/  @P0 IMAD.MOV.U32 R25, RZ, RZ, R5 ;  /* 0x000000ffff190224 */ /* 0x000fc400078e0005 */
[----:B------:R-:W-:Y:S01]  /*20780*/  @!P5 IMAD.IADD R15, R15, 0x1, -R8 ;  /* 0x000000010f0fd824 */ /* 0x000fe200078e0a08 */
[C---:B------:R-:W-:Y:S01]  /*20790*/  IADD3 R3, P1, PT, R22.reuse, R7, RZ ;  /* 0x0000000716037210 */ /* 0x040fe20007f3e0ff */
[----:B------:R-:W1:Y:S01]  /*207a0*/  LDCU UR5, c[0x0][0x3b0] ;  /* 0x00007600ff0577ac */ /* 0x000e620008000800 */
[----:B------:R0:W4:Y:S02]  /*207b0*/  @P0 LDG.E.U8 R87, desc[UR18][R24.64] ;  /* 0x0000001218570981 */ /* 0x000124000c1e1100 */
[----:B---3--:R-:W-:Y:S01]  /*207c0*/  LEA.HI.X.SX32 R4, R22, R6, 0x1, P1 ;  /* 0x0000000616047211 */ /* 0x008fe200008f0eff */
[----:B------:R-:W-:Y:S01]  /*207d0*/  IMAD.MOV.U32 R22, RZ, RZ, R15 ;  /* 0x000000ffff167224 */ /* 0x000fe200078e000f */
[----:B------:R-:W-:Y:S03]  /*207e0*/  STL [R1+0x7c8], R3 ;  /* 0x0007c80301007387 */ /* 0x000fe60000100800 */
[----:B------:R-:W-:-:S02]  /*207f0*/  @!P3 IMAD.MOV R22, RZ, RZ, -R22 ;  /* 0x000000ffff16b224 */ /* 0x000fc400078e0a16 */
[----:B0-----:R-:W-:Y:S02]  /*20800*/  @P0 IMAD.MOV.U32 R24, RZ, RZ, R3 ;  /* 0x000000ffff180224 */ /* 0x001fe400078e0003 */
[----:B------:R-:W-:Y:S01]  /*20810*/  @P0 IMAD.MOV.U32 R25, RZ, RZ, R4 ;  /* 0x000000ffff190224 */ /* 0x000fe200078e0004 */
[----:B------:R0:W-:Y:S01]  /*20820*/  STL [R1+0x7c4], R4 ;  /* 0x0007c40401007387 */ /* 0x0001e20000100800 */
[----:B------:R-:W-:-:S03]  /*20830*/  @!P6 IMAD.IADD R16, R16, 0x1, -R8 ;  /* 0x000000011010e824 */ /* 0x000fc600078e0a08 */
[----:B------:R3:W4:Y:S02]  /*20840*/  @P0 LDG.E.U8 R86, desc[UR18][R24.64] ;  /* 0x0000001218560981 */ /* 0x000724000c1e1100 */
[C---:B---3--:R-:W-:Y:S02]  /*20850*/  SEL R24, R11.reuse, R23, !P4 ;  /* 0x000000170b187207 */ /* 0x048fe40006000000 */
[----:B------:R-:W-:Y:S01]  /*20860*/  SEL R23, R11, R22, !P4 ;  /* 0x000000160b177207 */ /* 0x000fe20006000000 */
[----:B------:R-:W-:Y:S02]  /*20870*/  IMAD.MOV.U32 R22, RZ, RZ, R16 ;  /* 0x000000ffff167224 */ /* 0x000fe400078e0010 */
[----:B------:R-:W-:Y:S01]  /*20880*/  IMAD R24, R24, UR12, RZ ;  /* 0x0000000c18187c24 */ /* 0x000fe2000f8e02ff */
[----:B------:R-:W-:Y:S01]  /*20890*/  PRMT R84, RZ, 0x7610, R84 ;  /* 0x00007610ff547816 */ /* 0x000fe20000000054 */
[----:B------:R-:W-:Y:S01]  /*208a0*/  IMAD R23, R23, UR4, RZ ;  /* 0x0000000417177c24 */ /* 0x000fe2000f8e02ff */
[----:B------:R-:W-:Y:S01]  /*208b0*/  PRMT R83, RZ, 0x7610, R83 ;  /* 0x00007610ff537816 */ /* 0x000fe20000000053 */
[----:B------:R-:W3:Y:S01]  /*208c0*/  LDCU UR4, c[0x0][0x3b0] ;  /* 0x00007600ff0477ac */ /* 0x000ee20008000800 */
[----:B------:R-:W-:-:S02]  /*208d0*/  IADD3 R16, P6, PT, R24, R7, RZ ;  /* 0x0000000718107210 */ /* 0x000fc40007fde0ff */
[----:B------:R-:W-:Y:S01]  /*208e0*/  PRMT R82, RZ, 0x7610, R82 ;  /* 0x00007610ff527816 */ /* 0x000fe20000000052 */
[----:B------:R-:W0:Y:S01]  /*208f0*/  LDCU UR12, c[0x0][0x3b0] ;  /* 0x00007600ff0c77ac */ /* 0x000e220008000800 */
[----:B--2---:R-:W-:-:S13]  /*20900*/  ISETP.GT.U32.AND P5, PT, R8, R13, PT ;  /* 0x0000000d0800720c */ /* 0x004fda0003fa4070 */
[----:B------:R-:W-:-:S05]  /*20910*/  @!P5 IMAD.IADD R13, R13, 0x1, -R8 ;  /* 0x000000010d0dd824 */ /* 0x000fca00078e0a08 */
[----:B------:R-:W-:Y:S02]  /*20920*/  ISETP.GT.U32.AND P3, PT, R8, R13, PT ;  /* 0x0000000d0800720c */ /* 0x000fe40003f64070 */
[----:B----4-:R-:W-:Y:S02]  /*20930*/  ISETP.GE.AND P5, PT, R10, RZ, PT ;  /* 0x000000ff0a00720c */ /* 0x010fe40003fa6270 */
[----:B------:R-:W2:Y:S04]  /*20940*/  LDL R10, [R1+0x11d4] ;  /* 0x0011d400010a7983 */ /* 0x000ea80000100800 */
[----:B------:R-:W4:Y:S05]  /*20950*/  LDL.LU R5, [R1+0x11c] ;  /* 0x00011c0001057983 */ /* 0x000f2a0000300800 */
[----:B------:R-:W-:Y:S01]  /*20960*/  @!P3 IMAD.IADD R13, R13, 0x1, -R8 ;  /* 0x000000010d0db824 */ /* 0x000fe200078e0a08 */
[----:B0-----:R-:W3:Y:S01]  /*20970*/  LDL.LU R4, [R1+0x114] ;  /* 0x0001140001047983 */ /* 0x001ee20000300800 */
[----:B------:R-:W-:Y:S01]  /*20980*/  @!P5 IMAD.MOV R22, RZ, RZ, -R22 ;  /* 0x000000ffff16d224 */ /* 0x000fe200078e0a16 */
[----:B------:R-:W-:-:S02]  /*20990*/  IADD3 R3, P5, PT, R23, R7, RZ ;  /* 0x0000000717037210 */ /* 0x000fc40007fbe0ff */
[----:B------:R-:W-:Y:S04]  /*209a0*/  STL [R1+0x7d0], R16 ;  /* 0x0007d01001007387 */ /* 0x000fe80000100800 */
[----:B------:R0:W-:Y:S01]  /*209b0*/  STL [R1+0x7d8], R3 ;  /* 0x0007d80301007387 */ /* 0x0001e20000100800 */
[----:B------:R-:W-:-:S03]  /*209c0*/  ISETP.GE.AND P3, PT, R12, RZ, PT ;  /* 0x000000ff0c00720c */ /* 0x000fc60003f66270 */
[----:B------:R-:W3:Y:S01]  /*209d0*/  LDL R12, [R1+0x1218] ;  /* 0x00121800010c7983 */ /* 0x000ee20000100800 */
[----:B------:R-:W-:Y:S02]  /*209e0*/  ISETP.GT.U32.AND P1, PT, R8, R14, PT ;  /* 0x0000000e0800720c */ /* 0x000fe40003f24070 */
[-C--:B------:R-:W-:Y:S02]  /*209f0*/  LEA.HI.X.SX32 R25, R24, R6.reuse, 0x1, P6 ;  /* 0x0000000618197211 */ /* 0x080fe400030f0eff */
[----:B------:R-:W-:Y:S02]  /*20a00*/  LEA.HI.X.SX32 R15, R23, R6, 0x1, P5 ;  /* 0x00000006170f7211 */ /* 0x000fe400028f0eff */
[----:B------:R-:W-:Y:S01]  /*20a10*/  SEL R24, R11, R22, !P4 ;  /* 0x000000160b187207 */ /* 0x000fe20006000000 */
[----:B------:R-:W-:Y:S02]  /*20a20*/  @P0 IMAD.MOV.U32 R22, RZ, RZ, R16 ;  /* 0x000000ffff160224 */ /* 0x000fe400078e0010 */
[----:B------:R-:W-:-:S04]  /*20a30*/  @P0 IMAD.MOV.U32 R23, RZ, RZ, R25 ;  /* 0x000000ffff170224 */ /* 0x000fc800078e0019 */
[----:B------:R-:W-:Y:S01]  /*20a40*/  @!P1 IMAD.IADD R14, R14, 0x1, -R8 ;  /* 0x000000010e0e9824 */ /* 0x000fe200078e0a08 */
[----:B------:R0:W3:Y:S04]  /*20a50*/  @P0 LDG.E.U8 R84, desc[UR18][R22.64] ;  /* 0x0000001216540981 */ /* 0x0000e8000c1e1100 */
[C---:B------:R-:W-:Y:S02]  /*20a60*/  ISETP.GT.U32.AND P1, PT, R8.reuse, R14, PT ;  /* 0x0000000e0800720c */ /* 0x040fe40003f24070 */
[----:B------:R-:W-:Y:S01]  /*20a70*/  ISETP.GT.U32.AND P6, PT, R8, R85, PT ;  /* 0x000000550800720c */ /* 0x000fe20003fc4070 */
[----:B0-----:R-:W-:Y:S02]  /*20a80*/  @P0 IMAD.MOV.U32 R22, RZ, RZ, R3 ;  /* 0x000000ffff160224 */ /* 0x001fe400078e0003 */
[----:B------:R-:W-:-:S05]  /*20a90*/  @P0 IMAD.MOV.U32 R23, RZ, RZ, R15 ;  /* 0x000000ffff170224 */ /* 0x000fca00078e000f */
[----:B------:R0:W3:Y:S01]  /*20aa0*/  @P0 LDG.E.U8 R83, desc[UR18][R22.64] ;  /* 0x0000001216530981 */ /* 0x0000e2000c1e1100 */
[----:B-1----:R-:W-:Y:S01]  /*20ab0*/  IMAD R24, R24, UR5, RZ ;  /* 0x0000000518187c24 */ /* 0x002fe2000f8e02ff */
[----:B------:R-:W-:Y:S02]  /*20ac0*/  PRMT R81, RZ, 0x7610, R81 ;  /* 0x00007610ff517816 */ /* 0x000fe40000000051 */
[----:B------:R1:W-:Y:S01]  /*20ad0*/  STL [R1+0x7cc], R25 ;  /* 0x0007cc1901007387 */ /* 0x0003e20000100800 */
[----:B------:R-:W-:Y:S01]  /*20ae0*/  @!P1 IMAD.IADD R14, R14, 0x1, -R8 ;  /* 0x000000010e0e9824 */ /* 0x000fe200078e0a08 */
[----:B------:R-:W1:Y:S01]  /*20af0*/  LDCU UR5, c[0x0][0x3b0] ;  /* 0x00007600ff0577ac */ /* 0x000e620008000800 */
[----:B0-----:R-:W-:Y:S01]  /*20b00*/  IMAD.MOV.U32 R22, RZ, RZ, R13 ;  /* 0x000000ffff167224 */ /* 0x001fe200078e000d */
[----:B------:R-:W-:Y:S03]  /*20b10*/  STL [R1+0x7d4], R15 ;  /* 0x0007d40f01007387 */ /* 0x000fe60000100800 */
[----:B------:R-:W-:Y:S01]  /*20b20*/  @!P3 IMAD.MOV R22, RZ, RZ, -R22 ;  /* 0x000000ffff16b224 */ /* 0x000fe200078e0a16 */
[----:B------:R-:W-:Y:S01]  /*20b30*/  IADD3 R3, P3, PT, R24, R7, RZ ;  /* 0x0000000718037210 */ /* 0x000fe20007f7e0ff */
[----:B------:R-:W-:-:S03]  /*20b40*/  @!P6 IMAD.IADD R85, R85, 0x1, -R8 ;  /* 0x000000015555e824 */ /* 0x000fc600078e0a08 */
[----:B------:R-:W-:Y:S01]  /*20b50*/  SEL R23, R11, R22, !P4 ;  /* 0x000000160b177207 */ /* 0x000fe20006000000 */
[----:B------:R-:W-:Y:S01]  /*20b60*/  IMAD.MOV.U32 R22, RZ, RZ, R14 ;  /* 0x000000ffff167224 */ /* 0x000fe200078e000e */
[----:B------:R-:W-:-:S03]  /*20b70*/  LEA.HI.X.SX32 R13, R24, R6, 0x1, P3 ;  /* 0x00000006180d7211 */ /* 0x000fc600018f0eff */
[----:B------:R-:W-:Y:S01]  /*20b80*/  IMAD R23, R23, UR13, RZ ;  /* 0x0000000d17177c24 */ /* 0x000fe2000f8e02ff */
[----:B------:R-:W-:Y:S01]  /*20b90*/  ISETP.GT.U32.AND P6, PT, R8, R85, PT ;  /* 0x000000550800720c */ /* 0x000fe20003fc4070 */
[----:B------:R-:W-:Y:S01]  /*20ba0*/  @P0 IMAD.MOV.U32 R24, RZ, RZ, R3 ;  /* 0x000000ffff180224 */ /* 0x000fe200078e0003 */
[----:B------:R-:W-:Y:S01]  /*20bb0*/  PRMT R80, RZ, 0x7610, R80 ;  /* 0x00007610ff507816 */ /* 0x000fe20000000050 */
[----:B-1----:R-:W-:Y:S01]  /*20bc0*/  @P0 IMAD.MOV.U32 R25, RZ, RZ, R13 ;  /* 0x000000ffff190224 */ /* 0x002fe200078e000d */
[----:B------:R-:W-:Y:S01]  /*20bd0*/  PRMT R79, RZ, 0x7610, R79 ;  /* 0x00007610ff4f7816 */ /* 0x000fe2000000004f */
[----:B------:R-:W0:Y:S03]  /*20be0*/  LDCU UR13, c[0x0][0x3b0] ;  /* 0x00007600ff0d77ac */ /* 0x000e260008000800 */
[----:B------:R1:W3:Y:S05]  /*20bf0*/  @P0 LDG.E.U8 R82, desc[UR18][R24.64] ;  /* 0x0000001218520981 */ /* 0x0002ea000c1e1100 */
[----:B------:R-:W-:Y:S01]  /*20c00*/  @!P6 IMAD.IADD R85, R85, 0x1, -R8 ;  /* 0x000000015555e824 */ /* 0x000fe200078e0a08 */
[----:B--2---:R-:W-:-:S02]  /*20c10*/  ISETP.GE.AND P5, PT, R10, RZ, PT ;  /* 0x000000ff0a00720c */ /* 0x004fc40003fa6270 */
[----:B------:R-:W2:Y:S01]  /*20c20*/  LDL.LU R10, [R1+0x10c] ;  /* 0x00010c00010a7983 */ /* 0x000ea20000300800 */
[----:B----4-:R-:W-:-:S03]  /*20c30*/  ISETP.GT.U32.AND P1, PT, R8, R5, PT ;  /* 0x000000050800720c */ /* 0x010fc60003f24070 */
[----:B------:R4:W-:Y:S04]  /*20c40*/  STL [R1+0x7e0], R3 ;  /* 0x0007e00301007387 */ /* 0x0009e80000100800 */
[----:B------:R0:W-:Y:S03]  /*20c50*/  STL [R1+0x7dc], R13 ;  /* 0x0007dc0d01007387 */ /* 0x0001e60000100800 */
[----:B------:R-:W-:Y:S01]  /*20c60*/  @!P5 IMAD.MOV R22, RZ, RZ, -R22 ;  /* 0x000000ffff16d224 */ /* 0x000fe200078e0a16 */
[----:B----4-:R-:W-:Y:S02]  /*20c70*/  IADD3 R3, P5, PT, R23, R7, RZ ;  /* 0x0000000717037210 */ /* 0x010fe40007fbe0ff */
[----:B------:R-:W-:Y:S01]  /*20c80*/  @!P1 IMAD.IADD R5, R5, 0x1, -R8 ;  /* 0x0000000105059824 */ /* 0x000fe200078e0a08 */
[----:B0-----:R-:W4:Y:S01]  /*20c90*/  LDL R13, [R1+0x1214] ;  /* 0x00121400010d7983 */ /* 0x001f220000100800 */
[----:B---3--:R-:W-:-:S03]  /*20ca0*/  ISETP.GE.AND P1, PT, R12, RZ, PT ;  /* 0x000000ff0c00720c */ /* 0x008fc60003f26270 */
[----:B------:R-:W3:Y:S01]  /*20cb0*/  LDL.LU R15, [R1+0x104] ;  /* 0x00010400010f7983 */ /* 0x000ee20000300800 */
[----:B------:R-:W-:-:S03]  /*20cc0*/  SEL R22, R11, R22, !P4 ;  /* 0x000000160b167207 */ /* 0x000fc60006000000 */
[----:B------:R-:W3:Y:S01]  /*20cd0*/  LDL R14, [R1+0x1200] ;  /* 0x00120000010e7983 */ /* 0x000ee20000100800 */
[----:B------:R-:W-:Y:S01]  /*20ce0*/  LEA.HI.X.SX32 R12, R23, R6, 0x1, P5 ;  /* 0x00000006170c7211 */ /* 0x000fe200028f0eff */
[----:B-1----:R-:W-:Y:S02]  /*20cf0*/  IMAD R24, R22, UR4, RZ ;  /* 0x0000000416187c24 */ /* 0x002fe4000f8e02ff */
        /* <DEDUP_REMOVED lines=21> */
[----:B------:R-:W-:-:S04]  /*20e50*/  @P0 IMAD.MOV.U32 R22, RZ, RZ, R3 ;  /* 0x000000ffff160224 */ /* 0x000fc800078e0003 */
[----:B------:R-:W-:Y:S01]  /*20e60*/  IMAD R24, R24, UR5, RZ ;  /* 0x0000000518187c24 */ /* 0x000fe2000f8e02ff */
[----:B------:R0:W3:Y:S01]  /*20e70*/  @P0 LDG.E.U8 R80, desc[UR18][R22.64] ;  /* 0x0000001216500981 */ /* 0x0000e2000c1e1100 */
[--C-:B------:R-:W-:Y:S01]  /*20e80*/  @!P5 IMAD.IADD R5, R5, 0x1, -R8.reuse ;  /* 0x000000010505d824 */ /* 0x100fe200078e0a08 */
[----:B------:R-:W1:Y:S03]  /*20e90*/  LDCU UR5, c[0x0][0x3b0] ;  /* 0x00007600ff0577ac */ /* 0x000e660008000800 */
        /* <DEDUP_REMOVED lines=8> */
[----:B--2---:R-:W-:-:S13]  /*20f20*/  ISETP.GT.U32.AND P1, PT, R8, R10, PT ;  /* 0x0000000a0800720c */ /* 0x004fda0003f24070 */
[----:B------:R-:W-:Y:S01]  /*20f30*/  @!P1 IMAD.IADD R10, R10, 0x1, -R8 ;  /* 0x000000010a0a9824 */ /* 0x000fe200078e0a08 */
[----:B----4-:R-:W-:Y:S02]  /*20f40*/  ISETP.GE.AND P6, PT, R13, RZ, PT ;  /* 0x000000ff0d00720c */ /* 0x010fe40003fc6270 */
[----:B------:R-:W2:Y:S01]  /*20f50*/  LDL.LU R13, [R1+0xfc] ;  /* 0x0000fc00010d7983 */ /* 0x000ea20000300800 */
[----:B---3--:R-:W-:-:S03]  /*20f60*/  ISETP.GE.AND P1, PT, R14, RZ, PT ;  /* 0x000000ff0e00720c */ /* 0x008fc60003f26270 */
[----:B------:R-:W-:Y:S07]  /*20f70*/  STL [R1+0x808], R3 ;  /* 0x0008080301007387 */ /* 0x000fee0000100800 */
[----:B------:R-:W-:Y:S01]  /*20f80*/  @!P6 IMAD.MOV R23, RZ, RZ, -R23 ;  /* 0x000000ffff17e224 */ /* 0x000fe200078e0a17 */
[----:B------:R3:W-:Y:S01]  /*20f90*/  STL [R1+0x804], R5 ;  /* 0x0008040501007387 */ /* 0x0007e20000100800 */
[----:B------:R-:W-:-:S03]  /*20fa0*/  ISETP.GT.U32.AND P6, PT, R8, R16, PT ;  /* 0x000000100800720c */ /* 0x000fc60003fc4070 */
[----:B------:R-:W4:Y:S01]  /*20fb0*/  LDL.LU R14, [R1+0xf8] ;  /* 0x0000f800010e7983 */ /* 0x000f220000300800 */
[----:B------:R-:W-:Y:S01]  /*20fc0*/  @!P1 IMAD.MOV R22, RZ, RZ, -R22 ;  /* 0x000000ffff169224 */ /* 0x000fe200078e0a16 */
[----:B------:R-:W-:Y:S02]  /*20fd0*/  SEL R23, R11, R23, !P4 ;  /* 0x000000170b177207 */ /* 0x000fe40006000000 */
[----:B------:R-:W-:Y:S02]  /*20fe0*/  ISETP.GT.U32.AND P3, PT, R8, R10, PT ;  /* 0x0000000a0800720c */ /* 0x000fe40003f64070 */
[----:B------:R-:W-:Y:S02]  /*20ff0*/  ISETP.GE.AND P1, PT, R85, RZ, PT ;  /* 0x000000ff5500720c */ /* 0x000fe40003f26270 */
[----:B------:R-:W4:Y:S01]  /*21000*/  LDL R85, [R1+0x11fc] ;  /* 0x0011fc0001557983 */ /* 0x000f220000100800 */
[----:B0-----:R-:W-:Y:S02]  /*21010*/  IMAD R24, R23, UR4, RZ ;  /* 0x0000000417187c24 */ /* 0x001fe4000f8e02ff */
[----:B------:R-:W-:Y:S01]  /*21020*/  @!P6 IMAD.IADD R16, R16, 0x1, -R8 ;  /* 0x000000011010e824 */ /* 0x000fe200078e0a08 */
[----:B------:R-:W-:-:S05]  /*21030*/  ISETP.GT.U32.AND P5, PT, R8, R15, PT ;  /* 0x0000000f0800720c */ /* 0x000fca0003fa4070 */
[----:B------:R-:W-:Y:S01]  /*21040*/  @!P3 IMAD.IADD R10, R10, 0x1, -R8 ;  /* 0x000000010a0ab824 */ /* 0x000fe200078e0a08 */
[C---:B------:R-:W-:Y:S01]  /*21050*/  IADD3 R4, P6, PT, R24.reuse, R7, RZ ;  /* 0x0000000718047210 */ /* 0x040fe20007fde0ff */
[----:B------:R-:W0:Y:S03]  /*21060*/  LDCU UR4, c[0x0][0x3b0] ;  /* 0x00007600ff0477ac */ /* 0x000e260008000800 */
[----:B---3--:R-:W-:Y:S01]  /*21070*/  LEA.HI.X.SX32 R5, R24, R6, 0x1, P6 ;  /* 0x0000000618057211 */ /* 0x008fe200030f0eff */
        /* <DEDUP_REMOVED lines=12> */
[----:B------:R-:W4:Y:S05]  /*21140*/  LDL.LU R10, [R1+0xf0] ;  /* 0x0000f000010a7983 */ /* 0x000f2a0000300800 */
[----:B------:R-:W-:Y:S01]  /*21150*/  @!P5 IMAD.IADD R15, R15, 0x1, -R8 ;  /* 0x000000010f0fd824 */ /* 0x000fe200078e0a08 */
[----:B------:R-:W-:Y:S01]  /*21160*/  PRMT R77, RZ, 0x7610, R77 ;  /* 0x00007610ff4d7816 */ /* 0x000fe2000000004d */
[----:B------:R-:W-:Y:S01]  /*21170*/  @!P1 IMAD.MOV R23, RZ, RZ, -R23 ;  /* 0x000000ffff179224 */ /* 0x000fe200078e0a17 */
[C---:B------:R-:W-:Y:S01]  /*21180*/  IADD3 R3, P1, PT, R22.reuse, R7, RZ ;  /* 0x0000000716037210 */ /* 0x040fe20007f3e0ff */
[----:B------:R-:W-:Y:S01]  /*21190*/  @P0 IMAD.MOV.U32 R25, RZ, RZ, R5 ;  /* 0x000000ffff190224 */ /* 0x000fe200078e0005 */
[----:B------:R-:W1:Y:S02]  /*211a0*/  LDCU UR5, c[0x0][0x3b0] ;  /* 0x00007600ff0577ac */ /* 0x000e640008000800 */
[----:B---3--:R-:W-:Y:S01]  /*211b0*/  LEA.HI.X.SX32 R4, R22, R6, 0x1, P1 ;  /* 0x0000000616047211 */ /* 0x008fe200008f0eff */
[----:B------:R-:W-:Y:S01]  /*211c0*/  IMAD.MOV.U32 R22, RZ, RZ, R15 ;  /* 0x000000ffff167224 */ /* 0x000fe200078e000f */
[----:B------:R-:W-:Y:S04]  /*211d0*/  STL [R1+0x818], R3 ;  /* 0x0008180301007387 */ /* 0x000fe80000100800 */
[----:B------:R3:W4:Y:S01]  /*211e0*/  @P0 LDG.E.U8 R78, desc[UR18][R24.64] ;  /* 0x00000012184e0981 */ /* 0x000722000c1e1100 */
[----:B------:R-:W-:-:S03]  /*211f0*/  @!P3 IMAD.MOV R22, RZ, RZ, -R22 ;  /* 0x000000ffff16b224 */ /* 0x000fc600078e0a16 */
[----:B------:R0:W-:Y:S01]  /*21200*/  STL [R1+0x814], R4 ;  /* 0x0008140401007387 */ /* 0x0001e20000100800 */
[----:B---3--:R-:W-:Y:S02]  /*21210*/  @P0 IMAD.MOV.U32 R24, RZ, RZ, R3 ;  /* 0x000000ffff180224 */ /* 0x008fe400078e0003 */
[----:B------:R-:W-:Y:S02]  /*21220*/  @P0 IMAD.MOV.U32 R25, RZ, RZ, R4 ;  /* 0x000000ffff190224 */ /* 0x000fe400078e0004 */
[----:B------:R-:W-:-:S03]  /*21230*/  @!P6 IMAD.IADD R16, R16, 0x1, -R8 ;  /* 0x000000011010e824 */ /* 0x000fc600078e0a08 */
[----:B------:R3:W4:Y:S02]  /*21240*/  @P0 LDG.E.U8 R77, desc[UR18][R24.64] ;  /* 0x00000012184d0981 */ /* 0x000724000c1e1100 */
[C---:B---3--:R-:W-:Y:S02]  /*21250*/  SEL R24, R11.reuse, R23, !P4 ;  /* 0x000000170b187207 */ /* 0x048fe40006000000 */
[----:B------:R-:W-:Y:S01]  /*21260*/  SEL R23, R11, R22, !P4 ;  /* 0x000000160b177207 */ /* 0x000fe20006000000 */
[----:B------:R-:W-:Y:S02]  /*21270*/  IMAD.MOV.U32 R22, RZ, RZ, R16 ;  /* 0x000000ffff167224 */ /* 0x000fe400078e0010 */
[----:B------:R-:W-:Y:S01]  /*21280*/  IMAD R24, R24, UR12, RZ ;  /* 0x0000000c18187c24 */ /* 0x000fe2000f8e02ff */
[----:B------:R-:W-:Y:S01]  /*21290*/  PRMT R76, RZ, 0x7610, R76 ;  /* 0x00007610ff4c7816 */ /* 0x000fe2000000004c */
[----:B0-----:R-:W-:Y:S01]  /*212a0*/  IMAD R23, R23, UR4, RZ ;  /* 0x0000000417177c24 */ /* 0x001fe2000f8e02ff */
[----:B------:R-:W-:Y:S01]  /*212b0*/  PRMT R75, RZ, 0x7610, R75 ;  /* 0x00007610ff4b7816 */ /* 0x000fe2000000004b */
[----:B------:R-:W0:Y:S01]  /*212c0*/  LDCU UR4, c[0x0][0x3b0] ;  /* 0x00007600ff0477ac */ /* 0x000e220008000800 */
[----:B------:R-:W-:-:S02]  /*212d0*/  IADD3 R16, P6, PT, R24, R7, RZ ;  /* 0x0000000718107210 */ /* 0x000fc40007fde0ff */
[----:B------:R-:W-:Y:S01]  /*212e0*/  PRMT R74, RZ, 0x7610, R74 ;  /* 0x00007610ff4a7816 */ /* 0x000fe2000000004a */
[----:B------:R-:W3:Y:S01]  /*212f0*/  LDCU UR12, c[0x0][0x3b0] ;  /* 0x00007600ff0c77ac */ /* 0x000ee20008000800 */
[----:B--2---:R-:W-:-:S13]  /*21300*/  ISETP.GT.U32.AND P5, PT, R8, R13, PT ;  /* 0x0000000d0800720c */ /* 0x004fda0003fa4070 */
[----:B------:R-:W-:-:S05]  /*21310*/  @!P5 IMAD.IADD R13, R13, 0x1, -R8 ;  /* 0x000000010d0dd824 */ /* 0x000fca00078e0a08 */
[----:B------:R-:W-:Y:S02]  /*21320*/  ISETP.GT.U32.AND P3, PT, R8, R13, PT ;  /* 0x0000000d0800720c */ /* 0x000fe40003f64070 */
[----:B----4-:R-:W-:Y:S02]  /*21330*/  ISETP.GE.AND P5, PT, R85, RZ, PT ;  /* 0x000000ff5500720c */ /* 0x010fe40003fa6270 */
[----:B------:R-:W2:Y:S04]  /*21340*/  LDL R85, [R1+0x1224] ;  /* 0x0012240001557983 */ /* 0x000ea80000100800 */
[----:B------:R-:W4:Y:S05]  /*21350*/  LDL.LU R5, [R1+0xf4] ;  /* 0x0000f40001057983 */ /* 0x000f2a0000300800 */
[----:B------:R-:W-:Y:S01]  /*21360*/  @!P3 IMAD.IADD R13, R13, 0x1, -R8 ;  /* 0x000000010d0db824 */ /* 0x000fe200078e0a08 */
[----:B------:R-:W3:Y:S01]  /*21370*/  LDL.LU R4, [R1+0xec] ;  /* 0x0000ec0001047983 */ /* 0x000ee20000300800 */
        /* <DEDUP_REMOVED lines=14> */
[----:B------:R-:W-:Y:S01]  /*21460*/  ISETP.GT.U32.AND P1, PT, R8, R14, PT ;  /* 0x0000000e0800720c */ /* 0x000fe20003f24070 */
[----:B0-----:R-:W-:Y:S02]  /*21470*/  @P0 IMAD.MOV.U32 R22, RZ, RZ, R3 ;  /* 0x000000ffff160224 */ /* 0x001fe400078e0003 */
[----:B------:R-:W-:Y:S01]  /*21480*/  @P0 IMAD.MOV.U32 R23, RZ, RZ, R15 ;  /* 0x000000ffff170224 */ /* 0x000fe200078e000f */
[----:B------:R0:W-:Y:S01]  /*21490*/  STL [R1+0x81c], R25 ;  /* 0x00081c1901007387 */ /* 0x0001e20000100800 */
[----:B-1----:R-:W-:Y:S01]  /*214a0*/  IMAD R24, R24, UR5, RZ ;  /* 0x0000000518187c24 */ /* 0x002fe2000f8e02ff */
[----:B------:R-:W-:Y:S01]  /*214b0*/  ISETP.GT.U32.AND P6, PT, R8, R10, PT ;  /* 0x0000000a0800720c */ /* 0x000fe20003fc4070 */
[----:B------:R-:W1:Y:S01]  /*214c0*/  LDCU UR5, c[0x0][0x3b0] ;  /* 0x00007600ff0577ac */ /* 0x000e620008000800 */
[----:B------:R0:W3:Y:S04]  /*214d0*/  @P0 LDG.E.U8 R75, desc[UR18][R22.64] ;  /* 0x00000012164b0981 */ /* 0x0000e8000c1e1100 */
[----:B------:R1:W-:Y:S01]  /*214e0*/  STL [R1+0x834], R15 ;  /* 0x0008340f01007387 */ /* 0x0003e20000100800 */
[----:B0-----:R-:W-:-:S04]  /*214f0*/  IMAD.MOV.U32 R22, RZ, RZ, R13 ;  /* 0x000000ffff167224 */ /* 0x001fc800078e000d */
[----:B------:R-:W-:Y:S01]  /*21500*/  @!P3 IMAD.MOV R22, RZ, RZ, -R22 ;  /* 0x000000ffff16b224 */ /* 0x000fe200078e0a16 */
[----:B------:R-:W-:Y:S01]  /*21510*/  IADD3 R3, P3, PT, R24, R7, RZ ;  /* 0x0000000718037210 */ /* 0x000fe20007f7e0ff */
[----:B------:R-:W-:-:S03]  /*21520*/  @!P1 IMAD.IADD R14, R14, 0x1, -R8 ;  /* 0x000000010e0e9824 */ /* 0x000fc600078e0a08 */
[----:B------:R-:W-:Y:S02]  /*21530*/  LEA.HI.X.SX32 R13, R24, R6, 0x1, P3 ;  /* 0x00000006180d7211 */ /* 0x000fe400018f0eff */
[----:B------:R-:W-:Y:S01]  /*21540*/  SEL R23, R11, R22, !P4 ;  /* 0x000000160b177207 */ /* 0x000fe20006000000 */
[----:B------:R-:W-:Y:S02]  /*21550*/  IMAD.MOV.U32 R22, RZ, RZ, R14 ;  /* 0x000000ffff167224 */ /* 0x000fe400078e000e */
[----:B------:R-:W-:Y:S02]  /*21560*/  @P0 IMAD.MOV.U32 R25, RZ, RZ, R13 ;  /* 0x000000ffff190224 */ /* 0x000fe400078e000d */
[----:B------:R-:W-:Y:S01]  /*21570*/  IMAD R23, R23, UR13, RZ ;  /* 0x0000000d17177c24 */ /* 0x000fe2000f8e02ff */
[----:B------:R-:W-:Y:S01]  /*21580*/  PRMT R73, RZ, 0x7610, R73 ;  /* 0x00007610ff497816 */ /* 0x000fe20000000049 */
[----:B------:R-:W-:Y:S01]  /*21590*/  @P0 IMAD.MOV.U32 R24, RZ, RZ, R3 ;  /* 0x000000ffff180224 */ /* 0x000fe200078e0003 */
[----:B------:R-:W-:Y:S01]  /*215a0*/  PRMT R72, RZ, 0x7610, R72 ;  /* 0x00007610ff487816 */ /* 0x000fe20000000048 */
[----:B------:R-:W-:Y:S01]  /*215b0*/  @!P6 IMAD.IADD R10, R10, 0x1, -R8 ;  /* 0x000000010a0ae824 */ /* 0x000fe200078e0a08 */
[----:B------:R-:W-:Y:S01]  /*215c0*/  PRMT R71, RZ, 0x7610, R71 ;  /* 0x00007610ff477816 */ /* 0x000fe20000000047 */
[----:B------:R-:W0:Y:S01]  /*215d0*/  LDCU UR13, c[0x0][0x3b0] ;  /* 0x00007600ff0d77ac */ /* 0x000e220008000800 */
[----:B------:R0:W3:Y:S02]  /*215e0*/  @P0 LDG.E.U8 R74, desc[UR18][R24.64] ;  /* 0x00000012184a0981 */ /* 0x0000e4000c1e1100 */
[----:B------:R-:W-:-:S13]  /*215f0*/  ISETP.GT.U32.AND P6, PT, R8, R10, PT ;  /* 0x0000000a0800720c */ /* 0x000fda0003fc4070 */
[----:B------:R-:W-:Y:S01]  /*21600*/  @!P6 IMAD.IADD R10, R10, 0x1, -R8 ;  /* 0x000000010a0ae824 */ /* 0x000fe200078e0a08 */
[----:B--2---:R-:W-:Y:S02]  /*21610*/  ISETP.GE.AND P5, PT, R85, RZ, PT ;  /* 0x000000ff5500720c */ /* 0x004fe40003fa6270 */
[----:B------:R-:W2:Y:S01]  /*21620*/  LDL.LU R85, [R1+0xe4] ;  /* 0x0000e40001557983 */ /* 0x000ea20000300800 */
[----:B----4-:R-:W-:-:S03]  /*21630*/  ISETP.GT.U32.AND P1, PT, R8, R5, PT ;  /* 0x000000050800720c */ /* 0x010fc60003f24070 */
[----:B------:R-:W-:Y:S04]  /*21640*/  STL [R1+0x840], R3 ;  /* 0x0008400301007387 */ /* 0x000fe80000100800 */
[----:B------:R4:W-:Y:S04]  /*21650*/  STL [R1+0x83c], R13 ;  /* 0x00083c0d01007387 */ /* 0x0009e80000100800 */
[----:B------:R-:W2:Y:S04]  /*21660*/  LDL R14, [R1+0x1230] ;  /* 0x00123000010e7983 */ /* 0x000ea80000100800 */
[----:B-1----:R-:W2:Y:S01]  /*21670*/  LDL.LU R15, [R1+0xe8] ;  /* 0x0000e800010f7983 */ /* 0x002ea20000300800 */
[----:B------:R-:W-:-:S03]  /*21680*/  @!P5 IMAD.MOV R22, RZ, RZ, -R22 ;  /* 0x000000ffff16d224 */ /* 0x000fc600078e0a16 */
[----:B----4-:R-:W4:Y:S01]  /*21690*/  LDL R13, [R1+0x1220] ;  /* 0x00122000010d7983 */ /* 0x010f220000100800 */
[----:B------:R-:W-:Y:S01]  /*216a0*/  IADD3 R3, P5, PT, R23, R7, RZ ;  /* 0x0000000717037210 */ /* 0x000fe20007fbe0ff */
[----:B------:R-:W-:Y:S01]  /*216b0*/  @!P1 IMAD.IADD R5, R5, 0x1, -R8 ;  /* 0x0000000105059824 */ /* 0x000fe200078e0a08 */
[----:B---3--:R-:W-:Y:S02]  /*216c0*/  ISETP.GE.AND P1, PT, R12, RZ, PT ;  /* 0x000000ff0c00720c */ /* 0x008fe40003f26270 */
[----:B------:R-:W-:Y:S01]  /*216d0*/  LEA.HI.X.SX32 R12, R23, R6, 0x1, P5 ;  /* 0x00000006170c7211 */ /* 0x000fe200028f0eff */
[----:B------:R-:W-:Y:S04]  /*216e0*/  STL [R1+0x848], R3 ;  /* 0x0008480301007387 */ /* 0x000fe80000100800 */
[----:B------:R-:W3:Y:S01]  /*216f0*/  LDL.LU R16, [R1+0xdc] ;  /* 0x0000dc0001107983 */ /* 0x000ee20000300800 */
[----:B------:R-:W-:-:S03]  /*21700*/  @P0 IMAD.MOV.U32 R23, RZ, RZ, R12 ;  /* 0x000000ffff170224 */ /* 0x000fc600078e000c */
[----:B------:R1:W-:Y:S01]  /*21710*/  STL [R1+0x844], R12 ;  /* 0x0008440c01007387 */ /* 0x0003e20000100800 */
[----:B------:R-:W-:-:S03]  /*21720*/  SEL R22, R11, R22, !P4 ;  /* 0x000000160b167207 */ /* 0x000fc60006000000 */
[----:B-1----:R-:W3:Y:S02]  /*21730*/  LDL R12, [R1+0x121c] ;  /* 0x00121c00010c7983 */ /* 0x002ee40000100800 */
[----:B0-----:R-:W-:Y:S01]  /*21740*/  IMAD R24, R22, UR4, RZ ;  /* 0x0000000416187c24 */ /* 0x001fe2000f8e02ff */
[C---:B------:R-:W-:Y:S01]  /*21750*/  ISETP.GT.U32.AND P3, PT, R8.reuse, R4, PT ;  /* 0x000000040800720c */ /* 0x040fe20003f64070 */
[----:B------:R-:W-:Y:S01]  /*21760*/  @P0 IMAD.MOV.U32 R22, RZ, RZ, R3 ;  /* 0x000000ffff160224 */ /* 0x000fe200078e0003 */
[----:B------:R-:W-:Y:S01]  /*21770*/  ISETP.GT.U32.AND P5, PT, R8, R5, PT ;  /* 0x000000050800720c */ /* 0x000fe20003fa4070 */
[----:B------:R-:W0:Y:S01]  /*21780*/  LDCU UR4, c[0x0][0x3b0] ;  /* 0x00007600ff0477ac */ /* 0x000e220008000800 */
[C---:B------:R-:W-:Y:S02]  /*21790*/  IADD3 R3, P6, PT, R24.reuse, R7, RZ ;  /* 0x0000000718037210 */ /* 0x040fe40007fde0ff */
[----:B------:R1:W3:Y:S04]  /*217a0*/  @P0 LDG.E.U8 R73, desc[UR18][R22.64] ;  /* 0x0000001216490981 */ /* 0x0002e8000c1e1100 */
[----:B------:R-:W-:Y:S01]  /*217b0*/  STL [R1+0x850], R3 ;  /* 0x0008500301007387 */ /* 0x000fe20000100800 */
[----:B-1----:R-:W-:Y:S01]  /*217c0*/  IMAD.MOV.U32 R22, RZ, RZ, R10 ;  /* 0x000000ffff167224 */ /* 0x002fe200078e000a */
[----:B------:R-:W-:-:S05]  /*217d0*/  LEA.HI.X.SX32 R10, R24, R6, 0x1, P6 ;  /* 0x00000006180a7211 */ /* 0x000fca00030f0eff */
[----:B------:R1:W-:Y:S01]  /*217e0*/  STL [R1+0x84c], R10 ;  /* 0x00084c0a01007387 */ /* 0x0003e20000100800 */
[----:B------:R-:W-:-:S03]  /*217f0*/  @P0 IMAD.MOV.U32 R23, RZ, RZ, R10 ;  /* 0x000000ffff170224 */ /* 0x000fc600078e000a */
[----:B-1----:R-:W3:Y:S01]  /*21800*/  LDL R10, [R1+0x1274] ;  /* 0x00127400010a7983 */ /* 0x002ee20000100800 */
        /* <DEDUP_REMOVED lines=8> */
[----:B------:R-:W0:Y:S03]  /*21890*/  LDCU UR5, c[0x0][0x3b0] ;  /* 0x00007600ff0577ac */ /* 0x000e260008000800 */
[----:B------:R-:W-:Y:S01]  /*218a0*/  @!P3 IMAD.IADD R4, R4, 0x1, -R8 ;  /* 0x000000010404b824 */ /* 0x000fe200078e0a08 */
[----:B------:R-:W-:Y:S01]  /*218b0*/  IADD3 R3, P3, PT, R24, R7, RZ ;  /* 0x0000000718037210 */ /* 0x000fe20007f7e0ff */
[----:B-1----:R-:W-:-:S03]  /*218c0*/  IMAD.MOV.U32 R23, RZ, RZ, R5 ;  /* 0x000000ffff177224 */ /* 0x002fc600078e0005 */
[----:B------:R-:W-:Y:S01]  /*218d0*/  LEA.HI.X.SX32 R5, R24, R6, 0x1, P3 ;  /* 0x0000000618057211 */ /* 0x000fe200018f0eff */
[----:B------:R-:W-:Y:S02]  /*218e0*/  IMAD.MOV.U32 R22, RZ, RZ, R4 ;  /* 0x000000ffff167224 */ /* 0x000fe400078e0004 */
[----:B------:R-:W-:Y:S02]  /*218f0*/  @P0 IMAD.MOV.U32 R24, RZ, RZ, R3 ;  /* 0x000000ffff180224 */ /* 0x000fe400078e0003 */
[----:B------:R-:W-:-:S05]  /*21900*/  @P0 IMAD.MOV.U32 R25, RZ, RZ, R5 ;  /* 0x000000ffff190224 */ /* 0x000fca00078e0005 */
[----:B------:R0:W3:Y:S01]  /*21910*/  @P0 LDG.E.U8 R71, desc[UR18][R24.64] ;  /* 0x0000001218470981 */ /* 0x0000e2000c1e1100 */
[----:B--2---:R-:W-:Y:S02]  /*21920*/  ISETP.GT.U32.AND P1, PT, R8, R85, PT ;  /* 0x000000550800720c */ /* 0x004fe40003f24070 */
[----:B------:R-:W-:-:S11]  /*21930*/  ISETP.GE.AND P6, PT, R14, RZ, PT ;  /* 0x000000ff0e00720c */ /* 0x000fd60003fc6270 */
[----:B------:R-:W-:Y:S01]  /*21940*/  @!P1 IMAD.IADD R85, R85, 0x1, -R8 ;  /* 0x0000000155559824 */ /* 0x000fe200078e0a08 */
[----:B------:R-:W2:Y:S01]  /*21950*/  LDL.LU R14, [R1+0xd8] ;  /* 0x0000d800010e7983 */ /* 0x000ea20000300800 */
[----:B----4-:R-:W-:-:S03]  /*21960*/  ISETP.GE.AND P1, PT, R13, RZ, PT ;  /* 0x000000ff0d00720c */ /* 0x010fc60003f26270 */
[----:B------:R-:W-:Y:S04]  /*21970*/  STL [R1+0x858], R3 ;  /* 0x0008580301007387 */ /* 0x000fe80000100800 */
[----:B------:R1:W-:Y:S01]  /*21980*/  STL [R1+0x854], R5 ;  /* 0x0008540501007387 */ /* 0x0003e20000100800 */
[----:B------:R-:W-:-:S03]  /*21990*/  @!P6 IMAD.MOV R23, RZ, RZ, -R23 ;  /* 0x000000ffff17e224 */ /* 0x000fc600078e0a17 */
[----:B------:R-:W4:Y:S02]  /*219a0*/  LDL.LU R13, [R1+0xd0] ;  /* 0x0000d000010d7983 */ /* 0x000f240000300800 */
[----:B------:R-:W-:Y:S01]  /*219b0*/  @!P1 IMAD.MOV R22, RZ, RZ, -R22 ;  /* 0x000000ffff169224 */ /* 0x000fe200078e0a16 */
[----:B---3--:R-:W-:Y:S02]  /*219c0*/  ISETP.GT.U32.AND P6, PT, R8, R16, PT ;  /* 0x000000100800720c */ /* 0x008fe40003fc4070 */
[----:B------:R-:W-:Y:S02]  /*219d0*/  SEL R23, R11, R23, !P4 ;  /* 0x000000170b177207 */ /* 0x000fe40006000000 */
[----:B------:R-:W-:Y:S02]  /*219e0*/  ISETP.GE.AND P1, PT, R12, RZ, PT ;  /* 0x000000ff0c00720c */ /* 0x000fe40003f26270 */
[----:B------:R-:W3:Y:S01]  /*219f0*/  LDL R12, [R1+0x124c] ;  /* 0x00124c00010c7983 */ /* 0x000ee20000100800 */
[C---:B------:R-:W-:Y:S01]  /*21a00*/  ISETP.GT.U32.AND P3, PT, R8.reuse, R85, PT ;  /* 0x000000550800720c */ /* 0x040fe20003f64070 */
[----:B0-----:R-:W-:Y:S01]  /*21a10*/  IMAD R24, R23, UR4, RZ ;  /* 0x0000000417187c24 */ /* 0x001fe2000f8e02ff */
[----:B------:R-:W-:-:S04]  /*21a20*/  ISETP.GT.U32.AND P5, PT, R8, R15, PT ;  /* 0x0000000f0800720c */ /* 0x000fc80003fa4070 */
[----:B------:R-:W-:Y:S01]  /*21a30*/  @!P6 IMAD.IADD R16, R16, 0x1, -R8 ;  /* 0x000000011010e824 */ /* 0x000fe200078e0a08 */
[----:B------:R-:W-:Y:S01]  /*21a40*/  SEL R22, R11, R22, !P4 ;  /* 0x000000160b167207 */ /* 0x000fe20006000000 */
[----:B------:R-:W0:Y:S01]  /*21a50*/  LDCU UR4, c[0x0][0x3b0] ;  /* 0x00007600ff0477ac */ /* 0x000e220008000800 */
[----:B------:R-:W-:-:S04]  /*21a60*/  IADD3 R4, P6, PT, R24, R7, RZ ;  /* 0x0000000718047210 */ /* 0x000fc80007fde0ff */
[----:B-1----:R-:W-:Y:S01]  /*21a70*/  LEA.HI.X.SX32 R5, R24, R6, 0x1, P6 ;  /* 0x0000000618057211 */ /* 0x002fe200030f0eff */
[----:B------:R1:W-:Y:S01]  /*21a80*/  STL [R1+0x860], R4 ;  /* 0x0008600401007387 */ /* 0x0003e20000100800 */
[----:B------:R-:W-:-:S03]  /*21a90*/  @!P3 IMAD.IADD R85, R85, 0x1, -R8 ;  /* 0x000000015555b824 */ /* 0x000fc600078e0a08 */
[----:B------:R0:W-:Y:S01]  /*21aa0*/  STL [R1+0x85c], R5 ;  /* 0x00085c0501007387 */ /* 0x0001e20000100800 */
[----:B------:R-:W-:-:S03]  /*21ab0*/  ISETP.GE.AND P3, PT, R10, RZ, PT ;  /* 0x000000ff0a00720c */ /* 0x000fc60003f66270 */
[----:B------:R-:W4:Y:S01]  /*21ac0*/  LDL R10, [R1+0x1250] ;  /* 0x00125000010a7983 */ /* 0x000f220000100800 */
[----:B------:R-:W-:-:S05]  /*21ad0*/  @!P5 IMAD.IADD R15, R15, 0x1, -R8 ;  /* 0x000000010f0fd824 */ /* 0x000fca00078e0a08 */
[----:B------:R-:W-:Y:S01]  /*21ae0*/  ISETP.GT.U32.AND P5, PT, R8, R15, PT ;  /* 0x0000000f0800720c */ /* 0x000fe20003fa4070 */
[----:B------:R-:W-:Y:S02]  /*21af0*/  IMAD.MOV.U32 R23, RZ, RZ, R85 ;  /* 0x000000ffff177224 */ /* 0x000fe400078e0055 */
[----:B------:R-:W-:Y:S01]  /*21b00*/  IMAD R22, R22, UR5, RZ ;  /* 0x0000000516167c24 */ /* 0x000fe2000f8e02ff */
[----:B------:R-:W4:Y:S01]  /*21b10*/  LDL.LU R85, [R1+0xcc] ;  /* 0x0000cc0001557983 */ /* 0x000f220000300800 */
[----:B------:R-:W-:Y:S02]  /*21b20*/  @!P1 IMAD.MOV R23, RZ, RZ, -R23 ;  /* 0x000000ffff179224 */ /* 0x000fe400078e0a17 */
[----:B------:R-:W-:-:S06]  /*21b30*/  @P0 IMAD.MOV.U32 R24, RZ, RZ, R4 ;  /* 0x000000ffff180224 */ /* 0x000fcc00078e0004 */
[----:B------:R-:W-:Y:S01]  /*21b40*/  @!P5 IMAD.IADD R15, R15, 0x1, -R8 ;  /* 0x000000010f0fd824 */ /* 0x000fe200078e0a08 */
[C---:B------:R-:W-:Y:S01]  /*21b50*/  IADD3 R3, P1, PT, R22.reuse, R7, RZ ;  /* 0x0000000716037210 */ /* 0x040fe20007f3e0ff */
[----:B------:R-:W-:Y:S01]  /*21b60*/  @P0 IMAD.MOV.U32 R25, RZ, RZ, R5 ;  /* 0x000000ffff190224 */ /* 0x000fe200078e0005 */
[----:B------:R-:W-:Y:S01]  /*21b70*/  PRMT R70, RZ, 0x7610, R70 ;  /* 0x00007610ff467816 */ /* 0x000fe20000000046 */
[----:B------:R-:W0:Y:S01]  /*21b80*/  LDCU UR5, c[0x0][0x3b0] ;  /* 0x00007600ff0577ac */ /* 0x000e220008000800 */
[----:B-1----:R-:W-:Y:S01]  /*21b90*/  LEA.HI.X.SX32 R4, R22, R6, 0x1, P1 ;  /* 0x0000000616047211 */ /* 0x002fe200008f0eff */
[----:B------:R1:W-:Y:S01]  /*21ba0*/  STL [R1+0x878], R3 ;  /* 0x0008780301007387 */ /* 0x0003e20000100800 */
[----:B------:R-:W-:Y:S01]  /*21bb0*/  ISETP.GT.U32.AND P6, PT, R8, R16, PT ;  /* 0x000000100800720c */ /* 0x000fe20003fc4070 */
[----:B------:R-:W-:Y:S02]  /*21bc0*/  IMAD.MOV.U32 R22, RZ, RZ, R15 ;  /* 0x000000ffff167224 */ /* 0x000fe400078e000f */
[----:B------:R0:W-:Y:S01]  /*21bd0*/  STL [R1+0x874], R4 ;  /* 0x0008740401007387 */ /* 0x0001e20000100800 */
[----:B------:R-:W-:-:S03]  /*21be0*/  PRMT R69, RZ, 0x7610, R69 ;  /* 0x00007610ff457816 */ /* 0x000fc60000000045 */
[----:B------:R0:W4:Y:S01]  /*21bf0*/  @P0 LDG.E.U8 R70, desc[UR18][R24.64] ;  /* 0x0000001218460981 */ /* 0x000122000c1e1100 */
[----:B------:R-:W-:Y:S02]  /*21c00*/  @!P3 IMAD.MOV R22, RZ, RZ, -R22 ;  /* 0x000000ffff16b224 */ /* 0x000fe400078e0a16 */
[----:B0-----:R-:W-:Y:S02]  /*21c10*/  @P0 IMAD.MOV.U32 R24, RZ, RZ, R3 ;  /* 0x000000ffff180224 */ /* 0x001fe400078e0003 */
[----:B------:R-:W-:Y:S02]  /*21c20*/  @P0 IMAD.MOV.U32 R25, RZ, RZ, R4 ;  /* 0x000000ffff190224 */ /* 0x000fe400078e0004 */
[----:B------:R-:W-:-:S03]  /*21c30*/  @!P6 IMAD.IADD R16, R16, 0x1, -R8 ;  /* 0x000000011010e824 */ /* 0x000fc600078e0a08 */
[----:B------:R0:W4:Y:S02]  /*21c40*/  @P0 LDG.E.U8 R69, desc[UR18][R24.64] ;  /* 0x0000001218450981 */ /* 0x000124000c1e1100 */
[C---:B0-----:R-:W-:Y:S02]  /*21c50*/  SEL R24, R11.reuse, R23, !P4 ;  /* 0x000000170b187207 */ /* 0x041fe40006000000 */
[----:B------:R-:W-:Y:S01]  /*21c60*/  SEL R23, R11, R22, !P4 ;  /* 0x000000160b177207 */ /* 0x000fe20006000000 */
[----:B------:R-:W-:Y:S02]  /*21c70*/  IMAD.MOV.U32 R22, RZ, RZ, R16 ;  /* 0x000000ffff167224 */ /* 0x000fe400078e0010 */
[----:B------:R-:W-:Y:S01]  /*21c80*/  IMAD R24, R24, UR12, RZ ;  /* 0x0000000c18187c24 */ /* 0x000fe2000f8e02ff */
[----:B------:R-:W-:Y:S01]  /*21c90*/  PRMT R68, RZ, 0x7610, R68 ;  /* 0x00007610ff447816 */ /* 0x000fe20000000044 */
[----:B------:R-:W-:Y:S01]  /*21ca0*/  IMAD R23, R23, UR4, RZ ;  /* 0x0000000417177c24 */ /* 0x000fe2000f8e02ff */
[----:B------:R-:W-:Y:S01]  /*21cb0*/  PRMT R67, RZ, 0x7610, R67 ;  /* 0x00007610ff437816 */ /* 0x000fe20000000043 */
[----:B------:R-:W0:Y:S01]  /*21cc0*/  LDCU UR4, c[0x0][0x3b0] ;  /* 0x00007600ff0477ac */ /* 0x000e220008000800 */
[----:B------:R-:W-:-:S02]  /*21cd0*/  IADD3 R16, P6, PT, R24, R7, RZ ;  /* 0x0000000718107210 */ /* 0x000fc40007fde0ff */
[----:B------:R-:W-:Y:S01]  /*21ce0*/  PRMT R66, RZ, 0x7610, R66 ;  /* 0x00007610ff427816 */ /* 0x000fe20000000042 */
[----:B------:R-:W0:Y:S01]  /*21cf0*/  LDCU UR12, c[0x0][0x3b0] ;  /* 0x00007600ff0c77ac */ /* 0x000e220008000800 */
[----:B--2---:R-:W-:-:S13]  /*21d00*/  ISETP.GT.U32.AND P5, PT, R8, R14, PT ;  /* 0x0000000e0800720c */ /* 0x004fda0003fa4070 */
[----:B------:R-:W-:-:S05]  /*21d10*/  @!P5 IMAD.IADD R14, R14, 0x1, -R8 ;  /* 0x000000010e0ed824 */ /* 0x000fca00078e0a08 */
[----:B------:R-:W-:Y:S02]  /*21d20*/  ISETP.GT.U32.AND P3, PT, R8, R14, PT ;  /* 0x0000000e0800720c */ /* 0x000fe40003f64070 */
[----:B---3--:R-:W-:Y:S02]  /*21d30*/  ISETP.GE.AND P5, PT, R12, RZ, PT ;  /* 0x000000ff0c00720c */ /* 0x008fe40003fa6270 */
[----:B------:R-:W2:Y:S04]  /*21d40*/  LDL R12, [R1+0x1238] ;  /* 0x00123800010c7983 */ /* 0x000ea80000100800 */
[----:B------:R-:W3:Y:S05]  /*21d50*/  LDL.LU R5, [R1+0xc8] ;  /* 0x0000c80001057983 */ /* 0x000eea0000300800 */
[----:B------:R-:W-:Y:S01]  /*21d60*/  @!P3 IMAD.IADD R14, R14, 0x1, -R8 ;  /* 0x000000010e0eb824 */ /* 0x000fe200078e0a08 */
[----:B------:R-:W3:Y:S01]  /*21d70*/  LDL.LU R15, [R1+0xc4] ;  /* 0x0000c400010f7983 */ /* 0x000ee20000300800 */
[----:B------:R-:W-:Y:S01]  /*21d80*/  @!P5 IMAD.MOV R22, RZ, RZ, -R22 ;  /* 0x000000ffff16d224 */ /* 0x000fe200078e0a16 */
[----:B-1----:R-:W-:-:S02]  /*21d90*/  IADD3 R3, P5, PT, R23, R7, RZ ;  /* 0x0000000717037210 */ /* 0x002fc40007fbe0ff */
[----:B------:R-:W-:Y:S04]  /*21da0*/  STL [R1+0x880], R16 ;  /* 0x0008801001007387 */ /* 0x000fe80000100800 */
[----:B------:R1:W-:Y:S01]  /*21db0*/  STL [R1+0x888], R3 ;  /* 0x0008880301007387 */ /* 0x0003e20000100800 */
[----:B----4-:R-:W-:-:S03]  /*21dc0*/  ISETP.GE.AND P3, PT, R10, RZ, PT ;  /* 0x000000ff0a00720c */ /* 0x010fc60003f66270 */
[----:B------:R-:W4:Y:S01]  /*21dd0*/  LDL R10, [R1+0x1248] ;  /* 0x00124800010a7983 */ /* 0x000f220000100800 */
[----:B------:R-:W-:Y:S02]  /*21de0*/  ISETP.GT.U32.AND P1, PT, R8, R13, PT ;  /* 0x0000000d0800720c */ /* 0x000fe40003f24070 */
[-C--:B------:R-:W-:Y:S02]  /*21df0*/  LEA.HI.X.SX32 R25, R24, R6.reuse, 0x1, P6 ;  /* 0x0000000618197211 */ /* 0x080fe400030f0eff */
[----:B------:R-:W-:Y:S02]  /*21e00*/  LEA.HI.X.SX32 R4, R23, R6, 0x1, P5 ;  /* 0x0000000617047211 */ /* 0x000fe400028f0eff */
[----:B------:R-:W-:Y:S01]  /*21e10*/  SEL R24, R11, R22, !P4 ;  /* 0x000000160b187207 */ /* 0x000fe20006000000 */
[----:B------:R-:W-:Y:S02]  /*21e20*/  @P0 IMAD.MOV.U32 R22, RZ, RZ, R16 ;  /* 0x000000ffff160224 */ /* 0x000fe400078e0010 */
[----:B------:R-:W-:-:S04]  /*21e30*/  @P0 IMAD.MOV.U32 R23, RZ, RZ, R25 ;  /* 0x000000ffff170224 */ /* 0x000fc800078e0019 */
[----:B------:R-:W-:Y:S01]  /*21e40*/  @!P1 IMAD.IADD R13, R13, 0x1, -R8 ;  /* 0x000000010d0d9824 */ /* 0x000fe200078e0a08 */
[----:B------:R0:W4:Y:S01]  /*21e50*/  @P0 LDG.E.U8 R68, desc[UR18][R22.64] ;  /* 0x0000001216440981 */ /* 0x000122000c1e1100 */
[----:B------:R-:W-:-:S03]  /*21e60*/  ISETP.GT.U32.AND P6, PT, R8, R85, PT ;  /* 0x000000550800720c */ /* 0x000fc60003fc4070 */
[----:B------:R-:W-:Y:S01]  /*21e70*/  ISETP.GT.U32.AND P1, PT, R8, R13, PT ;  /* 0x0000000d0800720c */ /* 0x000fe20003f24070 */
[----:B0-----:R-:W-:Y:S02]  /*21e80*/  @P0 IMAD.MOV.U32 R22, RZ, RZ, R3 ;  /* 0x000000ffff160224 */ /* 0x001fe400078e0003 */
[----:B------:R-:W-:Y:S02]  /*21e90*/  @P0 IMAD.MOV.U32 R23, RZ, RZ, R4 ;  /* 0x000000ffff170224 */ /* 0x000fe400078e0004 */
[----:B------:R-:W-:Y:S01]  /*21ea0*/  IMAD R24, R24, UR5, RZ ;  /* 0x0000000518187c24 */ /* 0x000fe2000f8e02ff */
[----:B------:R-:W-:Y:S04]  /*21eb0*/  STL [R1+0x87c], R25 ;  /* 0x00087c1901007387 */ /* 0x000fe80000100800 */
[----:B------:R-:W-:Y:S01]  /*21ec0*/  @!P6 IMAD.IADD R85, R85, 0x1, -R8 ;  /* 0x000000015555e824 */ /* 0x000fe200078e0a08 */
[----:B------:R-:W-:-:S02]  /*21ed0*/  PRMT R65, RZ, 0x7610, R65 ;  /* 0x00007610ff417816 */ /* 0x000fc40000000041 */
[----:B------:R-:W-:Y:S01]  /*21ee0*/  @!P1 IMAD.IADD R13, R13, 0x1, -R8 ;  /* 0x000000010d0d9824 */ /* 0x000fe200078e0a08 */
[----:B------:R0:W4:Y:S01]  /*21ef0*/  @P0 LDG.E.U8 R67, desc[UR18][R22.64] ;  /* 0x0000001216430981 */ /* 0x000122000c1e1100 */
[----:B------:R-:W2:Y:S03]  /*21f00*/  LDCU UR5, c[0x0][0x3b0] ;  /* 0x00007600ff0577ac */ /* 0x000ea60008000800 */
[----:B------:R1:W-:Y:S01]  /*21f10*/  STL [R1+0x884], R4 ;  /* 0x0008840401007387 */ /* 0x0003e20000100800 */
[----:B0-----:R-:W-:-:S04]  /*21f20*/  IMAD.MOV.U32 R22, RZ, RZ, R14 ;  /* 0x000000ffff167224 */ /* 0x001fc800078e000e */
[----:B------:R-:W-:Y:S01]  /*21f30*/  @!P3 IMAD.MOV R22, RZ, RZ, -R22 ;  /* 0x000000ffff16b224 */ /* 0x000fe200078e0a16 */
[----:B-1----:R-:W-:-:S04]  /*21f40*/  IADD3 R3, P3, PT, R24, R7, RZ ;  /* 0x0000000718037210 */ /* 0x002fc80007f7e0ff */
        /* <DEDUP_REMOVED lines=10> */
[----:B------:R1:W4:Y:S05]  /*21ff0*/  @P0 LDG.E.U8 R66, desc[UR18][R24.64] ;  /* 0x0000001218420981 */ /* 0x00032a000c1e1100 */
[----:B------:R-:W-:Y:S01]  /*22000*/  @!P6 IMAD.IADD R85, R85, 0x1, -R8 ;  /* 0x000000015555e824 */ /* 0x000fe200078e0a08 */
[----:B--2---:R-:W-:-:S02]  /*22010*/  ISETP.GE.AND P5, PT, R12, RZ, PT ;  /* 0x000000ff0c00720c */ /* 0x004fc40003fa6270 */
[----:B------:R-:W2:Y:S01]  /*22020*/  LDL.LU R12, [R1+0xbc] ;  /* 0x0000bc00010c7983 */ /* 0x000ea20000300800 */
[----:B---3--:R-:W-:-:S03]  /*22030*/  ISETP.GT.U32.AND P1, PT, R8, R5, PT ;  /* 0x000000050800720c */ /* 0x008fc60003f24070 */
[----:B------:R3:W-:Y:S04]  /*22040*/  STL [R1+0x890], R3 ;  /* 0x0008900301007387 */ /* 0x0007e80000100800 */
[----:B------:R0:W-:Y:S03]  /*22050*/  STL [R1+0x88c], R4 ;  /* 0x00088c0401007387 */ /* 0x0001e60000100800 */
[----:B------:R-:W-:Y:S01]  /*22060*/  @!P5 IMAD.MOV R22, RZ, RZ, -R22 ;  /* 0x000000ffff16d224 */ /* 0x000fe200078e0a16 */
[----:B------:R-:W2:Y:S01]  /*22070*/  LDL R13, [R1+0x1244] ;  /* 0x00124400010d7983 */ /* 0x000ea20000100800 */
[----:B---3--:R-:W-:-:S03]  /*22080*/  IADD3 R3, P5, PT, R23, R7, RZ ;  /* 0x0000000717037210 */ /* 0x008fc60007fbe0ff */
[----:B------:R-:W3:Y:S01]  /*22090*/  LDL.LU R14, [R1+0xc0] ;  /* 0x0000c000010e7983 */ /* 0x000ee20000300800 */
[----:B------:R-:W-:-:S03]  /*220a0*/  SEL R22, R11, R22, !P4 ;  /* 0x000000160b167207 */ /* 0x000fc60006000000 */
[----:B------:R-:W3:Y:S01]  /*220b0*/  LDL R16, [R1+0x127c] ;  /* 0x00127c0001107983 */ /* 0x000ee20000100800 */
[----:B0-----:R-:W-:Y:S01]  /*220c0*/  LEA.HI.X.SX32 R4, R23, R6, 0x1, P5 ;  /* 0x0000000617047211 */ /* 0x001fe200028f0eff */
[----:B-1----:R-:W-:Y:S01]  /*220d0*/  IMAD R24, R22, UR4, RZ ;  /* 0x0000000416187c24 */ /* 0x002fe2000f8e02ff */
[----:B------:R-:W-:Y:S01]  /*220e0*/  ISETP.GT.U32.AND P3, PT, R8, R15, PT ;  /* 0x0000000f0800720c */ /* 0x000fe20003f64070 */
[----:B------:R-:W-:Y:S01]  /*220f0*/  @P0 IMAD.MOV.U32 R22, RZ, RZ, R3 ;  /* 0x000000ffff160224 */ /* 0x000fe200078e0003 */
[----:B------:R0:W-:Y:S01]  /*22100*/  STL [R1+0x898], R3 ;  /* 0x0008980301007387 */ /* 0x0001e20000100800 */
[----:B------:R-:W-:Y:S01]  /*22110*/  @P0 IMAD.MOV.U32 R23, RZ, RZ, R4 ;  /* 0x000000ffff170224 */ /* 0x000fe200078e0004 */
[----:B------:R-:W1:Y:S01]  /*22120*/  LDCU UR4, c[0x0][0x3b0] ;  /* 0x00007600ff0477ac */ /* 0x000e620008000800 */
[----:B------:R-:W-:-:S03]  /*22130*/  @!P1 IMAD.IADD R5, R5, 0x1, -R8 ;  /* 0x0000000105059824 */ /* 0x000fc600078e0a08 */
[----:B------:R0:W3:Y:S01]  /*22140*/  @P0 LDG.E.U8 R65, desc[UR18][R22.64] ;  /* 0x0000001216410981 */ /* 0x0000e2000c1e1100 */
[----:B----4-:R-:W-:-:S03]  /*22150*/  ISETP.GE.AND P1, PT, R10, RZ, PT ;  /* 0x000000ff0a00720c */ /* 0x010fc60003f26270 */
[----:B------:R-:W4:Y:S04]  /*22160*/  LDL.LU R10, [R1+0xb8] ;  /* 0x0000b800010a7983 */ /* 0x000f280000300800 */
[----:B------:R1:W-:Y:S01]  /*22170*/  STL [R1+0x894], R4 ;  /* 0x0008940401007387 */ /* 0x0003e20000100800 */
[----:B0-----:R-:W-:-:S03]  /*22180*/  IMAD.MOV.U32 R22, RZ, RZ, R85 ;  /* 0x000000ffff167224 */ /* 0x001fc600078e0055 */
[----:B------:R-:W4:Y:S01]  /*22190*/  LDL R85, [R1+0x1270] ;  /* 0x0012700001557983 */ /* 0x000f220000100800 */
[----:B------:R-:W-:Y:S02]  /*221a0*/  @!P3 IMAD.IADD R15, R15, 0x1, -R8 ;  /* 0x000000010f0fb824 */ /* 0x000fe400078e0a08 */
[----:B------:R-:W-:Y:S01]  /*221b0*/  @!P1 IMAD.MOV R22, RZ, RZ, -R22 ;  /* 0x000000ffff169224 */ /* 0x000fe200078e0a16 */
[----:B------:R-:W-:Y:S02]  /*221c0*/  ISETP.GT.U32.AND P5, PT, R8, R5, PT ;  /* 0x000000050800720c */ /* 0x000fe40003fa4070 */
[----:B------:R-:W-:Y:S02]  /*221d0*/  IADD3 R3, P6, PT, R24, R7, RZ ;  /* 0x0000000718037210 */ /* 0x000fe40007fde0ff */
[----:B------:R-:W-:Y:S02]  /*221e0*/  ISETP.GT.U32.AND P3, PT, R8, R15, PT ;  /* 0x0000000f0800720c */ /* 0x000fe40003f64070 */
[----:B-1----:R-:W-:-:S02]  /*221f0*/  LEA.HI.X.SX32 R4, R24, R6, 0x1, P6 ;  /* 0x0000000618047211 */ /* 0x002fc400030f0eff */
[----:B------:R-:W-:Y:S01]  /*22200*/  SEL R24, R11, R22, !P4 ;  /* 0x000000160b187207 */ /* 0x000fe20006000000 */
[----:B------:R-:W-:Y:S01]  /*22210*/  STL [R1+0x8a0], R3 ;  /* 0x0008a00301007387 */ /* 0x000fe20000100800 */
[----:B------:R-:W-:Y:S02]  /*22220*/  @P0 IMAD.MOV.U32 R22, RZ, RZ, R3 ;  /* 0x000000ffff160224 */ /* 0x000fe400078e0003 */
[----:B------:R-:W-:Y:S01]  /*22230*/  @P0 IMAD.MOV.U32 R23, RZ, RZ, R4 ;  /* 0x000000ffff170224 */ /* 0x000fe200078e0004 */
[----:B------:R0:W-:Y:S01]  /*22240*/  STL [R1+0x89c], R4 ;  /* 0x00089c0401007387 */ /* 0x0001e20000100800 */
[----:B------:R-:W-:Y:S01]  /*22250*/  IMAD R24, R24, UR5, RZ ;  /* 0x0000000518187c24 */ /* 0x000fe2000f8e02ff */
[----:B------:R-:W1:Y:S01]  /*22260*/  LDCU UR5, c[0x0][0x3b0] ;  /* 0x00007600ff0577ac */ /* 0x000e620008000800 */
[--C-:B------:R-:W-:Y:S01]  /*22270*/  @!P5 IMAD.IADD R5, R5, 0x1, -R8.reuse ;  /* 0x000000010505d824 */ /* 0x100fe200078e0a08 */
[----:B------:R0:W4:Y:S01]  /*22280*/  @P0 LDG.E.U8 R64, desc[UR18][R22.64] ;  /* 0x0000001216400981 */ /* 0x000122000c1e1100 */
[----:B------:R-:W-:Y:S01]  /*22290*/  @!P3 IMAD.IADD R15, R15, 0x1, -R8 ;  /* 0x000000010f0fb824 */ /* 0x000fe200078e0a08 */
[----:B0-----:R-:W-:Y:S01]  /*222a0*/  IADD3 R4, P3, PT, R24, R7, RZ ;  /* 0x0000000718047210 */ /* 0x001fe20007f7e0ff */
[----:B------:R-:W-:-:S03]  /*222b0*/  IMAD.MOV.U32 R23, RZ, RZ, R5 ;  /* 0x000000ffff177224 */ /* 0x000fc600078e0005 */
[----:B------:R-:W-:Y:S01]  /*222c0*/  LEA.HI.X.SX32 R5, R24, R6, 0x1, P3 ;  /* 0x0000000618057211 */ /* 0x000fe200018f0eff */
[----:B------:R-:W-:Y:S02]  /*222d0*/  IMAD.MOV.U32 R22, RZ, RZ, R15 ;  /* 0x000000ffff167224 */ /* 0x000fe400078e000f */
[----:B------:R-:W-:Y:S02]  /*222e0*/  @P0 IMAD.MOV.U32 R24, RZ, RZ, R4 ;  /* 0x000000ffff180224 */ /* 0x000fe400078e0004 */
[----:B------:R-:W-:-:S05]  /*222f0*/  @P0 IMAD.MOV.U32 R25, RZ, RZ, R5 ;  /* 0x000000ffff190224 */ /* 0x000fca00078e0005 */
[----:B------:R0:W4:Y:S01]  /*22300*/  @P0 LDG.E.U8 R63, desc[UR18][R24.64] ;  /* 0x00000012183f0981 */ /* 0x000122000c1e1100 */
[----:B--2---:R-:W-:Y:S02]  /*22310*/  ISETP.GT.U32.AND P1, PT, R8, R12, PT ;  /* 0x0000000c0800720c */ /* 0x004fe40003f24070 */
[----:B------:R-:W-:-:S11]  /*22320*/  ISETP.GE.AND P6, PT, R13, RZ, PT ;  /* 0x000000ff0d00720c */ /* 0x000fd60003fc6270 */
[----:B------:R-:W-:Y:S01]  /*22330*/  @!P1 IMAD.IADD R12, R12, 0x1, -R8 ;  /* 0x000000010c0c9824 */ /* 0x000fe200078e0a08 */
[----:B------:R-:W2:Y:S04]  /*22340*/  LDL R13, [R1+0x1280] ;  /* 0x00128000010d7983 */ /* 0x000ea80000100800 */
[----:B------:R-:W2:Y:S01]  /*22350*/  LDL.LU R3, [R1+0xac] ;  /* 0x0000ac0001037983 */ /* 0x000ea20000300800 */
[----:B---3--:R-:W-:Y:S02]  /*22360*/  ISETP.GE.AND P1, PT, R16, RZ, PT ;  /* 0x000000ff1000720c */ /* 0x008fe40003f26270 */
[----:B------:R-:W-:Y:S01]  /*22370*/  ISETP.GT.U32.AND P3, PT, R8, R12, PT ;  /* 0x0000000c0800720c */ /* 0x000fe20003f64070 */
[----:B------:R-:W-:Y:S01]  /*22380*/  @!P6 IMAD.MOV R23, RZ, RZ, -R23 ;  /* 0x000000ffff17e224 */ /* 0x000fe200078e0a17 */
[----:B------:R-:W-:Y:S04]  /*22390*/  STL [R1+0x8b8], R4 ;  /* 0x0008b80401007387 */ /* 0x000fe80000100800 */
[----:B------:R3:W-:Y:S01]  /*223a0*/  STL [R1+0x8b4], R5 ;  /* 0x0008b40501007387 */ /* 0x0007e20000100800 */
[----:B------:R-:W-:-:S04]  /*223b0*/  SEL R23, R11, R23, !P4 ;  /* 0x000000170b177207 */ /* 0x000fc80006000000 */
[----:B------:R-:W-:Y:S01]  /*223c0*/  @!P1 IMAD.MOV R22, RZ, RZ, -R22 ;  /* 0x000000ffff169224 */ /* 0x000fe200078e0a16 */
[----:B------:R-:W2:Y:S01]  /*223d0*/  LDL.LU R16, [R1+0xa8] ;  /* 0x0000a80001107983 */ /* 0x000ea20000300800 */
[C---:B----4-:R-:W-:Y:S01]  /*223e0*/  ISETP.GT.U32.AND P6, PT, R8.reuse, R10, PT ;  /* 0x0000000a0800720c */ /* 0x050fe20003fc4070 */
[----:B0-----:R-:W-:Y:S01]  /*223f0*/  IMAD R24, R23, UR4, RZ ;  /* 0x0000000417187c24 */ /* 0x001fe2000f8e02ff */
[----:B------:R-:W-:Y:S01]  /*22400*/  ISETP.GT.U32.AND P5, PT, R8, R14, PT ;  /* 0x0000000e0800720c */ /* 0x000fe20003fa4070 */
[--C-:B------:R-:W-:Y:S01]  /*22410*/  @!P3 IMAD.IADD R12, R12, 0x1, -R8.reuse ;  /* 0x000000010c0cb824 */ /* 0x100fe200078e0a08 */
[----:B------:R-:W-:Y:S01]  /*22420*/  ISETP.GE.AND P1, PT, R85, RZ, PT ;  /* 0x000000ff5500720c */ /* 0x000fe20003f26270 */
[----:B------:R-:W0:Y:S01]  /*22430*/  LDCU UR4, c[0x0][0x3b0] ;  /* 0x00007600ff0477ac */ /* 0x000e220008000800 */
[----:B------:R-:W4:Y:S07]  /*22440*/  LDL R85, [R1+0x1258] ;  /* 0x0012580001557983 */ /* 0x000f2e0000100800 */
[----:B------:R-:W-:Y:S01]  /*22450*/  @!P6 IMAD.IADD R10, R10, 0x1, -R8 ;  /* 0x000000010a0ae824 */ /* 0x000fe200078e0a08 */
[----:B---3--:R-:W-:Y:S01]  /*22460*/  IADD3 R5, P6, PT, R24, R7, RZ ;  /* 0x0000000718057210 */ /* 0x008fe20007fde0ff */
[----:B------:R-:W-:-:S03]  /*22470*/  IMAD.MOV.U32 R23, RZ, RZ, R12 ;  /* 0x000000ffff177224 */ /* 0x000fc600078e000c */
[----:B------:R-:W-:Y:S01]  /*22480*/  LEA.HI.X.SX32 R12, R24, R6, 0x1, P6 ;  /* 0x00000006180c7211 */ /* 0x000fe200030f0eff */
[----:B------:R-:W-:Y:S04]  /*22490*/  STL [R1+0x8c0], R5 ;  /* 0x0008c00501007387 */ /* 0x000fe80000100800 */
[----:B------:R3:W-:Y:S01]  /*224a0*/  STL [R1+0x8bc], R12 ;  /* 0x0008bc0c01007387 */ /* 0x0007e20000100800 */
[----:B------:R-:W-:-:S03]  /*224b0*/  @P0 IMAD.MOV.U32 R25, RZ, RZ, R12 ;  /* 0x000000ffff190224 */ /* 0x000fc600078e000c */
[----:B---3--:R-:W3:Y:S01]  /*224c0*/  LDL R12, [R1+0x126c] ;  /* 0x00126c00010c7983 */ /* 0x008ee20000100800 */
[----:B------:R-:W-:-:S05]  /*224d0*/  @!P5 IMAD.IADD R14, R14, 0x1, -R8 ;  /* 0x000000010e0ed824 */ /* 0x000fca00078e0a08 */
[----:B------:R-:W-:Y:S02]  /*224e0*/  ISETP.GT.U32.AND P5, PT, R8, R14, PT ;  /* 0x0000000e0800720c */ /* 0x000fe40003fa4070 */
[----:B------:R-:W-:Y:S01]  /*224f0*/  SEL R22, R11, R22, !P4 ;  /* 0x000000160b167207 */ /* 0x000fe20006000000 */
[----:B------:R-:W-:-:S04]  /*22500*/  @!P1 IMAD.MOV R23, RZ, RZ, -R23 ;  /* 0x000000ffff179224 */ /* 0x000fc800078e0a17 */
[----:B-1----:R-:W-:Y:S01]  /*22510*/  IMAD R22, R22, UR5, RZ ;  /* 0x0000000516167c24 */ /* 0x002fe2000f8e02ff */
[----:B------:R-:W-:Y:S01]  /*22520*/  PRMT R62, RZ, 0x7610, R62 ;  /* 0x00007610ff3e7816 */ /* 0x000fe2000000003e */
[----:B------:R-:W-:Y:S01]  /*22530*/  @P0 IMAD.MOV.U32 R24, RZ, RZ, R5 ;  /* 0x000000ffff180224 */ /* 0x000fe200078e0005 */
[----:B------:R-:W-:Y:S01]  /*22540*/  ISETP.GT.U32.AND P6, PT, R8, R10, PT ;  /* 0x0000000a0800720c */ /* 0x000fe20003fc4070 */
[----:B------:R-:W1:Y:S02]  /*22550*/  LDCU UR5, c[0x0][0x3b0] ;  /* 0x00007600ff0577ac */ /* 0x000e640008000800 */
[----:B------:R-:W-:Y:S01]  /*22560*/  @!P5 IMAD.IADD R14, R14, 0x1, -R8 ;  /* 0x000000010e0ed824 */ /* 0x000fe200078e0a08 */
[C---:B------:R-:W-:Y:S01]  /*22570*/  IADD3 R4, P1, PT, R22.reuse, R7, RZ ;  /* 0x0000000716047210 */ /* 0x040fe20007f3e0ff */
[----:B------:R0:W3:Y:S03]  /*22580*/  @P0 LDG.E.U8 R62, desc[UR18][R24.64] ;  /* 0x00000012183e0981 */ /* 0x0000e6000c1e1100 */
[----:B------:R-:W-:Y:S01]  /*22590*/  LEA.HI.X.SX32 R5, R22, R6, 0x1, P1 ;  /* 0x0000000616057211 */ /* 0x000fe200008f0eff */
[----:B------:R-:W-:Y:S01]  /*225a0*/  IMAD.MOV.U32 R22, RZ, RZ, R14 ;  /* 0x000000ffff167224 */ /* 0x000fe200078e000e */
[----:B------:R-:W-:Y:S01]  /*225b0*/  PRMT R61, RZ, 0x7610, R61 ;  /* 0x00007610ff3d7816 */ /* 0x000fe2000000003d */
[----:B0-----:R-:W-:-:S02]  /*225c0*/  @P0 IMAD.MOV.U32 R24, RZ, RZ, R4 ;  /* 0x000000ffff180224 */ /* 0x001fc400078e0004 */
[----:B------:R-:W-:Y:S02]  /*225d0*/  @P0 IMAD.MOV.U32 R25, RZ, RZ, R5 ;  /* 0x000000ffff190224 */ /* 0x000fe400078e0005 */
[----:B------:R-:W-:-:S03]  /*225e0*/  @!P6 IMAD.IADD R10, R10, 0x1, -R8 ;  /* 0x000000010a0ae824 */ /* 0x000fc600078e0a08 */
[----:B------:R0:W3:Y:S02]  /*225f0*/  @P0 LDG.E.U8 R61, desc[UR18][R24.64] ;  /* 0x00000012183d0981 */ /* 0x0000e4000c1e1100 */
[----:B0-----:R-:W-:-:S05]  /*22600*/  SEL R24, R11, R23, !P4 ;  /* 0x000000170b187207 */ /* 0x001fca0006000000 */
[----:B------:R-:W-:Y:S01]  /*22610*/  IMAD R24, R24, UR12, RZ ;  /* 0x0000000c18187c24 */ /* 0x000fe2000f8e02ff */
[----:B------:R-:W-:Y:S01]  /*22620*/  PRMT R60, RZ, 0x7610, R60 ;  /* 0x00007610ff3c7816 */ /* 0x000fe2000000003c */
[----:B------:R-:W0:Y:S01]  /*22630*/  LDCU UR12, c[0x0][0x3b0] ;  /* 0x00007600ff0c77ac */ /* 0x000e220008000800 */
[----:B--2---:R-:W-:Y:S02]  /*22640*/  ISETP.GE.AND P3, PT, R13, RZ, PT ;  /* 0x000000ff0d00720c */ /* 0x004fe40003f66270 */
[----:B------:R-:W2:Y:S01]  /*22650*/  LDL.LU R13, [R1+0xa4] ;  /* 0x0000a400010d7983 */ /* 0x000ea20000300800 */
[----:B------:R-:W-:-:S03]  /*22660*/  ISETP.GT.U32.AND P5, PT, R8, R3, PT ;  /* 0x000000030800720c */ /* 0x000fc60003fa4070 */
[----:B------:R0:W-:Y:S04]  /*22670*/  STL [R1+0x8c8], R4 ;  /* 0x0008c80401007387 */ /* 0x0001e80000100800 */
[----:B------:R0:W-:Y:S03]  /*22680*/  STL [R1+0x8c4], R5 ;  /* 0x0008c40501007387 */ /* 0x0001e60000100800 */
[----:B------:R-:W-:Y:S01]  /*22690*/  @!P3 IMAD.MOV R22, RZ, RZ, -R22 ;  /* 0x000000ffff16b224 */ /* 0x000fe200078e0a16 */
[----:B------:R-:W2:Y:S02]  /*226a0*/  LDL R14, [R1+0x1278] ;  /* 0x00127800010e7983 */ /* 0x000ea40000100800 */
[----:B------:R-:W-:-:S02]  /*226b0*/  @!P5 IMAD.IADD R3, R3, 0x1, -R8 ;  /* 0x000000010303d824 */ /* 0x000fc400078e0a08 */
[----:B------:R-:W-:-:S03]  /*226c0*/  SEL R23, R11, R22, !P4 ;  /* 0x000000160b177207 */ /* 0x000fc60006000000 */
[----:B------:R-:W-:Y:S02]  /*226d0*/  ISETP.GT.U32.AND P3, PT, R8, R3, PT ;  /* 0x000000030800720c */ /* 0x000fe40003f64070 */
[----:B----4-:R-:W-:Y:S02]  /*226e0*/  ISETP.GE.AND P5, PT, R85, RZ, PT ;  /* 0x000000ff5500720c */ /* 0x010fe40003fa6270 */
[----:B------:R-:W4:Y:S01]  /*226f0*/  LDL.LU R85, [R1+0xa0] ;  /* 0x0000a00001557983 */ /* 0x000f220000300800 */
[----:B------:R-:W-:Y:S02]  /*22700*/  IMAD.MOV.U32 R22, RZ, RZ, R10 ;  /* 0x000000ffff167224 */ /* 0x000fe400078e000a */
[----:B------:R-:W-:Y:S01]  /*22710*/  IMAD R23, R23, UR4, RZ ;  /* 0x0000000417177c24 */ /* 0x000fe2000f8e02ff */
[-C--:B------:R-:W-:Y:S01]  /*22720*/  IADD3 R10, P6, PT, R24, R7.reuse, RZ ;  /* 0x00000007180a7210 */ /* 0x080fe20007fde0ff */
[----:B0-----:R-:W4:Y:S04]  /*22730*/  LDL.LU R4, [R1+0x9c] ;  /* 0x00009c0001047983 */ /* 0x001f280000300800 */
[----:B------:R-:W-:Y:S01]  /*22740*/  @!P3 IMAD.IADD R3, R3, 0x1, -R8 ;  /* 0x000000010303b824 */ /* 0x000fe200078e0a08 */
[----:B------:R-:W-:Y:S01]  /*22750*/  ISETP.GT.U32.AND P1, PT, R8, R16, PT ;  /* 0x000000100800720c */ /* 0x000fe20003f24070 */
[----:B------:R-:W0:Y:S01]  /*22760*/  LDCU UR4, c[0x0][0x3b0] ;  /* 0x00007600ff0477ac */ /* 0x000e220008000800 */
[----:B------:R-:W-:Y:S01]  /*22770*/  @!P5 IMAD.MOV R22, RZ, RZ, -R22 ;  /* 0x000000ffff16d224 */ /* 0x000fe200078e0a16 */
[----:B------:R-:W-:Y:S01]  /*22780*/  IADD3 R5, P5, PT, R23, R7, RZ ;  /* 0x0000000717057210 */ /* 0x000fe20007fbe0ff */
[----:B------:R-:W-:Y:S04]  /*22790*/  STL [R1+0x8d0], R10 ;  /* 0x0008d00a01007387 */ /* 0x000fe80000100800 */
[----:B------:R-:W-:Y:S01]  /*227a0*/  STL [R1+0x8d8], R5 ;  /* 0x0008d80501007387 */ /* 0x000fe20000100800 */
[----:B---3--:R-:W-:-:S03]  /*227b0*/  ISETP.GE.AND P3, PT, R12, RZ, PT ;  /* 0x000000ff0c00720c */ /* 0x008fc60003f66270 */
[----:B------:R-:W3:Y:S01]  /*227c0*/  LDL R12, [R1+0x12a8] ;  /* 0x0012a800010c7983 */ /* 0x000ee20000100800 */
[-C--:B------:R-:W-:Y:S02]  /*227d0*/  LEA.HI.X.SX32 R15, R24, R6.reuse, 0x1, P6 ;  /* 0x00000006180f7211 */ /* 0x080fe400030f0eff */
[----:B------:R-:W-:Y:S02]  /*227e0*/  LEA.HI.X.SX32 R25, R23, R6, 0x1, P5 ;  /* 0x0000000617197211 */ /* 0x000fe400028f0eff */
[----:B------:R-:W-:Y:S01]  /*227f0*/  SEL R24, R11, R22, !P4 ;  /* 0x000000160b187207 */ /* 0x000fe20006000000 */
[----:B------:R-:W-:Y:S02]  /*22800*/  @P0 IMAD.MOV.U32 R22, RZ, RZ, R10 ;  /* 0x000000ffff160224 */ /* 0x000fe400078e000a */
[----:B------:R-:W-:Y:S02]  /*22810*/  @P0 IMAD.MOV.U32 R23, RZ, RZ, R15 ;  /* 0x000000ffff170224 */ /* 0x000fe400078e000f */
[----:B------:R-:W-:Y:S01]  /*22820*/  @!P1 IMAD.IADD R16, R16, 0x1, -R8 ;  /* 0x0000000110109824 */ /* 0x000fe200078e0a08 */
[----:B------:R-:W-:-:S02]  /*22830*/  PRMT R59, RZ, 0x7610, R59 ;  /* 0x00007610ff3b7816 */ /* 0x000fc4000000003b */
[----:B------:R0:W3:Y:S02]  /*22840*/  @P0 LDG.E.U8 R60, desc[UR18][R22.64] ;  /* 0x00000012163c0981 */ /* 0x0000e4000c1e1100 */
[----:B------:R-:W-:Y:S01]  /*22850*/  ISETP.GT.U32.AND P1, PT, R8, R16, PT ;  /* 0x000000100800720c */ /* 0x000fe20003f24070 */
[----:B0-----:R-:W-:Y:S02]  /*22860*/  @P0 IMAD.MOV.U32 R22, RZ, RZ, R5 ;  /* 0x000000ffff160224 */ /* 0x001fe400078e0005 */
[----:B------:R-:W-:-:S05]  /*22870*/  @P0 IMAD.MOV.U32 R23, RZ, RZ, R25 ;  /* 0x000000ffff170224 */ /* 0x000fca00078e0019 */
[----:B------:R0:W3:Y:S01]  /*22880*/  @P0 LDG.E.U8 R59, desc[UR18][R22.64] ;  /* 0x00000012163b0981 */ /* 0x0000e2000c1e1100 */
[----:B-1----:R-:W-:Y:S01]  /*22890*/  IMAD R24, R24, UR5, RZ ;  /* 0x0000000518187c24 */ /* 0x002fe2000f8e02ff */
[----:B------:R-:W-:-:S03]  /*228a0*/  PRMT R58, RZ, 0x7610, R58 ;  /* 0x00007610ff3a7816 */ /* 0x000fc6000000003a */
[----:B------:R-:W-:Y:S01]  /*228b0*/  @!P1 IMAD.IADD R16, R16, 0x1, -R8 ;  /* 0x0000000110109824 */ /* 0x000fe200078e0a08 */
[----:B------:R1:W-:Y:S01]  /*228c0*/  STL [R1+0x8cc], R15 ;  /* 0x0008cc0f01007387 */ /* 0x0003e20000100800 */
[----:B------:R-:W-:Y:S01]  /*228d0*/  PRMT R57, RZ, 0x7610, R57 ;  /* 0x00007610ff397816 */ /* 0x000fe20000000039 */
[----:B------:R-:W2:Y:S01]  /*228e0*/  LDCU UR5, c[0x0][0x3b0] ;  /* 0x00007600ff0577ac */ /* 0x000ea20008000800 */
[----:B0-----:R-:W-:-:S04]  /*228f0*/  IMAD.MOV.U32 R22, RZ, RZ, R3 ;  /* 0x000000ffff167224 */ /* 0x001fc800078e0003 */
[----:B------:R-:W-:Y:S01]  /*22900*/  @!P3 IMAD.MOV R22, RZ, RZ, -R22 ;  /* 0x000000ffff16b224 */ /* 0x000fe200078e0a16 */
[C---:B------:R-:W-:Y:S01]  /*22910*/  IADD3 R3, P3, PT, R24.reuse, R7, RZ ;  /* 0x0000000718037210 */ /* 0x040fe20007f7e0ff */
[----:B-1----:R-:W3:Y:S03]  /*22920*/  LDL.LU R15, [R1+0x1304] ;  /* 0x00130400010f7983 */ /* 0x002ee60000300800 */
[----:B------:R-:W-:Y:S01]  /*22930*/  SEL R23, R11, R22, !P4 ;  /* 0x000000160b177207 */ /* 0x000fe20006000000 */
[----:B------:R-:W-:Y:S01]  /*22940*/  IMAD.MOV.U32 R22, RZ, RZ, R16 ;  /* 0x000000ffff167224 */ /* 0x000fe200078e0010 */
[----:B------:R-:W3:Y:S01]  /*22950*/  LDL.LU R10, [R1+0x1300] ;  /* 0x00130000010a7983 */ /* 0x000ee20000300800 */
[----:B------:R-:W-:Y:S02]  /*22960*/  LEA.HI.X.SX32 R5, R24, R6, 0x1, P3 ;  /* 0x0000000618057211 */ /* 0x000fe400018f0eff */
[----:B------:R-:W-:Y:S01]  /*22970*/  IMAD R23, R23, UR13, RZ ;  /* 0x0000000d17177c24 */ /* 0x000fe2000f8e02ff */
[----:B------:R0:W-:Y:S01]  /*22980*/  STL [R1+0x8d4], R25 ;  /* 0x0008d41901007387 */ /* 0x0001e20000100800 */
[----:B------:R-:W-:Y:S01]  /*22990*/  @P0 IMAD.MOV.U32 R24, RZ, RZ, R3 ;  /* 0x000000ffff180224 */ /* 0x000fe200078e0003 */
[----:B------:R-:W-:Y:S01]  /*229a0*/  PRMT R56, RZ, 0x7610, R56 ;  /* 0x00007610ff387816 */ /* 0x000fe20000000038 */
[----:B------:R-:W1:Y:S01]  /*229b0*/  LDCU UR13, c[0x0][0x3b0] ;  /* 0x00007600ff0d77ac */ /* 0x000e620008000800 */
[----:B0-----:R-:W-:-:S05]  /*229c0*/  @P0 IMAD.MOV.U32 R25, RZ, RZ, R5 ;  /* 0x000000ffff190224 */ /* 0x001fca00078e0005 */
[----:B------:R0:W3:Y:S01]  /*229d0*/  @P0 LDG.E.U8 R58, desc[UR18][R24.64] ;  /* 0x00000012183a0981 */ /* 0x0000e2000c1e1100 */
[----:B--2---:R-:W-:Y:S02]  /*229e0*/  ISETP.GT.U32.AND P6, PT, R8, R13, PT ;  /* 0x0000000d0800720c */ /* 0x004fe40003fc4070 */
[----:B------:R-:W-:-:S11]  /*229f0*/  ISETP.GE.AND P5, PT, R14, RZ, PT ;  /* 0x000000ff0e00720c */ /* 0x000fd60003fa6270 */
[----:B------:R-:W-:Y:S01]  /*22a00*/  @!P6 IMAD.IADD R13, R13, 0x1, -R8 ;  /* 0x000000010d0de824 */ /* 0x000fe200078e0a08 */
[----:B------:R-:W2:Y:S04]  /*22a10*/  LDL.LU R14, [R1+0x98] ;  /* 0x00009800010e7983 */ /* 0x000ea80000300800 */
[C---:B------:R-:W-:Y:S01]  /*22a20*/  ISETP.GT.U32.AND P6, PT, R8.reuse, R13, PT ;  /* 0x0000000d0800720c */ /* 0x040fe20003fc4070 */
[----:B------:R0:W-:Y:S01]  /*22a30*/  STL [R1+0x8e0], R3 ;  /* 0x0008e00301007387 */ /* 0x0001e20000100800 */
[----:B------:R-:W-:Y:S01]  /*22a40*/  @!P5 IMAD.MOV R22, RZ, RZ, -R22 ;  /* 0x000000ffff16d224 */ /* 0x000fe200078e0a16 */
[----:B----4-:R-:W-:Y:S02]  /*22a50*/  ISETP.GT.U32.AND P1, PT, R8, R85, PT ;  /* 0x000000550800720c */ /* 0x010fe40003f24070 */
[----:B0-----:R-:W-:Y:S01]  /*22a60*/  IADD3 R3, P5, PT, R23, R7, RZ ;  /* 0x0000000717037210 */ /* 0x001fe20007fbe0ff */
[----:B------:R0:W-:Y:S01]  /*22a70*/  STL [R1+0x8dc], R5 ;  /* 0x0008dc0501007387 */ /* 0x0001e20000100800 */
[----:B------:R-:W-:-:S06]  /*22a80*/  SEL R22, R11, R22, !P4 ;  /* 0x000000160b167207 */ /* 0x000fcc0006000000 */
[--C-:B------:R-:W-:Y:S01]  /*22a90*/  @!P6 IMAD.IADD R13, R13, 0x1, -R8.reuse ;  /* 0x000000010d0de824 */ /* 0x100fe200078e0a08 */
[----:B------:R-:W4:Y:S01]  /*22aa0*/  LDL.LU R16, [R1+0x94] ;  /* 0x0000940001107983 */ /* 0x000f220000300800 */
[----:B------:R-:W-:Y:S01]  /*22ab0*/  IMAD R24, R22, UR4, RZ ;  /* 0x0000000416187c24 */ /* 0x000fe2000f8e02ff */
[----:B------:R-:W-:Y:S02]  /*22ac0*/  ISETP.GT.U32.AND P3, PT, R8, R4, PT ;  /* 0x000000040800720c */ /* 0x000fe40003f64070 */
[----:B0-----:R-:W-:Y:S01]  /*22ad0*/  LEA.HI.X.SX32 R5, R23, R6, 0x1, P5 ;  /* 0x0000000617057211 */ /* 0x001fe200028f0eff */
[----:B------:R-:W-:Y:S01]  /*22ae0*/  @!P1 IMAD.IADD R85, R85, 0x1, -R8 ;  /* 0x0000000155559824 */ /* 0x000fe200078e0a08 */
[----:B------:R-:W4:Y:S01]  /*22af0*/  LDL R25, [R1+0x12a4] ;  /* 0x0012a40001197983 */ /* 0x000f220000100800 */
[----:B------:R-:W-:Y:S01]  /*22b00*/  @P0 IMAD.MOV.U32 R22, RZ, RZ, R3 ;  /* 0x000000ffff160224 */ /* 0x000fe200078e0003 */
[----:B------:R-:W0:Y:S01]  /*22b10*/  LDCU UR4, c[0x0][0x3b0] ;  /* 0x00007600ff0477ac */ /* 0x000e220008000800 */
[----:B------:R-:W-:Y:S01]  /*22b20*/  @P0 IMAD.MOV.U32 R23, RZ, RZ, R5 ;  /* 0x000000ffff170224 */ /* 0x000fe200078e0005 */
[----:B---3--:R-:W-:-:S04]  /*22b30*/  ISETP.GE.AND P1, PT, R12, RZ, PT ;  /* 0x000000ff0c00720c */ /* 0x008fc80003f26270 */
[----:B------:R3:W4:Y:S04]  /*22b40*/  @P0 LDG.E.U8 R57, desc[UR18][R22.64] ;  /* 0x0000001216390981 */ /* 0x000728000c1e1100 */
[----:B------:R-:W4:Y:S04]  /*22b50*/  LDL.LU R12, [R1+0x84] ;  /* 0x00008400010c7983 */ /* 0x000f280000300800 */
[----:B------:R0:W-:Y:S01]  /*22b60*/  STL [R1+0x8f8], R3 ;  /* 0x0008f80301007387 */ /* 0x0001e20000100800 */
[----:B---3--:R-:W-:-:S03]  /*22b70*/  IMAD.MOV.U32 R22, RZ, RZ, R13 ;  /* 0x000000ffff167224 */ /* 0x008fc600078e000d */
[----:B------:R3:W-:Y:S01]  /*22b80*/  STL [R1+0x8f4], R5 ;  /* 0x0008f40501007387 */ /* 0x0007e20000100800 */
[----:B------:R-:W-:-:S03]  /*22b90*/  @!P1 IMAD.MOV R22, RZ, RZ, -R22 ;  /* 0x000000ffff169224 */ /* 0x000fc600078e0a16 */
[----:B------:R-:W4:Y:S01]  /*22ba0*/  LDL R13, [R1+0x1288] ;  /* 0x00128800010d7983 */ /* 0x000f220000100800 */
[----:B0-----:R-:W-:-:S04]  /*22bb0*/  IADD3 R3, P6, PT, R24, R7, RZ ;  /* 0x0000000718037210 */ /* 0x001fc80007fde0ff */
[----:B---3--:R-:W-:Y:S02]  /*22bc0*/  LEA.HI.X.SX32 R5, R24, R6, 0x1, P6 ;  /* 0x0000000618057211 */ /* 0x008fe400030f0eff */
[----:B------:R-:W-:Y:S01]  /*22bd0*/  SEL R24, R11, R22, !P4 ;  /* 0x000000160b187207 */ /* 0x000fe20006000000 */
[----:B------:R-:W-:Y:S02]  /*22be0*/  @P0 IMAD.MOV.U32 R22, RZ, RZ, R3 ;  /* 0x000000ffff160224 */ /* 0x000fe400078e0003 */
[----:B------:R-:W-:Y:S01]  /*22bf0*/  @P0 IMAD.MOV.U32 R23, RZ, RZ, R5 ;  /* 0x000000ffff170224 */ /* 0x000fe200078e0005 */
[----:B------:R0:W-:Y:S04]  /*22c00*/  STL [R1+0x900], R3 ;  /* 0x0009000301007387 */ /* 0x0001e80000100800 */
[----:B------:R3:W-:Y:S04]  /*22c10*/  STL [R1+0x8fc], R5 ;  /* 0x0008fc0501007387 */ /* 0x0007e80000100800 */
[----:B------:R1:W4:Y:S04]  /*22c20*/  @P0 LDG.E.U8 R56, desc[UR18][R22.64] ;  /* 0x0000001216380981 */ /* 0x000328000c1e1100 */
[----:B0-----:R-:W4:Y:S04]  /*22c30*/  LDL R3, [R1+0x12a0] ;  /* 0x0012a00001037983 */ /* 0x001f280000100800 */
[----:B---3--:R-:W3:Y:S04]  /*22c40*/  LDL.LU R5, [R1+0x88] ;  /* 0x0000880001057983 */ /* 0x008ee80000300800 */
[----:B------:R-:W3:Y:S01]  /*22c50*/  LDL R22, [R1+0x1284] ;  /* 0x0012840001167983 */ /* 0x000ee20000100800 */
[----:B------:R-:W-:Y:S01]  /*22c60*/  @!P3 IMAD.IADD R4, R4, 0x1, -R8 ;  /* 0x000000010404b824 */ /* 0x000fe200078e0a08 */
[----:B------:R-:W-:-:S04]  /*22c70*/  ISETP.GT.U32.AND P5, PT, R8, R85, PT ;  /* 0x000000550800720c */ /* 0x000fc80003fa4070 */
[----:B------:R-:W-:Y:S01]  /*22c80*/  ISETP.GT.U32.AND P3, PT, R8, R4, PT ;  /* 0x000000040800720c */ /* 0x000fe20003f64070 */
[----:B------:R-:W-:Y:S01]  /*22c90*/  IMAD R24, R24, UR5, RZ ;  /* 0x0000000518187c24 */ /* 0x000fe2000f8e02ff */
[----:B------:R-:W-:Y:S01]  /*22ca0*/  PRMT R55, RZ, 0x7610, R55 ;  /* 0x00007610ff377816 */ /* 0x000fe20000000037 */
[----:B------:R-:W0:Y:S06]  /*22cb0*/  LDCU UR5, c[0x0][0x3b0] ;  /* 0x00007600ff0577ac */ /* 0x000e2c0008000800 */
[----:B------:R-:W-:-:S04]  /*22cc0*/  @!P5 IMAD.IADD R85, R85, 0x1, -R8 ;  /* 0x000000015555d824 */ /* 0x000fc800078e0a08 */
[----:B------:R-:W-:Y:S02]  /*22cd0*/  @!P3 IMAD.IADD R4, R4, 0x1, -R8 ;  /* 0x000000010404b824 */ /* 0x000fe400078e0a08 */
[----:B-1----:R-:W-:Y:S02]  /*22ce0*/  IMAD.MOV.U32 R23, RZ, RZ, R85 ;  /* 0x000000ffff177224 */ /* 0x002fe400078e0055 */
[----:B------:R-:W3:Y:S01]  /*22cf0*/  LDL.LU R85, [R1+0x12fc] ;  /* 0x0012fc0001557983 */ /* 0x000ee20000300800 */
[----:B--2---:R-:W-:-:S13]  /*22d00*/  ISETP.GT.U32.AND P1, PT, R8, R14, PT ;  /* 0x0000000e0800720c */ /* 0x004fda0003f24070 */
[----:B------:R-:W-:Y:S01]  /*22d10*/  @!P1 IMAD.IADD R14, R14, 0x1, -R8 ;  /* 0x000000010e0e9824 */ /* 0x000fe200078e0a08 */
[----:B----4-:R-:W-:Y:S02]  /*22d20*/  ISETP.GE.AND P6, PT, R25, RZ, PT ;  /* 0x000000ff1900720c */ /* 0x010fe40003fc6270 */
[----:B------:R-:W-:-:S05]  /*22d30*/  IADD3 R25, P3, PT, R24, R7, RZ ;  /* 0x0000000718197210 */ /* 0x000fca0007f7e0ff */
[----:B------:R1:W-:Y:S06]  /*22d40*/  STL [R1+0x908], R25 ;  /* 0x0009081901007387 */ /* 0x0003ec0000100800 */
[----:B------:R-:W-:Y:S01]  /*22d50*/  @!P6 IMAD.MOV R23, RZ, RZ, -R23 ;  /* 0x000000ffff17e224 */ /* 0x000fe200078e0a17 */
[----:B------:R-:W-:-:S04]  /*22d60*/  ISETP.GT.U32.AND P6, PT, R8, R12, PT ;  /* 0x0000000c0800720c */ /* 0x000fc80003fc4070 */
[----:B------:R-:W-:-:S09]  /*22d70*/  SEL R23, R11, R23, !P4 ;  /* 0x000000170b177207 */ /* 0x000fd20006000000 */
[----:B------:R-:W-:Y:S01]  /*22d80*/  @!P6 IMAD.IADD R12, R12, 0x1, -R8 ;  /* 0x000000010c0ce824 */ /* 0x000fe200078e0a08 */
[----:B---3--:R-:W-:Y:S02]  /*22d90*/  ISETP.GE.AND P1, PT, R22, RZ, PT ;  /* 0x000000ff1600720c */ /* 0x008fe40003f26270 */
[----:B------:R-:W-:Y:S01]  /*22da0*/  LEA.HI.X.SX32 R22, R24, R6, 0x1, P3 ;  /* 0x0000000618167211 */ /* 0x000fe200018f0eff */
[----:B------:R-:W-:Y:S01]  /*22db0*/  @P0 IMAD.MOV.U32 R24, RZ, RZ, R25 ;  /* 0x000000ffff180224 */ /* 0x000fe200078e0019 */
[----:B------:R-:W-:-:S03]  /*22dc0*/  ISETP.GT.U32.AND P3, PT, R8, R14, PT ;  /* 0x0000000e0800720c */ /* 0x000fc60003f64070 */
[----:B------:R2:W-:Y:S01]  /*22dd0*/  STL [R1+0x904], R22 ;  /* 0x0009041601007387 */ /* 0x0005e20000100800 */
[----:B-1----:R-:W-:-:S05]  /*22de0*/  @P0 IMAD.MOV.U32 R25, RZ, RZ, R22 ;  /* 0x000000ffff190224 */ /* 0x002fca00078e0016 */
[----:B------:R1:W3:Y:S01]  /*22df0*/  @P0 LDG.E.U8 R55, desc[UR18][R24.64] ;  /* 0x0000001218370981 */ /* 0x0002e2000c1e1100 */
[----:B--2---:R-:W-:-:S04]  /*22e00*/  IMAD.MOV.U32 R22, RZ, RZ, R4 ;  /* 0x000000ffff167224 */ /* 0x004fc800078e0004 */
[----:B------:R-:W-:Y:S01]  /*22e10*/  @!P1 IMAD.MOV R22, RZ, RZ, -R22 ;  /* 0x000000ffff169224 */ /* 0x000fe200078e0a16 */
[----:B------:R-:W-:Y:S02]  /*22e20*/  ISETP.GE.AND P1, PT, R13, RZ, PT ;  /* 0x000000ff0d00720c */ /* 0x000fe40003f26270 */
[----:B------:R-:W2:Y:S01]  /*22e30*/  LDL R13, [R1+0x1268] ;  /* 0x00126800010d7983 */ /* 0x000ea20000100800 */
[----:B-1----:R-:W-:Y:S02]  /*22e40*/  IMAD R24, R23, UR4, RZ ;  /* 0x0000000417187c24 */ /* 0x002fe4000f8e02ff */
[----:B------:R-:W-:Y:S01]  /*22e50*/  @!P3 IMAD.IADD R14, R14, 0x1, -R8 ;  /* 0x000000010e0eb824 */ /* 0x000fe200078e0a08 */
[----:B------:R-:W-:Y:S01]  /*22e60*/  ISETP.GT.U32.AND P5, PT, R8, R16, PT ;  /* 0x000000100800720c */ /* 0x000fe20003fa4070 */
[----:B------:R-:W1:Y:S01]  /*22e70*/  LDCU UR4, c[0x0][0x3b0] ;  /* 0x00007600ff0477ac */ /* 0x000e620008000800 */
[----:B------:R-:W-:Y:S01]  /*22e80*/  IADD3 R4, P6, PT, R24, R7, RZ ;  /* 0x0000000718047210 */ /* 0x000fe20007fde0ff */
[----:B------:R-:W-:-:S03]  /*22e90*/  IMAD.MOV.U32 R23, RZ, RZ, R14 ;  /* 0x000000ffff177224 */ /* 0x000fc600078e000e */
[----:B------:R-:W-:Y:S01]  /*22ea0*/  LEA.HI.X.SX32 R14, R24, R6, 0x1, P6 ;  /* 0x00000006180e7211 */ /* 0x000fe200030f0eff */
[----:B------:R-:W-:Y:S04]  /*22eb0*/  STL [R1+0x910], R4 ;  /* 0x0009100401007387 */ /* 0x000fe80000100800 */
[----:B------:R4:W-:Y:S01]  /*22ec0*/  STL [R1+0x90c], R14 ;  /* 0x00090c0e01007387 */ /* 0x0009e20000100800 */
[----:B------:R-:W-:-:S03]  /*22ed0*/  @P0 IMAD.MOV.U32 R25, RZ, RZ, R14 ;  /* 0x000000ffff190224 */ /* 0x000fc600078e000e */
[----:B----4-:R-:W4:Y:S01]  /*22ee0*/  LDL R14, [R1+0x12b4] ;  /* 0x0012b400010e7983 */ /* 0x010f220000100800 */
[----:B------:R-:W-:Y:S01]  /*22ef0*/  @!P5 IMAD.IADD R16, R16, 0x1, -R8 ;  /* 0x000000011010d824 */ /* 0x000fe200078e0a08 */
[----:B------:R-:W-:-:S04]  /*22f00*/  SEL R22, R11, R22, !P4 ;  /* 0x000000160b167207 */ /* 0x000fc80006000000 */
[----:B------:R-:W-:Y:S01]  /*22f10*/  ISETP.GT.U32.AND P5, PT, R8, R16, PT ;  /* 0x000000100800720c */ /* 0x000fe20003fa4070 */
[----:B0-----:R-:W-:Y:S01]  /*22f20*/  IMAD R22, R22, UR5, RZ ;  /* 0x0000000516167c24 */ /* 0x001fe2000f8e02ff */
[----:B------:R-:W-:Y:S01]  /*22f30*/  ISETP.GE.AND P3, PT, R3, RZ, PT ;  /* 0x000000ff0300720c */ /* 0x000fe20003f66270 */
[----:B------:R-:W-:Y:S01]  /*22f40*/  @!P1 IMAD.MOV R23, RZ, RZ, -R23 ;  /* 0x000000ffff179224 */ /* 0x000fe200078e0a17 */
[----:B------:R-:W-:Y:S01]  /*22f50*/  PRMT R54, RZ, 0x7610, R54 ;  /* 0x00007610ff367816 */ /* 0x000fe20000000036 */
[----:B------:R-:W-:Y:S01]  /*22f60*/  @P0 IMAD.MOV.U32 R24, RZ, RZ, R4 ;  /* 0x000000ffff180224 */ /* 0x000fe200078e0004 */
[----:B------:R-:W-:Y:S01]  /*22f70*/  IADD3 R3, P1, PT, R22, R7, RZ ;  /* 0x0000000716037210 */ /* 0x000fe20007f3e0ff */
[----:B------:R-:W0:Y:S06]  /*22f80*/  LDCU UR5, c[0x0][0x3b0] ;  /* 0x00007600ff0577ac */ /* 0x000e2c0008000800 */
[----:B------:R-:W-:Y:S01]  /*22f90*/  @!P5 IMAD.IADD R16, R16, 0x1, -R8 ;  /* 0x000000011010d824 */ /* 0x000fe200078e0a08 */
[----:B------:R-:W-:Y:S01]  /*22fa0*/  ISETP.GT.U32.AND P5, PT, R8, R5, PT ;  /* 0x000000050800720c */ /* 0x000fe20003fa4070 */
[----:B------:R0:W3:Y:S01]  /*22fb0*/  @P0 LDG.E.U8 R54, desc[UR18][R24.64] ;  /* 0x0000001218360981 */ /* 0x0000e2000c1e1100 */
[----:B------:R-:W-:-:S02]  /*22fc0*/  LEA.HI.X.SX32 R4, R22, R6, 0x1, P1 ;  /* 0x0000000616047211 */ /* 0x000fc400008f0eff */
[----:B------:R-:W-:Y:S01]  /*22fd0*/  ISETP.GT.U32.AND P6, PT, R8, R12, PT ;  /* 0x0000000c0800720c */ /* 0x000fe20003fc4070 */
[----:B------:R-:W-:Y:S01]  /*22fe0*/  IMAD.MOV.U32 R22, RZ, RZ, R16 ;  /* 0x000000ffff167224 */ /* 0x000fe200078e0010 */
[----:B------:R-:W-:Y:S01]  /*22ff0*/  PRMT R53, RZ, 0x7610, R53 ;  /* 0x00007610ff357816 */ /* 0x000fe20000000035 */
[----:B0-----:R-:W-:Y:S02]  /*23000*/  @P0 IMAD.MOV.U32 R24, RZ, RZ, R3 ;  /* 0x000000ffff180224 */ /* 0x001fe400078e0003 */
[----:B------:R-:W-:-:S04]  /*23010*/  @P0 IMAD.MOV.U32 R25, RZ, RZ, R4 ;  /* 0x000000ffff190224 */ /* 0x000fc800078e0004 */
[----:B------:R-:W-:Y:S02]  /*23020*/  @!P5 IMAD.IADD R5, R5, 0x1, -R8 ;  /* 0x000000010505d824 */ /* 0x000fe400078e0a08 */
[----:B------:R-:W-:Y:S01]  /*23030*/  @!P3 IMAD.MOV R22, RZ, RZ, -R22 ;  /* 0x000000ffff16b224 */ /* 0x000fe200078e0a16 */
[----:B------:R0:W3:Y:S01]  /*23040*/  @P0 LDG.E.U8 R53, desc[UR18][R24.64] ;  /* 0x0000001218350981 */ /* 0x0000e2000c1e1100 */
[----:B------:R-:W-:Y:S01]  /*23050*/  @!P6 IMAD.IADD R12, R12, 0x1, -R8 ;  /* 0x000000010c0ce824 */ /* 0x000fe200078e0a08 */
[----:B------:R-:W-:Y:S02]  /*23060*/  ISETP.GT.U32.AND P3, PT, R8, R5, PT ;  /* 0x000000050800720c */ /* 0x000fe40003f64070 */
[C---:B0-----:R-:W-:Y:S02]  /*23070*/  SEL R24, R11.reuse, R23, !P4 ;  /* 0x000000170b187207 */ /* 0x041fe40006000000 */
[----:B------:R-:W-:-:S03]  /*23080*/  SEL R23, R11, R22, !P4 ;  /* 0x000000160b177207 */ /* 0x000fc60006000000 */
[----:B------:R-:W-:Y:S01]  /*23090*/  IMAD R24, R24, UR12, RZ ;  /* 0x0000000c18187c24 */ /* 0x000fe2000f8e02ff */
[----:B------:R0:W-:Y:S01]  /*230a0*/  STL [R1+0x918], R3 ;  /* 0x0009180301007387 */ /* 0x0001e20000100800 */
[----:B------:R-:W-:Y:S01]  /*230b0*/  IMAD.MOV.U32 R22, RZ, RZ, R12 ;  /* 0x000000ffff167224 */ /* 0x000fe200078e000c */
[----:B------:R-:W-:Y:S01]  /*230c0*/  ISETP.GT.U32.AND P1, PT, R8, R85, PT ;  /* 0x000000550800720c */ /* 0x000fe20003f24070 */
[----:B-1----:R-:W-:Y:S01]  /*230d0*/  IMAD R23, R23, UR4, RZ ;  /* 0x0000000417177c24 */ /* 0x002fe2000f8e02ff */
[C---:B------:R-:W-:Y:S01]  /*230e0*/  IADD3 R12, P6, PT, R24.reuse, R7, RZ ;  /* 0x00000007180c7210 */ /* 0x040fe20007fde0ff */
[----:B------:R1:W-:Y:S01]  /*230f0*/  STL [R1+0x914], R4 ;  /* 0x0009140401007387 */ /* 0x0003e20000100800 */
[----:B------:R-:W-:Y:S01]  /*23100*/  @!P3 IMAD.IADD R5, R5, 0x1, -R8 ;  /* 0x000000010505b824 */ /* 0x000fe200078e0a08 */
[----:B------:R-:W-:Y:S01]  /*23110*/  PRMT R52, RZ, 0x7610, R52 ;  /* 0x00007610ff347816 */ /* 0x000fe20000000034 */
[----:B------:R-:W2:Y:S01]  /*23120*/  LDCU UR4, c[0x0][0x3b0] ;  /* 0x00007600ff0477ac */ /* 0x000ea20008000800 */
[----:B------:R-:W-:Y:S01]  /*23130*/  LEA.HI.X.SX32 R16, R24, R6, 0x1, P6 ;  /* 0x0000000618107211 */ /* 0x000fe200030f0eff */
[----:B0-----:R-:W3:Y:S01]  /*23140*/  LDL R3, [R1+0xf84] ;  /* 0x000f840001037983 */ /* 0x001ee20000100800 */
[----:B------:R-:W-:Y:S01]  /*23150*/  PRMT R51, RZ, 0x7610, R51 ;  /* 0x00007610ff337816 */ /* 0x000fe20000000033 */
[----:B------:R-:W0:Y:S02]  /*23160*/  LDCU UR12, c[0x0][0x3b0] ;  /* 0x00007600ff0c77ac */ /* 0x000e240008000800 */
[----:B-1----:R-:W3:Y:S04]  /*23170*/  LDL R4, [R1+0xf30] ;  /* 0x000f300001047983 */ /* 0x002ee80000100800 */
[----:B------:R-:W-:Y:S01]  /*23180*/  STL [R1+0x920], R12 ;  /* 0x0009200c01007387 */ /* 0x000fe20000100800 */
[----:B--2---:R-:W-:-:S13]  /*23190*/  ISETP.GE.AND P5, PT, R13, RZ, PT ;  /* 0x000000ff0d00720c */ /* 0x004fda0003fa6270 */
[----:B------:R-:W-:Y:S01]  /*231a0*/  @!P5 IMAD.MOV R22, RZ, RZ, -R22 ;  /* 0x000000ffff16d224 */ /* 0x000fe200078e0a16 */
[----:B------:R-:W-:-:S04]  /*231b0*/  IADD3 R13, P5, PT, R23, R7, RZ ;  /* 0x00000007170d7210 */ /* 0x000fc80007fbe0ff */
[----:B------:R-:W-:Y:S01]  /*231c0*/  SEL R24, R11, R22, !P4 ;  /* 0x000000160b187207 */ /* 0x000fe20006000000 */
[----:B------:R-:W-:Y:S01]  /*231d0*/  STL [R1+0x938], R13 ;  /* 0x0009380d01007387 */ /* 0x000fe20000100800 */
[----:B------:R-:W-:-:S03]  /*231e0*/  @P0 IMAD.MOV.U32 R22, RZ, RZ, R12 ;  /* 0x000000ffff160224 */ /* 0x000fc600078e000c */
[----:B------:R1:W-:Y:S01]  /*231f0*/  STL [R1+0x91c], R16 ;  /* 0x00091c1001007387 */ /* 0x0003e20000100800 */
[----:B----4-:R-:W-:Y:S02]  /*23200*/  ISETP.GE.AND P3, PT, R14, RZ, PT ;  /* 0x000000ff0e00720c */ /* 0x010fe40003f66270 */
[----:B------:R-:W-:Y:S01]  /*23210*/  LEA.HI.X.SX32 R14, R23, R6, 0x1, P5 ;  /* 0x00000006170e7211 */ /* 0x000fe200028f0eff */
[----:B------:R-:W-:Y:S02]  /*23220*/  @P0 IMAD.MOV.U32 R23, RZ, RZ, R16 ;  /* 0x000000ffff170224 */ /* 0x000fe400078e0010 */
[----:B-1----:R-:W2:Y:S04]  /*23230*/  LDL.LU R16, [R1+0x12f8] ;  /* 0x0012f80001107983 */ /* 0x002ea80000300800 */
[----:B------:R-:W4:Y:S01]  /*23240*/  LDL.LU R12, [R1+0x12f4] ;  /* 0x0012f400010c7983 */ /* 0x000f220000300800 */
[----:B------:R-:W-:-:S03]  /*23250*/  @!P1 IMAD.IADD R85, R85, 0x1, -R8 ;  /* 0x0000000155559824 */ /* 0x000fc600078e0a08 */
[----:B------:R1:W2:Y:S02]  /*23260*/  @P0 LDG.E.U8 R52, desc[UR18][R22.64] ;  /* 0x0000001216340981 */ /* 0x0002a4000c1e1100 */
[C---:B------:R-:W-:Y:S01]  /*23270*/  ISETP.GT.U32.AND P1, PT, R8.reuse, R85, PT ;  /* 0x000000550800720c */ /* 0x040fe20003f24070 */
[----:B-1----:R-:W-:Y:S02]  /*23280*/  @P0 IMAD.MOV.U32 R22, RZ, RZ, R13 ;  /* 0x000000ffff160224 */ /* 0x002fe400078e000d */
[----:B------:R-:W-:Y:S01]  /*23290*/  @P0 IMAD.MOV.U32 R23, RZ, RZ, R14 ;  /* 0x000000ffff170224 */ /* 0x000fe200078e000e */
[----:B------:R-:W-:-:S04]  /*232a0*/  ISETP.GT.U32.AND P6, PT, R8, R10, PT ;  /* 0x0000000a0800720c */ /* 0x000fc80003fc4070 */
[----:B------:R1:W2:Y:S01]  /*232b0*/  @P0 LDG.E.U8 R51, desc[UR18][R22.64] ;  /* 0x0000001216330981 */ /* 0x0002a2000c1e1100 */
[----:B------:R-:W-:Y:S01]  /*232c0*/  IMAD R24, R24, UR5, RZ ;  /* 0x0000000518187c24 */ /* 0x000fe2000f8e02ff */
[----:B------:R-:W-:-:S03]  /*232d0*/  PRMT R50, RZ, 0x7610, R50 ;  /* 0x00007610ff327816 */ /* 0x000fc60000000032 */
[----:B------:R-:W-:Y:S01]  /*232e0*/  @!P1 IMAD.IADD R85, R85, 0x1, -R8 ;  /* 0x0000000155559824 */ /* 0x000fe200078e0a08 */
[----:B------:R0:W-:Y:S01]  /*232f0*/  STL [R1+0x934], R14 ;  /* 0x0009340e01007387 */ /* 0x0001e20000100800 */
[----:B------:R-:W-:Y:S01]  /*23300*/  PRMT R49, RZ, 0x7610, R49 ;  /* 0x00007610ff317816 */ /* 0x000fe20000000031 */
[----:B------:R-:W2:Y:S01]  /*23310*/  LDCU UR5, c[0x0][0x3b0] ;  /* 0x00007600ff0577ac */ /* 0x000ea20008000800 */
[----:B-1----:R-:W-:-:S04]  /*23320*/  IMAD.MOV.U32 R22, RZ, RZ, R5 ;  /* 0x000000ffff167224 */ /* 0x002fc800078e0005 */
[----:B------:R-:W-:Y:S01]  /*23330*/  @!P3 IMAD.MOV R22, RZ, RZ, -R22 ;  /* 0x000000ffff16b224 */ /* 0x000fe200078e0a16 */
[----:B0-----:R-:W2:Y:S04]  /*23340*/  LDL.LU R14, [R1+0x12f0] ;  /* 0x0012f000010e7983 */ /* 0x001ea80000300800 */
[----:B------:R-:W-:Y:S01]  /*23350*/  SEL R22, R11, R22, !P4 ;  /* 0x000000160b167207 */ /* 0x000fe20006000000 */
[----:B------:R-:W2:Y:S01]  /*23360*/  LDL.LU R13, [R1+0x12ec] ;  /* 0x0012ec00010d7983 */ /* 0x000ea20000300800 */
[----:B------:R-:W-:Y:S01]  /*23370*/  @!P6 IMAD.IADD R10, R10, 0x1, -R8 ;  /* 0x000000010a0ae824 */ /* 0x000fe200078e0a08 */
[----:B---3--:R-:W-:Y:S02]  /*23380*/  ISETP.GE.AND P5, PT, R3, RZ, PT ;  /* 0x000000ff0300720c */ /* 0x008fe40003fa6270 */
[----:B------:R-:W-:-:S04]  /*23390*/  IADD3 R3, P3, PT, R24, R7, RZ ;  /* 0x0000000718037210 */ /* 0x000fc80007f7e0ff */
[----:B------:R-:W-:Y:S01]  /*233a0*/  LEA.HI.X.SX32 R5, R24, R6, 0x1, P3 ;  /* 0x0000000618057211 */ /* 0x000fe200018f0eff */
[----:B------:R-:W-:Y:S01]  /*233b0*/  IMAD R24, R22, UR13, RZ ;  /* 0x0000000d16187c24 */ /* 0x000fe2000f8e02ff */
[----:B------:R0:W-:Y:S01]  /*233c0*/  STL [R1+0x940], R3 ;  /* 0x0009400301007387 */ /* 0x0001e20000100800 */
[----:B------:R-:W-:Y:S01]  /*233d0*/  @P0 IMAD.MOV.U32 R22, RZ, RZ, R3 ;  /* 0x000000ffff160224 */ /* 0x000fe200078e0003 */
[----:B------:R-:W-:-:S03]  /*233e0*/  ISETP.GT.U32.AND P6, PT, R8, R10, PT ;  /* 0x0000000a0800720c */ /* 0x000fc60003fc4070 */
[----:B------:R-:W-:Y:S01]  /*233f0*/  @!P5 IMAD.MOV R85, RZ, RZ, -R85 ;  /* 0x000000ffff55d224 */ /* 0x000fe200078e0a55 */
[----:B------:R-:W-:Y:S01]  /*23400*/  PRMT R48, RZ, 0x7610, R48 ;  /* 0x00007610ff307816 */ /* 0x000fe20000000030 */
[----:B------:R-:W-:Y:S01]  /*23410*/  @P0 IMAD.MOV.U32 R23, RZ, RZ, R5 ;  /* 0x000000ffff170224 */ /* 0x000fe200078e0005 */
[----:B------:R-:W-:Y:S01]  /*23420*/  PRMT R46, RZ, 0x7610, R46 ;  /* 0x00007610ff2e7816 */ /* 0x000fe2000000002e */
[----:B------:R-:W1:Y:S01]  /*23430*/  LDCU UR13, c[0x0][0x3b0] ;  /* 0x00007600ff0d77ac */ /* 0x000e620008000800 */
[----:B0-----:R-:W-:Y:S02]  /*23440*/  IADD3 R3, P5, PT, R24, R7, RZ ;  /* 0x0000000718037210 */ /* 0x001fe40007fbe0ff */
[----:B------:R-:W-:Y:S01]  /*23450*/  SEL R85, R11, R85, !P4 ;  /* 0x000000550b557207 */ /* 0x000fe20006000000 */
[----:B------:R0:W3:Y:S04]  /*23460*/  @P0 LDG.E.U8 R50, desc[UR18][R22.64] ;  /* 0x0000001216320981 */ /* 0x0000e8000c1e1100 */
[----:B------:R-:W-:Y:S01]  /*23470*/  IMAD R85, R85, UR4, RZ ;  /* 0x0000000455557c24 */ /* 0x000fe2000f8e02ff */
[----:B------:R-:W-:Y:S01]  /*23480*/  STL [R1+0x93c], R5 ;  /* 0x00093c0501007387 */ /* 0x000fe20000100800 */
[----:B------:R-:W-:Y:S01]  /*23490*/  @!P6 IMAD.IADD R10, R10, 0x1, -R8 ;  /* 0x000000010a0ae824 */ /* 0x000fe200078e0a08 */
[----:B------:R-:W1:Y:S01]  /*234a0*/  LDCU UR4, c[0x0][0x3b0] ;  /* 0x00007600ff0477ac */ /* 0x000e620008000800 */
[----:B0-----:R-:W-:Y:S01]  /*234b0*/  @P0 IMAD.MOV.U32 R22, RZ, RZ, R3 ;  /* 0x000000ffff160224 */ /* 0x001fe200078e0003 */
[----:B------:R0:W-:Y:S01]  /*234c0*/  STL [R1+0x948], R3 ;  /* 0x0009480301007387 */ /* 0x0001e20000100800 */
[----:B----4-:R-:W-:-:S13]  /*234d0*/  ISETP.GT.U32.AND P1, PT, R8, R12, PT ;  /* 0x0000000c0800720c */ /* 0x010fda0003f24070 */
[----:B------:R-:W-:Y:S01]  /*234e0*/  @!P1 IMAD.IADD R12, R12, 0x1, -R8 ;  /* 0x000000010c0c9824 */ /* 0x000fe200078e0a08 */
[----:B------:R-:W-:Y:S02]  /*234f0*/  ISETP.GE.AND P1, PT, R4, RZ, PT ;  /* 0x000000ff0400720c */ /* 0x000fe40003f26270 */
[----:B------:R-:W-:-:S05]  /*23500*/  LEA.HI.X.SX32 R4, R24, R6, 0x1, P5 ;  /* 0x0000000618047211 */ /* 0x000fca00028f0eff */
[----:B------:R-:W-:Y:S01]  /*23510*/  @P0 IMAD.MOV.U32 R23, RZ, RZ, R4 ;  /* 0x000000ffff170224 */ /* 0x000fe200078e0004 */
[----:B------:R4:W-:Y:S04]  /*23520*/  STL [R1+0x944], R4 ;  /* 0x0009440401007387 */ /* 0x0009e80000100800 */
[----:B------:R1:W3:Y:S04]  /*23530*/  @P0 LDG.E.U8 R49, desc[UR18][R22.64] ;  /* 0x0000001216310981 */ /* 0x0002e8000c1e1100 */
[----:B0-----:R-:W3:Y:S01]  /*23540*/  LDL R3, [R1+0xf38] ;  /* 0x000f380001037983 */ /* 0x001ee20000100800 */
[----:B----4-:R-:W-:-:S03]  /*23550*/  IADD3 R4, P6, PT, R85, R7, RZ ;  /* 0x0000000755047210 */ /* 0x010fc60007fde0ff */
[----:B------:R-:W4:Y:S01]  /*23560*/  LDL R23, [R1+0xf34] ;  /* 0x000f340001177983 */ /* 0x000f220000100800 */
[----:B------:R-:W-:-:S03]  /*23570*/  LEA.HI.X.SX32 R5, R85, R6, 0x1, P6 ;  /* 0x0000000655057211 */ /* 0x000fc600030f0eff */
[----:B------:R0:W-:Y:S04]  /*23580*/  STL [R1+0x950], R4 ;  /* 0x0009500401007387 */ /* 0x0001e80000100800 */
[----:B------:R-:W3:Y:S01]  /*23590*/  LDL R85, [R1+0xf3c] ;  /* 0x000f3c0001557983 */ /* 0x000ee20000100800 */
[----:B-1----:R-:W-:-:S03]  /*235a0*/  @P0 IMAD.MOV.U32 R22, RZ, RZ, R4 ;  /* 0x000000ffff160224 */ /* 0x002fc600078e0004 */
[----:B------:R1:W-:Y:S04]  /*235b0*/  STL [R1+0x94c], R5 ;  /* 0x00094c0501007387 */ /* 0x0003e80000100800 */
[----:B0-----:R-:W3:Y:S01]  /*235c0*/  LDL R4, [R1+0xf40] ;  /* 0x000f400001047983 */ /* 0x001ee20000100800 */
[C---:B--2---:R-:W-:Y:S01]  /*235d0*/  ISETP.GT.U32.AND P3, PT, R8.reuse, R13, PT ;  /* 0x0000000d0800720c */ /* 0x044fe20003f64070 */
[----:B------:R-:W-:Y:S01]  /*235e0*/  @!P1 IMAD.MOV R10, RZ, RZ, -R10 ;  /* 0x000000ffff0a9224 */ /* 0x000fe200078e0a0a */
[C---:B------:R-:W-:Y:S02]  /*235f0*/  ISETP.GT.U32.AND P1, PT, R8.reuse, R14, PT ;  /* 0x0000000e0800720c */ /* 0x040fe40003f24070 */
[----:B------:R-:W-:-:S09]  /*23600*/  ISETP.GT.U32.AND P5, PT, R8, R12, PT ;  /* 0x0000000c0800720c */ /* 0x000fd20003fa4070 */
[----:B------:R-:W-:Y:S01]  /*23610*/  @!P3 IMAD.IADD R13, R13, 0x1, -R8 ;  /* 0x000000010d0db824 */ /* 0x000fe200078e0a08 */
[----:B------:R-:W-:-:S04]  /*23620*/  SEL R10, R11, R10, !P4 ;  /* 0x0000000a0b0a7207 */ /* 0x000fc80006000000 */
[----:B------:R-:W-:Y:S01]  /*23630*/  ISETP.GT.U32.AND P3, PT, R8, R13, PT ;  /* 0x0000000d0800720c */ /* 0x000fe20003f64070 */
[--C-:B------:R-:W-:Y:S02]  /*23640*/  @!P1 IMAD.IADD R14, R14, 0x1, -R8.reuse ;  /* 0x000000010e0e9824 */ /* 0x100fe400078e0a08 */
[----:B------:R-:W-:Y:S01]  /*23650*/  IMAD R10, R10, UR5, RZ ;  /* 0x000000050a0a7c24 */ /* 0x000fe2000f8e02ff */
[----:B------:R-:W0:Y:S01]  /*23660*/  LDCU UR5, c[0x0][0x3b0] ;  /* 0x00007600ff0577ac */ /* 0x000e220008000800 */
[----:B------:R-:W-:-:S08]  /*23670*/  @!P5 IMAD.IADD R12, R12, 0x1, -R8 ;  /* 0x000000010c0cd824 */ /* 0x000fd000078e0a08 */
[----:B------:R-:W-:Y:S01]  /*23680*/  @!P3 IMAD.IADD R13, R13, 0x1, -R8 ;  /* 0x000000010d0db824 */ /* 0x000fe200078e0a08 */
[----:B----4-:R-:W-:Y:S01]  /*23690*/  ISETP.GE.AND P6, PT, R23, RZ, PT ;  /* 0x000000ff1700720c */ /* 0x010fe20003fc6270 */
[----:B------:R-:W-:Y:S01]  /*236a0*/  @P0 IMAD.MOV.U32 R23, RZ, RZ, R5 ;  /* 0x000000ffff170224 */ /* 0x000fe200078e0005 */
[C---:B-1----:R-:W-:Y:S02]  /*236b0*/  IADD3 R5, P3, PT, R10.reuse, R7, RZ ;  /* 0x000000070a057210 */ /* 0x042fe40007f7e0ff */
[----:B---3--:R-:W-:Y:S02]  /*236c0*/  ISETP.GE.AND P1, PT, R85, RZ, PT ;  /* 0x000000ff5500720c */ /* 0x008fe40003f26270 */
[----:B------:R1:W2:Y:S01]  /*236d0*/  @P0 LDG.E.U8 R48, desc[UR18][R22.64] ;  /* 0x0000001216300981 */ /* 0x0002a2000c1e1100 */
[----:B------:R-:W-:-:S06]  /*236e0*/  LEA.HI.X.SX32 R10, R10, R6, 0x1, P3 ;  /* 0x000000060a0a7211 */ /* 0x000fcc00018f0eff */
[----:B------:R-:W-:Y:S01]  /*236f0*/  @!P6 IMAD.MOV R12, RZ, RZ, -R12 ;  /* 0x000000ffff0ce224 */ /* 0x000fe200078e0a0c */
[C---:B------:R-:W-:Y:S01]  /*23700*/  ISETP.GT.U32.AND P6, PT, R8.reuse, R15, PT ;  /* 0x0000000f0800720c */ /* 0x040fe20003fc4070 */
[----:B------:R3:W-:Y:S01]  /*23710*/  STL [R1+0x958], R5 ;  /* 0x0009580501007387 */ /* 0x0007e20000100800 */
[----:B------:R-:W-:Y:S02]  /*23720*/  ISETP.GT.U32.AND P3, PT, R8, R14, PT ;  /* 0x0000000e0800720c */ /* 0x000fe40003f64070 */
[----:B------:R-:W-:Y:S01]  /*23730*/  SEL R12, R11, R12, !P4 ;  /* 0x0000000c0b0c7207 */ /* 0x000fe20006000000 */
[----:B------:R0:W-:Y:S01]  /*23740*/  STL [R1+0x954], R10 ;  /* 0x0009540a01007387 */ /* 0x0001e20000100800 */
[----:B------:R-:W-:Y:S01]  /*23750*/  @!P1 IMAD.MOV R13, RZ, RZ, -R13 ;  /* 0x000000ffff0d9224 */ /* 0x000fe200078e0a0d */
[----:B------:R-:W-:Y:S02]  /*23760*/  ISETP.GE.AND P1, PT, R3, RZ, PT ;  /* 0x000000ff0300720c */ /* 0x000fe40003f26270 */
[----:B------:R-:W4:Y:S01]  /*23770*/  LDL R3, [R1+0xf2c] ;  /* 0x000f2c0001037983 */ /* 0x000f220000100800 */
[----:B------:R-:W-:Y:S01]  /*23780*/  IMAD R12, R12, UR4, RZ ;  /* 0x000000040c0c7c24 */ /* 0x000fe2000f8e02ff */
[----:B------:R-:W-:Y:S01]  /*23790*/  SEL R13, R11, R13, !P4 ;  /* 0x0000000d0b0d7207 */ /* 0x000fe20006000000 */
[----:B-1----:R-:W-:Y:S01]  /*237a0*/  @P0 IMAD.MOV.U32 R22, RZ, RZ, R5 ;  /* 0x000000ffff160224 */ /* 0x002fe200078e0005 */
[----:B------:R-:W-:Y:S01]  /*237b0*/  ISETP.GT.U32.AND P5, PT, R8, R16, PT ;  /* 0x000000100800720c */ /* 0x000fe20003fa4070 */
[----:B------:R-:W-:Y:S01]  /*237c0*/  @!P6 IMAD.IADD R15, R15, 0x1, -R8 ;  /* 0x000000010f0fe824 */ /* 0x000fe200078e0a08 */
[----:B---3--:R-:W-:Y:S01]  /*237d0*/  IADD3 R5, P6, PT, R12, R7, RZ ;  /* 0x000000070c057210 */ /* 0x008fe20007fde0ff */
[----:B------:R-:W-:Y:S01]  /*237e0*/  @P0 IMAD.MOV.U32 R23, RZ, RZ, R10 ;  /* 0x000000ffff170224 */ /* 0x000fe200078e000a */
[----:B------:R-:W1:Y:S01]  /*237f0*/  LDCU UR4, c[0x0][0x3b0] ;  /* 0x00007600ff0477ac */ /* 0x000e620008000800 */
[----:B------:R-:W-:-:S02]  /*23800*/  @!P3 IMAD.IADD R14, R14, 0x1, -R8 ;  /* 0x000000010e0eb824 */ /* 0x000fc400078e0a08 */
[----:B0-----:R-:W-:Y:S01]  /*23810*/  IMAD R10, R13, UR5, RZ ;  /* 0x000000050d0a7c24 */ /* 0x001fe2000f8e02ff */
[-C--:B------:R-:W-:Y:S01]  /*23820*/  LEA.HI.X.SX32 R12, R12, R6.reuse, 0x1, P6 ;  /* 0x000000060c0c7211 */ /* 0x080fe200030f0eff */
[----:B------:R-:W-:Y:S01]  /*23830*/  @!P1 IMAD.MOV R14, RZ, RZ, -R14 ;  /* 0x000000ffff0e9224 */ /* 0x000fe200078e0a0e */
[----:B------:R-:W-:Y:S01]  /*23840*/  ISETP.GE.AND P3, PT, R4, RZ, PT ;  /* 0x000000ff0400720c */ /* 0x000fe20003f66270 */
[----:B------:R-:W-:Y:S01]  /*23850*/  STL [R1+0x960], R5 ;  /* 0x0009600501007387 */ /* 0x000fe20000100800 */
[C---:B------:R-:W-:Y:S01]  /*23860*/  IADD3 R4, P1, PT, R10.reuse, R7, RZ ;  /* 0x000000070a047210 */ /* 0x040fe20007f3e0ff */
[----:B------:R-:W-:Y:S01]  /*23870*/  @P0 IMAD.MOV.U32 R13, RZ, RZ, R12 ;  /* 0x000000ffff0d0224 */ /* 0x000fe200078e000c */
[----:B------:R-:W-:Y:S01]  /*23880*/  PRMT R45, RZ, 0x7610, R45 ;  /* 0x00007610ff2d7816 */ /* 0x000fe2000000002d */
[----:B------:R0:W-:Y:S01]  /*23890*/  STL [R1+0x95c], R12 ;  /* 0x00095c0c01007387 */ /* 0x0001e20000100800 */
[----:B------:R-:W-:Y:S01]  /*238a0*/  LEA.HI.X.SX32 R10, R10, R6, 0x1, P1 ;  /* 0x000000060a0a7211 */ /* 0x000fe200008f0eff */
[----:B------:R-:W-:Y:S01]  /*238b0*/  @!P5 IMAD.IADD R16, R16, 0x1, -R8 ;  /* 0x000000011010d824 */ /* 0x000fe200078e0a08 */
[----:B------:R-:W3:Y:S01]  /*238c0*/  LDCU UR5, c[0x0][0x3b0] ;  /* 0x00007600ff0577ac */ /* 0x000ee20008000800 */
[----:B0-----:R-:W-:-:S02]  /*238d0*/  @P0 IMAD.MOV.U32 R12, RZ, RZ, R5 ;  /* 0x000000ffff0c0224 */ /* 0x001fc400078e0005 */
[----:B------:R-:W2:Y:S04]  /*238e0*/  LDL R5, [R1+0xf28] ;  /* 0x000f280001057983 */ /* 0x000ea80000100800 */
[----:B------:R0:W3:Y:S04]  /*238f0*/  @P0 LDG.E.U8 R46, desc[UR18][R12.64] ;  /* 0x000000120c2e0981 */ /* 0x0000e8000c1e1100 */
[----:B------:R1:W-:Y:S04]  /*23900*/  STL [R1+0x978], R4 ;  /* 0x0009780401007387 */ /* 0x0003e80000100800 */
[----:B------:R4:W-:Y:S01]  /*23910*/  STL [R1+0x974], R10 ;  /* 0x0009740a01007387 */ /* 0x0009e20000100800 */
[----:B0-----:R-:W-:-:S03]  /*23920*/  @P0 IMAD.MOV.U32 R12, RZ, RZ, R4 ;  /* 0x000000ffff0c0224 */ /* 0x001fc600078e0004 */
[----:B-1----:R-:W3:Y:S01]  /*23930*/  LDL R4, [R1+0xf24] ;  /* 0x000f240001047983 */ /* 0x002ee20000100800 */
[C---:B------:R-:W-:Y:S02]  /*23940*/  ISETP.GT.U32.AND P5, PT, R8.reuse, R16, PT ;  /* 0x000000100800720c */ /* 0x040fe40003fa4070 */
[----:B------:R-:W-:-:S11]  /*23950*/  ISETP.GT.U32.AND P6, PT, R8, R15, PT ;  /* 0x0000000f0800720c */ /* 0x000fd60003fc4070 */
[----:B------:R-:W-:Y:S01]  /*23960*/  @!P5 IMAD.IADD R16, R16, 0x1, -R8 ;  /* 0x000000011010d824 */ /* 0x000fe200078e0a08 */
[----:B------:R-:W-:-:S03]  /*23970*/  ISETP.GT.U32.AND P5, PT, R8, R17, PT ;  /* 0x000000110800720c */ /* 0x000fc60003fa4070 */
[----:B------:R-:W-:Y:S01]  /*23980*/  @!P3 IMAD.MOV R16, RZ, RZ, -R16 ;  /* 0x000000ffff10b224 */ /* 0x000fe200078e0a10 */
[----:B------:R-:W-:Y:S01]  /*23990*/  SEL R14, R11, R14, !P4 ;  /* 0x0000000e0b0e7207 */ /* 0x000fe20006000000 */
[----:B------:R-:W-:-:S03]  /*239a0*/  @P0 IMAD.MOV.U32 R13, RZ, RZ, R10 ;  /* 0x000000ffff0d0224 */ /* 0x000fc600078e000a */
[----:B------:R-:W-:-:S05]  /*239b0*/  SEL R16, R11, R16, !P4 ;  /* 0x000000100b107207 */ /* 0x000fca0006000000 */
[--C-:B------:R-:W-:Y:S01]  /*239c0*/  @!P5 IMAD.IADD R17, R17, 0x1, -R8.reuse ;  /* 0x000000011111d824 */ /* 0x100fe200078e0a08 */
[----:B------:R0:W3:Y:S01]  /*239d0*/  @P0 LDG.E.U8 R45, desc[UR18][R12.64] ;  /* 0x000000120c2d0981 */ /* 0x0000e2000c1e1100 */
[----:B------:R-:W-:Y:S01]  /*239e0*/  IMAD R14, R14, UR12, RZ ;  /* 0x0000000c0e0e7c24 */ /* 0x000fe2000f8e02ff */
[C---:B------:R-:W-:Y:S01]  /*239f0*/  ISETP.GT.U32.AND P1, PT, R8.reuse, R18, PT ;  /* 0x000000120800720c */ /* 0x040fe20003f24070 */
[----:B------:R-:W-:Y:S01]  /*23a00*/  @!P6 IMAD.IADD R15, R15, 0x1, -R8 ;  /* 0x000000010f0fe824 */ /* 0x000fe200078e0a08 */
[----:B------:R-:W-:Y:S01]  /*23a10*/  ISETP.GT.U32.AND P3, PT, R8, R17, PT ;  /* 0x000000110800720c */ /* 0x000fe20003f64070 */
[----:B------:R-:W-:Y:S01]  /*23a20*/  IMAD R16, R16, UR4, RZ ;  /* 0x0000000410107c24 */ /* 0x000fe2000f8e02ff */
[----:B------:R-:W-:Y:S01]  /*23a30*/  PRMT R44, RZ, 0x7610, R44 ;  /* 0x00007610ff2c7816 */ /* 0x000fe2000000002c */
[----:B------:R-:W1:Y:S01]  /*23a40*/  LDCU UR4, c[0x0][0x3b0] ;  /* 0x00007600ff0477ac */ /* 0x000e620008000800 */
[C---:B0-----:R-:W-:Y:S01]  /*23a50*/  IADD3 R12, P6, PT, R14.reuse, R7, RZ ;  /* 0x000000070e0c7210 */ /* 0x041fe20007fde0ff */
[----:B------:R-:W0:Y:S03]  /*23a60*/  LDCU UR12, c[0x0][0x3b0] ;  /* 0x00007600ff0c77ac */ /* 0x000e260008000800 */
[----:B------:R-:W-:Y:S01]  /*23a70*/  LEA.HI.X.SX32 R13, R14, R6, 0x1, P6 ;  /* 0x000000060e0d7211 */ /* 0x000fe200030f0eff */
[----:B------:R0:W-:Y:S04]  /*23a80*/  STL [R1+0x980], R12 ;  /* 0x0009800c01007387 */ /* 0x0001e80000100800 */
[--C-:B------:R-:W-:Y:S01]  /*23a90*/  @!P3 IMAD.IADD R17, R17, 0x1, -R8.reuse ;  /* 0x000000011111b824 */ /* 0x100fe200078e0a08 */
[----:B----4-:R-:W-:Y:S01]  /*23aa0*/  ISETP.GE.AND P5, PT, R3, RZ, PT ;  /* 0x000000ff0300720c */ /* 0x010fe20003fa6270 */
[----:B------:R-:W-:Y:S01]  /*23ab0*/  @!P1 IMAD.IADD R18, R18, 0x1, -R8 ;  /* 0x0000000112129824 */ /* 0x000fe200078e0a08 */
[----:B------:R-:W-:Y:S01]  /*23ac0*/  ISETP.GT.U32.AND P6, PT, R8, R19, PT ;  /* 0x000000130800720c */ /* 0x000fe20003fc4070 */
[----:B------:R0:W4:Y:S10]  /*23ad0*/  @P0 LDG.E.U8 R44, desc[UR18][R12.64] ;  /* 0x000000120c2c0981 */ /* 0x000134000c1e1100 */
[----:B------:R-:W-:Y:S01]  /*23ae0*/  @!P5 IMAD.MOV R15, RZ, RZ, -R15 ;  /* 0x000000ffff0fd224 */ /* 0x000fe200078e0a0f */
[----:B------:R-:W-:-:S04]  /*23af0*/  IADD3 R3, P5, PT, R16, R7, RZ ;  /* 0x0000000710037210 */ /* 0x000fc80007fbe0ff */
[----:B------:R-:W-:Y:S01]  /*23b00*/  LEA.HI.X.SX32 R10, R16, R6, 0x1, P5 ;  /* 0x00000006100a7211 */ /* 0x000fe200028f0eff */
[----:B------:R0:W-:Y:S01]  /*23b10*/  STL [R1+0x988], R3 ;  /* 0x0009880301007387 */ /* 0x0001e20000100800 */
[----:B--2---:R-:W-:-:S03]  /*23b20*/  ISETP.GE.AND P3, PT, R5, RZ, PT ;  /* 0x000000ff0500720c */ /* 0x004fc60003f66270 */
[----:B------:R-:W2:Y:S04]  /*23b30*/  LDL R5, [R1+0xf20] ;  /* 0x000f200001057983 */ /* 0x000ea80000100800 */
[----:B------:R0:W-:Y:S04]  /*23b40*/  STL [R1+0x97c], R13 ;  /* 0x00097c0d01007387 */ /* 0x0001e80000100800 */
[----:B------:R0:W-:Y:S01]  /*23b50*/  STL [R1+0x984], R10 ;  /* 0x0009840a01007387 */ /* 0x0001e20000100800 */
[----:B---3--:R-:W-:-:S03]  /*23b60*/  ISETP.GE.AND P5, PT, R4, RZ, PT ;  /* 0x000000ff0400720c */ /* 0x008fc60003fa6270 */
[----:B------:R-:W3:Y:S01]  /*23b70*/  LDL R4, [R1+0xf1c] ;  /* 0x000f1c0001047983 */ /* 0x000ee20000100800 */
[----:B------:R-:W-:Y:S01]  /*23b80*/  ISETP.GT.U32.AND P1, PT, R8, R18, PT ;  /* 0x000000120800720c */ /* 0x000fe20003f24070 */
[----:B------:R-:W-:Y:S01]  /*23b90*/  @!P3 IMAD.MOV R17, RZ, RZ, -R17 ;  /* 0x000000ffff11b224 */ /* 0x000fe200078e0a11 */
[----:B------:R-:W-:Y:S01]  /*23ba0*/  SEL R15, R11, R15, !P4 ;  /* 0x0000000f0b0f7207 */ /* 0x000fe20006000000 */
[----:B------:R-:W-:Y:S01]  /*23bb0*/  @!P6 IMAD.IADD R19, R19, 0x1, -R8 ;  /* 0x000000011313e824 */ /* 0x000fe200078e0a08 */
[----:B------:R-:W-:Y:S02]  /*23bc0*/  PRMT R43, RZ, 0x7610, R43 ;  /* 0x00007610ff2b7816 */ /* 0x000fe4000000002b */
[----:B------:R-:W-:Y:S01]  /*23bd0*/  SEL R17, R11, R17, !P4 ;  /* 0x000000110b117207 */ /* 0x000fe20006000000 */
[----:B------:R-:W-:-:S06]  /*23be0*/  IMAD R15, R15, UR5, RZ ;  /* 0x000000050f0f7c24 */ /* 0x000fcc000f8e02ff */
[----:B------:R-:W-:Y:S01]  /*23bf0*/  @!P1 IMAD.IADD R18, R18, 0x1, -R8 ;  /* 0x0000000112129824 */ /* 0x000fe200078e0a08 */
[C---:B------:R-:W-:Y:S01]  /*23c00*/  ISETP.GT.U32.AND P1, PT, R8.reuse, R20, PT ;  /* 0x000000140800720c */ /* 0x040fe20003f24070 */
[----:B0-----:R-:W-:Y:S01]  /*23c10*/  @P0 IMAD.MOV.U32 R12, RZ, RZ, R3 ;  /* 0x000000ffff0c0224 */ /* 0x001fe200078e0003 */
[----:B------:R-:W-:Y:S01]  /*23c20*/  IADD3 R3, P3, PT, R15, R7, RZ ;  /* 0x000000070f037210 */ /* 0x000fe20007f7e0ff */
[----:B------:R-:W-:Y:S01]  /*23c30*/  @P0 IMAD.MOV.U32 R13, RZ, RZ, R10 ;  /* 0x000000ffff0d0224 */ /* 0x000fe200078e000a */
[----:B------:R-:W-:Y:S01]  /*23c40*/  ISETP.GT.U32.AND P6, PT, R8, R19, PT ;  /* 0x000000130800720c */ /* 0x000fe20003fc4070 */
[----:B------:R-:W-:Y:S01]  /*23c50*/  IMAD R17, R17, UR13, RZ ;  /* 0x0000000d11117c24 */ /* 0x000fe2000f8e02ff */
[----:B------:R-:W-:Y:S01]  /*23c60*/  LEA.HI.X.SX32 R10, R15, R6, 0x1, P3 ;  /* 0x000000060f0a7211 */ /* 0x000fe200018f0eff */
[----:B------:R0:W-:Y:S01]  /*23c70*/  STL [R1+0x990], R3 ;  /* 0x0009900301007387 */ /* 0x0001e20000100800 */
[----:B------:R-:W-:Y:S01]  /*23c80*/  @!P5 IMAD.MOV R18, RZ, RZ, -R18 ;  /* 0x000000ffff12d224 */ /* 0x000fe200078e0a12 */
[----:B------:R-:W-:Y:S01]  /*23c90*/  PRMT R42, RZ, 0x7610, R42 ;  /* 0x00007610ff2a7816 */ /* 0x000fe2000000002a */
[----:B------:R-:W1:Y:S01]  /*23ca0*/  LDCU UR5, c[0x0][0x3b0] ;  /* 0x00007600ff0577ac */ /* 0x000e620008000800 */
[----:B------:R0:W4:Y:S02]  /*23cb0*/  @P0 LDG.E.U8 R43, desc[UR18][R12.64] ;  /* 0x000000120c2b0981 */ /* 0x000124000c1e1100 */
[----:B------:R-:W-:Y:S01]  /*23cc0*/  @!P1 IMAD.IADD R20, R20, 0x1, -R8 ;  /* 0x0000000114149824 */ /* 0x000fe200078e0a08 */
[----:B------:R-:W-:Y:S01]  /*23cd0*/  PRMT R41, RZ, 0x7610, R41 ;  /* 0x00007610ff297816 */ /* 0x000fe20000000029 */
[----:B------:R1:W-:Y:S01]  /*23ce0*/  STL [R1+0x98c], R10 ;  /* 0x00098c0a01007387 */ /* 0x0003e20000100800 */
[----:B------:R-:W-:Y:S01]  /*23cf0*/  PRMT R36, RZ, 0x7610, R36 ;  /* 0x00007610ff247816 */ /* 0x000fe20000000024 */
[----:B------:R-:W-:Y:S01]  /*23d00*/  @!P6 IMAD.IADD R19, R19, 0x1, -R8 ;  /* 0x000000011313e824 */ /* 0x000fe200078e0a08 */
[----:B------:R-:W-:Y:S01]  /*23d10*/  PRMT R35, RZ, 0x7610, R35 ;  /* 0x00007610ff237816 */ /* 0x000fe20000000023 */
[----:B------:R-:W2:Y:S01]  /*23d20*/  LDCU UR13, c[0x0][0x3b0] ;  /* 0x00007600ff0d77ac */ /* 0x000ea20008000800 */
[----:B0-----:R-:W-:Y:S01]  /*23d30*/  @P0 IMAD.MOV.U32 R12, RZ, RZ, R3 ;  /* 0x000000ffff0c0224 */ /* 0x001fe200078e0003 */
[----:B------:R-:W-:Y:S01]  /*23d40*/  IADD3 R3, P5, PT, R17, R7, RZ ;  /* 0x0000000711037210 */ /* 0x000fe20007fbe0ff */
[----:B------:R-:W-:-:S02]  /*23d50*/  @P0 IMAD.MOV.U32 R13, RZ, RZ, R10 ;  /* 0x000000ffff0d0224 */ /* 0x000fc400078e000a */
[----:B-1----:R-:W4:Y:S04]  /*23d60*/  LDL R10, [R1+0xf18] ;  /* 0x000f1800010a7983 */ /* 0x002f280000100800 */
[----:B------:R0:W-:Y:S01]  /*23d70*/  STL [R1+0x998], R3 ;  /* 0x0009980301007387 */ /* 0x0001e20000100800 */
[----:B------:R-:W-:Y:S02]  /*23d80*/  ISETP.GT.U32.AND P3, PT, R8, R21, PT ;  /* 0x000000150800720c */ /* 0x000fe40003f64070 */
[----:B------:R-:W-:Y:S01]  /*23d90*/  SEL R18, R11, R18, !P4 ;  /* 0x000000120b127207 */ /* 0x000fe20006000000 */
[----:B------:R1:W4:Y:S01]  /*23da0*/  @P0 LDG.E.U8 R42, desc[UR18][R12.64] ;  /* 0x000000120c2a0981 */ /* 0x000322000c1e1100 */
[----:B--2---:R-:W-:Y:S02]  /*23db0*/  ISETP.GE.AND P1, PT, R5, RZ, PT ;  /* 0x000000ff0500720c */ /* 0x004fe40003f26270 */
[----:B------:R-:W-:-:S05]  /*23dc0*/  LEA.HI.X.SX32 R5, R17, R6, 0x1, P5 ;  /* 0x0000000611057211 */ /* 0x000fca00028f0eff */
[----:B------:R2:W-:Y:S01]  /*23dd0*/  STL [R1+0x994], R5 ;  /* 0x0009940501007387 */ /* 0x0005e20000100800 */
[----:B---3--:R-:W-:-:S03]  /*23de0*/  ISETP.GE.AND P6, PT, R4, RZ, PT ;  /* 0x000000ff0400720c */ /* 0x008fc60003fc6270 */
[----:B------:R-:W3:Y:S01]  /*23df0*/  LDL R4, [R1+0xf14] ;  /* 0x000f140001047983 */ /* 0x000ee20000100800 */
[----:B------:R-:W-:Y:S01]  /*23e00*/  ISETP.GT.U32.AND P5, PT, R8, R20, PT ;  /* 0x000000140800720c */ /* 0x000fe20003fa4070 */
[----:B------:R-:W-:Y:S01]  /*23e10*/  IMAD R18, R18, UR4, RZ ;  /* 0x0000000412127c24 */ /* 0x000fe2000f8e02ff */
[----:B------:R-:W4:Y:S01]  /*23e20*/  LDCU UR4, c[0x0][0x3b0] ;  /* 0x00007600ff0477ac */ /* 0x000f220008000800 */
[----:B-1----:R-:W-:Y:S02]  /*23e30*/  @P0 IMAD.MOV.U32 R12, RZ, RZ, R3 ;  /* 0x000000ffff0c0224 */ /* 0x002fe400078e0003 */
[----:B------:R-:W-:Y:S01]  /*23e40*/  @!P3 IMAD.IADD R21, R21, 0x1, -R8 ;  /* 0x000000011515b824 */ /* 0x000fe200078e0a08 */
[----:B0-----:R-:W-:Y:S01]  /*23e50*/  IADD3 R3, P3, PT, R18, R7, RZ ;  /* 0x0000000712037210 */ /* 0x001fe20007f7e0ff */
[----:B------:R-:W-:-:S06]  /*23e60*/  @P0 IMAD.MOV.U32 R13, RZ, RZ, R5 ;  /* 0x000000ffff0d0224 */ /* 0x000fcc00078e0005 */
[----:B------:R-:W-:Y:S01]  /*23e70*/  @!P5 IMAD.IADD R20, R20, 0x1, -R8 ;  /* 0x000000011414d824 */ /* 0x000fe200078e0a08 */
[----:B------:R-:W-:Y:S01]  /*23e80*/  ISETP.GT.U32.AND P5, PT, R8, R39, PT ;  /* 0x000000270800720c */ /* 0x000fe20003fa4070 */
[----:B------:R-:W-:Y:S01]  /*23e90*/  STL [R1+0x9a0], R3 ;  /* 0x0009a00301007387 */ /* 0x000fe20000100800 */
[----:B--2---:R-:W-:Y:S02]  /*23ea0*/  LEA.HI.X.SX32 R5, R18, R6, 0x1, P3 ;  /* 0x0000000612057211 */ /* 0x004fe400018f0eff */
[C---:B------:R-:W-:Y:S01]  /*23eb0*/  ISETP.GT.U32.AND P3, PT, R8.reuse, R38, PT ;  /* 0x000000260800720c */ /* 0x040fe20003f64070 */
[----:B------:R-:W-:Y:S01]  /*23ec0*/  @!P1 IMAD.MOV R19, RZ, RZ, -R19 ;  /* 0x000000ffff139224 */ /* 0x000fe200078e0a13 */
[----:B------:R0:W2:Y:S04]  /*23ed0*/  @P0 LDG.E.U8 R41, desc[UR18][R12.64] ;  /* 0x000000120c290981 */ /* 0x0000a8000c1e1100 */
[----:B------:R1:W-:Y:S01]  /*23ee0*/  STL [R1+0x99c], R5 ;  /* 0x00099c0501007387 */ /* 0x0003e20000100800 */
[----:B------:R-:W-:-:S03]  /*23ef0*/  ISETP.GT.U32.AND P1, PT, R8, R21, PT ;  /* 0x000000150800720c */ /* 0x000fc60003f24070 */
[----:B------:R-:W2:Y:S01]  /*23f00*/  LDL R85, [R1+0xf10] ;  /* 0x000f100001557983 */ /* 0x000ea20000100800 */
[----:B------:R-:W-:Y:S01]  /*23f10*/  @!P5 IMAD.IADD R39, R39, 0x1, -R8 ;  /* 0x000000012727d824 */ /* 0x000fe200078e0a08 */
[----:B------:R-:W-:Y:S01]  /*23f20*/  SEL R19, R11, R19, !P4 ;  /* 0x000000130b137207 */ /* 0x000fe20006000000 */
[----:B------:R-:W-:Y:S02]  /*23f30*/  @!P6 IMAD.MOV R20, RZ, RZ, -R20 ;  /* 0x000000ffff14e224 */ /* 0x000fe400078e0a14 */
[--C-:B------:R-:W-:Y:S01]  /*23f40*/  @!P3 IMAD.IADD R38, R38, 0x1, -R8.reuse ;  /* 0x000000012626b824 */ /* 0x100fe200078e0a08 */
[C---:B------:R-:W-:Y:S01]  /*23f50*/  ISETP.GT.U32.AND P3, PT, R8.reuse, R39, PT ;  /* 0x000000270800720c */ /* 0x040fe20003f64070 */
[----:B0-----:R-:W-:Y:S02]  /*23f60*/  @P0 IMAD.MOV.U32 R13, RZ, RZ, R5 ;  /* 0x000000ffff0d0224 */ /* 0x001fe400078e0005 */
[----:B-1----:R-:W2:Y:S01]  /*23f70*/  LDL R5, [R1+0xf0c] ;  /* 0x000f0c0001057983 */ /* 0x002ea20000100800 */
[----:B------:R-:W-:Y:S01]  /*23f80*/  IMAD R19, R19, UR5, RZ ;  /* 0x0000000513137c24 */ /* 0x000fe2000f8e02ff */
[----:B------:R-:W-:Y:S01]  /*23f90*/  ISETP.GT.U32.AND P6, PT, R8, R37, PT ;  /* 0x000000250800720c */ /* 0x000fe20003fc4070 */
[----:B------:R-:W-:Y:S01]  /*23fa0*/  @P0 IMAD.MOV.U32 R12, RZ, RZ, R3 ;  /* 0x000000ffff0c0224 */ /* 0x000fe200078e0003 */
[----:B------:R-:W-:Y:S01]  /*23fb0*/  SEL R20, R11, R20, !P4 ;  /* 0x000000140b147207 */ /* 0x000fe20006000000 */
[--C-:B------:R-:W-:Y:S01]  /*23fc0*/  @!P1 IMAD.IADD R21, R21, 0x1, -R8.reuse ;  /* 0x0000000115159824 */ /* 0x100fe200078e0a08 */
[C---:B------:R-:W-:Y:S01]  /*23fd0*/  IADD3 R3, P1, PT, R19.reuse, R7, RZ ;  /* 0x0000000713037210 */ /* 0x040fe20007f3e0ff */
[----:B------:R-:W0:Y:S01]  /*23fe0*/  LDCU UR5, c[0x0][0x3b0] ;  /* 0x00007600ff0577ac */ /* 0x000e220008000800 */
[----:B----4-:R-:W-:Y:S01]  /*23ff0*/  ISETP.GE.AND P5, PT, R10, RZ, PT ;  /* 0x000000ff0a00720c */ /* 0x010fe20003fa6270 */
[----:B------:R-:W-:Y:S01]  /*24000*/  IMAD R20, R20, UR4, RZ ;  /* 0x0000000414147c24 */ /* 0x000fe2000f8e02ff */
[----:B------:R1:W4:Y:S01]  /*24010*/  @P0 LDG.E.U8 R36, desc[UR18][R12.64] ;  /* 0x000000120c240981 */ /* 0x000322000c1e1100 */
[----:B------:R-:W-:Y:S01]  /*24020*/  LEA.HI.X.SX32 R10, R19, R6, 0x1, P1 ;  /* 0x00000006130a7211 */ /* 0x000fe200008f0eff */
[--C-:B------:R-:W-:Y:S01]  /*24030*/  @!P3 IMAD.IADD R39, R39, 0x1, -R8.reuse ;  /* 0x000000012727b824 */ /* 0x100fe200078e0a08 */
[----:B------:R-:W0:Y:S01]  /*24040*/  LDCU UR4, c[0x0][0x3b0] ;  /* 0x00007600ff0477ac */ /* 0x000e220008000800 */
[----:B------:R1:W-:Y:S01]  /*24050*/  STL [R1+0x9b8], R3 ;  /* 0x0009b80301007387 */ /* 0x0003e20000100800 */
[----:B------:R-:W-:-:S02]  /*24060*/  @!P6 IMAD.IADD R37, R37, 0x1, -R8 ;  /* 0x000000012525e824 */ /* 0x000fc400078e0a08 */
[----:B-1----:R-:W-:Y:S01]  /*24070*/  @P0 IMAD.MOV.U32 R12, RZ, RZ, R3 ;  /* 0x000000ffff0c0224 */ /* 0x002fe200078e0003 */
[----:B------:R-:W-:Y:S01]  /*24080*/  IADD3 R3, P3, PT, R20, R7, RZ ;  /* 0x0000000714037210 */ /* 0x000fe20007f7e0ff */
[----:B------:R-:W-:Y:S01]  /*24090*/  @P0 IMAD.MOV.U32 R13, RZ, RZ, R10 ;  /* 0x000000ffff0d0224 */ /* 0x000fe200078e000a */
[----:B------:R-:W-:Y:S04]  /*240a0*/  STL [R1+0x9b4], R10 ;  /* 0x0009b40a01007387 */ /* 0x000fe80000100800 */
[----:B------:R1:W4:Y:S04]  /*240b0*/  @P0 LDG.E.U8 R35, desc[UR18][R12.64] ;  /* 0x000000120c230981 */ /* 0x000328000c1e1100 */
[----:B------:R-:W-:Y:S01]  /*240c0*/  STL [R1+0x9c0], R3 ;  /* 0x0009c00301007387 */ /* 0x000fe20000100800 */
[----:B---3--:R-:W-:-:S02]  /*240d0*/  ISETP.GE.AND P6, PT, R4, RZ, PT ;  /* 0x000000ff0400720c */ /* 0x008fc40003fc6270 */
[----:B------:R-:W-:-:S05]  /*240e0*/  LEA.HI.X.SX32 R4, R20, R6, 0x1, P3 ;  /* 0x0000000614047211 */ /* 0x000fca00018f0eff */
[----:B------:R3:W-:Y:S01]  /*240f0*/  STL [R1+0x9bc], R4 ;  /* 0x0009bc0401007387 */ /* 0x0007e20000100800 */
[----:B-1----:R-:W-:-:S03]  /*24100*/  @P0 IMAD.MOV.U32 R13, RZ, RZ, R4 ;  /* 0x000000ffff0d0224 */ /* 0x002fc600078e0004 */
[----:B---3--:R-:W3:Y:S01]  /*24110*/  LDL R4, [R1+0xf08] ;  /* 0x000f080001047983 */ /* 0x008ee20000100800 */
[C---:B------:R-:W-:Y:S01]  /*24120*/  ISETP.GT.U32.AND P1, PT, R8.reuse, R38, PT ;  /* 0x000000260800720c */ /* 0x040fe20003f24070 */
[----:B------:R-:W-:Y:S01]  /*24130*/  @!P5 IMAD.MOV R21, RZ, RZ, -R21 ;  /* 0x000000ffff15d224 */ /* 0x000fe200078e0a15 */
[----:B------:R-:W-:Y:S01]  /*24140*/  ISETP.GT.U32.AND P5, PT, R8, R37, PT ;  /* 0x000000250800720c */ /* 0x000fe20003fa4070 */
[----:B------:R-:W-:-:S10]  /*24150*/  @!P6 IMAD.MOV R39, RZ, RZ, -R39 ;  /* 0x000000ffff27e224 */ /* 0x000fd400078e0a27 */
[--C-:B------:R-:W-:Y:S01]  /*24160*/  @!P1 IMAD.IADD R38, R38, 0x1, -R8.reuse ;  /* 0x0000000126269824 */ /* 0x100fe200078e0a08 */
[----:B--2---:R-:W-:Y:S02]  /*24170*/  ISETP.GE.AND P1, PT, R85, RZ, PT ;  /* 0x000000ff5500720c */ /* 0x004fe40003f26270 */
[----:B------:R-:W-:Y:S01]  /*24180*/  SEL R21, R11, R21, !P4 ;  /* 0x000000150b157207 */ /* 0x000fe20006000000 */
[----:B------:R-:W-:Y:S01]  /*24190*/  @!P5 IMAD.IADD R37, R37, 0x1, -R8 ;  /* 0x000000012525d824 */ /* 0x000fe200078e0a08 */
[----:B------:R-:W-:Y:S02]  /*241a0*/  ISETP.GT.U32.AND P5, PT, R8, R40, PT ;  /* 0x000000280800720c */ /* 0x000fe40003fa4070 */
[----:B------:R-:W-:Y:S01]  /*241b0*/  ISETP.GE.AND P3, PT, R5, RZ, PT ;  /* 0x000000ff0500720c */ /* 0x000fe20003f66270 */
[----:B0-----:R-:W-:Y:S01]  /*241c0*/  IMAD R21, R21, UR5, RZ ;  /* 0x0000000515157c24 */ /* 0x001fe2000f8e02ff */
[----:B------:R-:W-:Y:S01]  /*241d0*/  SEL R39, R11, R39, !P4 ;  /* 0x000000270b277207 */ /* 0x000fe20006000000 */
[----:B------:R-:W-:Y:S01]  /*241e0*/  @P0 IMAD.MOV.U32 R12, RZ, RZ, R3 ;  /* 0x000000ffff0c0224 */ /* 0x000fe200078e0003 */
[----:B------:R-:W-:Y:S01]  /*241f0*/  PRMT R34, RZ, 0x7610, R34 ;  /* 0x00007610ff227816 */ /* 0x000fe20000000022 */
[----:B------:R-:W0:Y:S02]  /*24200*/  LDCU UR5, c[0x0][0x3b0] ;  /* 0x00007600ff0577ac */ /* 0x000e240008000800 */
[----:B------:R-:W-:Y:S01]  /*24210*/  @!P1 IMAD.MOV R38, RZ, RZ, -R38 ;  /* 0x000000ffff269224 */ /* 0x000fe200078e0a26 */
[-C--:B------:R-:W-:Y:S01]  /*24220*/  IADD3 R5, P6, PT, R21, R7.reuse, RZ ;  /* 0x0000000715057210 */ /* 0x080fe20007fde0ff */
[----:B------:R-:W-:Y:S01]  /*24230*/  IMAD R39, R39, UR12, RZ ;  /* 0x0000000c27277c24 */ /* 0x000fe2000f8e02ff */
[----:B------:R1:W2:Y:S02]  /*24240*/  @P0 LDG.E.U8 R34, desc[UR18][R12.64] ;  /* 0x000000120c220981 */ /* 0x0002a4000c1e1100 */
[----:B------:R-:W-:Y:S01]  /*24250*/  SEL R38, R11, R38, !P4 ;  /* 0x000000260b267207 */ /* 0x000fe20006000000 */
[----:B------:R-:W-:Y:S01]  /*24260*/  @!P3 IMAD.MOV R37, RZ, RZ, -R37 ;  /* 0x000000ffff25b224 */ /* 0x000fe200078e0a25 */
[-C--:B------:R-:W-:Y:S01]  /*24270*/  LEA.HI.X.SX32 R10, R21, R6.reuse, 0x1, P6 ;  /* 0x00000006150a7211 */ /* 0x080fe200030f0eff */
[----:B------:R-:W-:Y:S01]  /*24280*/  @!P5 IMAD.IADD R40, R40, 0x1, -R8 ;  /* 0x000000012828d824 */ /* 0x000fe200078e0a08 */
[----:B------:R-:W-:Y:S01]  /*24290*/  IADD3 R3, P1, PT, R39, R7, RZ ;  /* 0x0000000727037210 */ /* 0x000fe20007f3e0ff */
[----:B------:R-:W-:Y:S01]  /*242a0*/  IMAD R38, R38, UR4, RZ ;  /* 0x0000000426267c24 */ /* 0x000fe2000f8e02ff */
[----:B------:R0:W-:Y:S01]  /*242b0*/  STL [R1+0x9c8], R5 ;  /* 0x0009c80501007387 */ /* 0x0001e20000100800 */
[----:B------:R-:W-:Y:S01]  /*242c0*/  PRMT R33, RZ, 0x7610, R33 ;  /* 0x00007610ff217816 */ /* 0x000fe20000000021 */
[----:B-1----:R-:W-:Y:S01]  /*242d0*/  @P0 IMAD.MOV.U32 R12, RZ, RZ, R5 ;  /* 0x000000ffff0c0224 */ /* 0x002fe200078e0005 */
[----:B------:R-:W-:Y:S01]  /*242e0*/  SEL R37, R11, R37, !P4 ;  /* 0x000000250b257207 */ /* 0x000fe20006000000 */
[----:B------:R1:W-:Y:S01]  /*242f0*/  STL [R1+0x9c4], R10 ;  /* 0x0009c40a01007387 */ /* 0x0003e20000100800 */
[----:B------:R-:W-:Y:S01]  /*24300*/  @P0 IMAD.MOV.U32 R13, RZ, RZ, R10 ;  /* 0x000000ffff0d0224 */ /* 0x000fe200078e000a */
[----:B------:R-:W-:Y:S01]  /*24310*/  PRMT R32, RZ, 0x7610, R32 ;  /* 0x00007610ff207816 */ /* 0x000fe20000000020 */
[----:B------:R-:W3:Y:S01]  /*24320*/  LDCU UR4, c[0x0][0x3b0] ;  /* 0x00007600ff0477ac */ /* 0x000ee20008000800 */
[----:B0-----:R-:W-:Y:S01]  /*24330*/  LEA.HI.X.SX32 R5, R39, R6, 0x1, P1 ;  /* 0x0000000627057211 */ /* 0x001fe200008f0eff */
[----:B------:R-:W-:Y:S01]  /*24340*/  IMAD R37, R37, UR13, RZ ;  /* 0x0000000d25257c24 */ /* 0x000fe2000f8e02ff */
[----:B------:R-:W-:Y:S01]  /*24350*/  ISETP.GT.U32.AND P1, PT, R8, R40, PT ;  /* 0x000000280800720c */ /* 0x000fe20003f24070 */
[----:B------:R0:W2:Y:S01]  /*24360*/  @P0 LDG.E.U8 R33, desc[UR18][R12.64] ;  /* 0x000000120c210981 */ /* 0x0000a2000c1e1100 */
[----:B-1----:R-:W-:-:S04]  /*24370*/  IADD3 R10, P3, PT, R38, R7, RZ ;  /* 0x00000007260a7210 */ /* 0x002fc80007f7e0ff */
[----:B------:R-:W-:Y:S01]  /*24380*/  LEA.HI.X.SX32 R14, R38, R6, 0x1, P3 ;  /* 0x00000006260e7211 */ /* 0x000fe200018f0eff */
[----:B------:R1:W-:Y:S01]  /*24390*/  STL [R1+0x9d0], R3 ;  /* 0x0009d00301007387 */ /* 0x0003e20000100800 */
[----:B0-----:R-:W-:Y:S02]  /*243a0*/  @P0 IMAD.MOV.U32 R12, RZ, RZ, R3 ;  /* 0x000000ffff0c0224 */ /* 0x001fe400078e0003 */
[----:B------:R-:W-:Y:S01]  /*243b0*/  @P0 IMAD.MOV.U32 R13, RZ, RZ, R5 ;  /* 0x000000ffff0d0224 */ /* 0x000fe200078e0005 */
[----:B------:R-:W-:Y:S02]  /*243c0*/  PRMT R31, RZ, 0x7610, R31 ;  /* 0x00007610ff1f7816 */ /* 0x000fe4000000001f */
[----:B-1----:R-:W-:Y:S02]  /*243d0*/  IADD3 R3, P5, PT, R37, R7, RZ ;  /* 0x0000000725037210 */ /* 0x002fe40007fbe0ff */
[----:B------:R0:W2:Y:S01]  /*243e0*/  @P0 LDG.E.U8 R32, desc[UR18][R12.64] ;  /* 0x000000120c200981 */ /* 0x0000a2000c1e1100 */
[----:B------:R-:W-:-:S03]  /*243f0*/  @!P1 IMAD.IADD R40, R40, 0x1, -R8 ;  /* 0x0000000128289824 */ /* 0x000fc600078e0a08 */
[----:B------:R1:W-:Y:S01]  /*24400*/  STL [R1+0x9cc], R5 ;  /* 0x0009cc0501007387 */ /* 0x0003e20000100800 */
[----:B------:R-:W-:Y:S01]  /*24410*/  PRMT R30, RZ, 0x7610, R30 ;  /* 0x00007610ff1e7816 */ /* 0x000fe2000000001e */
[----:B0-----:R-:W-:Y:S02]  /*24420*/  @P0 IMAD.MOV.U32 R12, RZ, RZ, R10 ;  /* 0x000000ffff0c0224 */ /* 0x001fe400078e000a */
[----:B------:R-:W-:Y:S01]  /*24430*/  @P0 IMAD.MOV.U32 R13, RZ, RZ, R14 ;  /* 0x000000ffff0d0224 */ /* 0x000fe200078e000e */
[----:B-1----:R-:W-:Y:S01]  /*24440*/  LEA.HI.X.SX32 R5, R37, R6, 0x1, P5 ;  /* 0x0000000625057211 */ /* 0x002fe200028f0eff */
[----:B------:R0:W-:Y:S04]  /*24450*/  STL [R1+0x9d8], R10 ;  /* 0x0009d80a01007387 */ /* 0x0001e80000100800 */
[----:B------:R1:W2:Y:S02]  /*24460*/  @P0 LDG.E.U8 R31, desc[UR18][R12.64] ;  /* 0x000000120c1f0981 */ /* 0x0002a4000c1e1100 */
[----:B-1----:R-:W-:-:S02]  /*24470*/  @P0 IMAD.MOV.U32 R12, RZ, RZ, R3 ;  /* 0x000000ffff0c0224 */ /* 0x002fc400078e0003 */
[----:B------:R-:W-:-:S05]  /*24480*/  @P0 IMAD.MOV.U32 R13, RZ, RZ, R5 ;  /* 0x000000ffff0d0224 */ /* 0x000fca00078e0005 */
[----:B------:R1:W2:Y:S04]  /*24490*/  @P0 LDG.E.U8 R30, desc[UR18][R12.64] ;  /* 0x000000120c1e0981 */ /* 0x0002a8000c1e1100 */
[----:B------:R0:W-:Y:S04]  /*244a0*/  STL [R1+0x9e0], R3 ;  /* 0x0009e00301007387 */ /* 0x0001e80000100800 */
[----:B------:R-:W-:Y:S04]  /*244b0*/  STL [R1+0x9d4], R14 ;  /* 0x0009d40e01007387 */ /* 0x000fe80000100800 */
[----:B------:R0:W-:Y:S01]  /*244c0*/  STL [R1+0x9dc], R5 ;  /* 0x0009dc0501007387 */ /* 0x0001e20000100800 */
[----:B------:R-:W-:-:S02]  /*244d0*/  PRMT R29, RZ, 0x7610, R29 ;  /* 0x00007610ff1d7816 */ /* 0x000fc4000000001d */
[----:B------:R-:W-:Y:S02]  /*244e0*/  PRMT R27, RZ, 0x7610, R27 ;  /* 0x00007610ff1b7816 */ /* 0x000fe4000000001b */
[----:B------:R-:W-:Y:S02]  /*244f0*/  PRMT R28, RZ, 0x7610, R28 ;  /* 0x00007610ff1c7816 */ /* 0x000fe4000000001c */
[----:B---3--:R-:W-:Y:S01]  /*24500*/  ISETP.GE.AND P3, PT, R4, RZ, PT ;  /* 0x000000ff0400720c */ /* 0x008fe20003f66270 */
[----:B------:R-:W-:-:S05]  /*24510*/  VIADD R4, R0, 0xeb ;  /* 0x000000eb00047836 */ /* 0x000fca0000000000 */
[----:B0-----:R-:W-:-:S07]  /*24520*/  IABS R10, R4 ;  /* 0x00000004000a7213 */ /* 0x001fce0000000000 */
[----:B------:R-:W-:Y:S02]  /*24530*/  @!P3 IMAD.MOV R40, RZ, RZ, -R40 ;  /* 0x000000ffff28b224 */ /* 0x000fe400078e0a28 */
[----:B-1----:R-:W-:-:S03]  /*24540*/  IMAD.HI.U32 R12, R9, R10, RZ ;  /* 0x0000000a090c7227 */ /* 0x002fc600078e00ff */
[----:B------:R-:W-:Y:S01]  /*24550*/  SEL R40, R11, R40, !P4 ;  /* 0x000000280b287207 */ /* 0x000fe20006000000 */
[----:B------:R-:W-:-:S04]  /*24560*/  IMAD.MOV R12, RZ, RZ, -R12 ;  /* 0x000000ffff0c7224 */ /* 0x000fc800078e0a0c */
[----:B------:R-:W-:Y:S01]  /*24570*/  IMAD R40, R40, UR4, RZ ;  /* 0x0000000428287c24 */ /* 0x000fe2000f8e02ff */
[----:B------:R-:W-:Y:S01]  /*24580*/  STL [R1+0xf00], R4 ;  /* 0x000f000401007387 */ /* 0x000fe20000100800 */
[----:B------:R-:W-:Y:S01]  /*24590*/  IMAD R10, R8, R12, R10 ;  /* 0x0000000c080a7224 */ /* 0x000fe200078e020a */
[----:B------:R-:W-:Y:S01]  /*245a0*/  ISETP.GE.AND P3, PT, R4, RZ, PT ;  /* 0x000000ff0400720c */ /* 0x000fe20003f66270 */
[----:B------:R-:W0:Y:S01]  /*245b0*/  LDCU UR4, c[0x0][0x3b0] ;  /* 0x00007600ff0477ac */ /* 0x000e220008000800 */
[----:B------:R-:W-:-:S04]  /*245c0*/  IADD3 R3, P1, PT, R40, R7, RZ ;  /* 0x0000000728037210 */ /* 0x000fc80007f3e0ff */
[----:B------:R-:W-:Y:S02]  /*245d0*/  LEA.HI.X.SX32 R5, R40, R6, 0x1, P1 ;  /* 0x0000000628057211 */ /* 0x000fe400008f0eff */
[----:B------:R-:W-:Y:S01]  /*245e0*/  ISETP.GT.U32.AND P1, PT, R8, R10, PT ;  /* 0x0000000a0800720c */ /* 0x000fe20003f24070 */
[----:B------:R1:W-:Y:S01]  /*245f0*/  STL [R1+0x9f8], R3 ;  /* 0x0009f80301007387 */ /* 0x0003e20000100800 */
[----:B------:R-:W-:Y:S02]  /*24600*/  @P0 IMAD.MOV.U32 R12, RZ, RZ, R3 ;  /* 0x000000ffff0c0224 */ /* 0x000fe400078e0003 */
[----:B------:R-:W-:-:S05]  /*24610*/  @P0 IMAD.MOV.U32 R13, RZ, RZ, R5 ;  /* 0x000000ffff0d0224 */ /* 0x000fca00078e0005 */
[----:B------:R3:W2:Y:S01]  /*24620*/  @P0 LDG.E.U8 R29, desc[UR18][R12.64] ;  /* 0x000000120c1d0981 */ /* 0x0006a2000c1e1100 */
[----:B-1----:R-:W-:-:S03]  /*24630*/  VIADD R3, R0, 0xec ;  /* 0x000000ec00037836 */ /* 0x002fc60000000000 */
[----:B------:R-:W-:Y:S02]  /*24640*/  @!P1 IMAD.IADD R10, R10, 0x1, -R8 ;  /* 0x000000010a0a9824 */ /* 0x000fe400078e0a08 */
[----:B---3--:R-:W-:-:S03]  /*24650*/  IABS R12, R3 ;  /* 0x00000003000c7213 */ /* 0x008fc60000000000 */
[----:B------:R-:W-:Y:S02]  /*24660*/  ISETP.GT.U32.AND P1, PT, R8, R10, PT ;  /* 0x0000000a0800720c */ /* 0x000fe40003f24070 */
[----:B------:R-:W-:-:S04]  /*24670*/  IMAD.HI.U32 R13, R9, R12, RZ ;  /* 0x0000000c090d7227 */ /* 0x000fc800078e00ff */
[----:B------:R-:W-:-:S04]  /*24680*/  IMAD.MOV R13, RZ, RZ, -R13 ;  /* 0x000000ffff0d7224 */ /* 0x000fc800078e0a0d */
[----:B------:R-:W-:-:S03]  /*24690*/  IMAD R12, R8, R13, R12 ;  /* 0x0000000d080c7224 */ /* 0x000fc600078e020c */
[----:B------:R-:W-:Y:S02]  /*246a0*/  @!P1 IMAD.IADD R10, R10, 0x1, -R8 ;  /* 0x000000010a0a9824 */ /* 0x000fe400078e0a08 */
[----:B------:R-:W-:Y:S02]  /*246b0*/  ISETP.GT.U32.AND P1, PT, R8, R12, PT ;  /* 0x0000000c0800720c */ /* 0x000fe40003f24070 */
[----:B------:R-:W-:-:S05]  /*246c0*/  @!P3 IMAD.MOV R10, RZ, RZ, -R10 ;  /* 0x000000ffff0ab224 */ /* 0x000fca00078e0a0a */
[----:B------:R-:W-:-:S05]  /*246d0*/  SEL R10, R11, R10, !P4 ;  /* 0x0000000a0b0a7207 */ /* 0x000fca0006000000 */
[----:B0-----:R-:W-:Y:S01]  /*246e0*/  IMAD R10, R10, UR4, RZ ;  /* 0x000000040a0a7c24 */ /* 0x001fe2000f8e02ff */
[----:B------:R0:W-:Y:S01]  /*246f0*/  STL [R1+0x9f4], R5 ;  /* 0x0009f40501007387 */ /* 0x0001e20000100800 */
[----:B------:R-:W-:Y:S01]  /*24700*/  @!P1 IMAD.IADD R12, R12, 0x1, -R8 ;  /* 0x000000010c0c9824 */ /* 0x000fe200078e0a08 */
[----:B------:R-:W1:Y:S02]  /*24710*/  LDCU UR4, c[0x0][0x3b0] ;  /* 0x00007600ff0477ac */ /* 0x000e640008000800 */
[----:B------:R-:W-:Y:S02]  /*24720*/  IADD3 R4, P3, PT, R10, R7, RZ ;  /* 0x000000070a047210 */ /* 0x000fe40007f7e0ff */
[----:B------:R-:W-:Y:S02]  /*24730*/  ISETP.GT.U32.AND P1, PT, R8, R12, PT ;  /* 0x0000000c0800720c */ /* 0x000fe40003f24070 */
[----:B0-----:R-:W-:Y:S02]  /*24740*/  LEA.HI.X.SX32 R5, R10, R6, 0x1, P3 ;  /* 0x000000060a057211 */ /* 0x001fe400018f0eff */
[----:B------:R-:W-:Y:S01]  /*24750*/  ISETP.GE.AND P3, PT, R3, RZ, PT ;  /* 0x000000ff0300720c */ /* 0x000fe20003f66270 */
[----:B------:R-:W-:Y:S01]  /*24760*/  STL [R1+0xefc], R3 ;  /* 0x000efc0301007387 */ /* 0x000fe20000100800 */
[----:B------:R-:W-:-:S03]  /*24770*/  @P0 IMAD.MOV.U32 R14, RZ, RZ, R4 ;  /* 0x000000ffff0e0224 */ /* 0x000fc600078e0004 */
[----:B------:R0:W-:Y:S04]  /*24780*/  STL [R1+0xa00], R4 ;  /* 0x000a000401007387 */ /* 0x0001e80000100800 */
[----:B------:R-:W-:Y:S02]  /*24790*/  @!P1 IMAD.IADD R12, R12, 0x1, -R8 ;  /* 0x000000010c0c9824 */ /* 0x000fe400078e0a08 */
[----:B0-----:R-:W-:Y:S02]  /*247a0*/  VIADD R4, R0, 0xed ;  /* 0x000000ed00047836 */ /* 0x001fe40000000000 */
[----:B------:R-:W-:-:S03]  /*247b0*/  @!P3 IMAD.MOV R12, RZ, RZ, -R12 ;  /* 0x000000ffff0cb224 */ /* 0x000fc600078e0a0c */
[----:B------:R-:W-:Y:S02]  /*247c0*/  IABS R10, R4 ;  /* 0x00000004000a7213 */ /* 0x000fe40000000000 */
[----:B------:R-:W-:-:S03]  /*247d0*/  SEL R13, R11, R12, !P4 ;  /* 0x0000000c0b0d7207 */ /* 0x000fc60006000000 */
[----:B------:R-:W-:-:S04]  /*247e0*/  IMAD.HI.U32 R12, R9, R10, RZ ;  /* 0x0000000a090c7227 */ /* 0x000fc800078e00ff */
[----:B-1----:R-:W-:Y:S01]  /*247f0*/  IMAD R13, R13, UR4, RZ ;  /* 0x000000040d0d7c24 */ /* 0x002fe2000f8e02ff */
[----:B------:R0:W-:Y:S01]  /*24800*/  STL [R1+0x9fc], R5 ;  /* 0x0009fc0501007387 */ /* 0x0001e20000100800 */
[----:B------:R-:W-:Y:S02]  /*24810*/  IMAD.MOV R12, RZ, RZ, -R12 ;  /* 0x000000ffff0c7224 */ /* 0x000fe400078e0a0c */
[----:B------:R-:W-:Y:S01]  /*24820*/  @P0 IMAD.MOV.U32 R15, RZ, RZ, R5 ;  /* 0x000000ffff0f0224 */ /* 0x000fe200078e0005 */
[C---:B------:R-:W-:Y:S01]  /*24830*/  IADD3 R3, P1, PT, R13.reuse, R7, RZ ;  /* 0x000000070d037210 */ /* 0x040fe20007f3e0ff */
[----:B------:R-:W-:Y:S01]  /*24840*/  IMAD R10, R8, R12, R10 ;  /* 0x0000000c080a7224 */ /* 0x000fe200078e020a */
[----:B------:R-:W-:Y:S01]  /*24850*/  STL [R1+0xef8], R4 ;  /* 0x000ef80401007387 */ /* 0x000fe20000100800 */
[----:B------:R-:W-:Y:S01]  /*24860*/  ISETP.GE.AND P3, PT, R4, RZ, PT ;  /* 0x000000ff0400720c */ /* 0x000fe20003f66270 */
[----:B------:R-:W1:Y:S01]  /*24870*/  LDCU UR4, c[0x0][0x3b0] ;  /* 0x00007600ff0477ac */ /* 0x000e620008000800 */
[----:B0-----:R-:W-:Y:S01]  /*24880*/  LEA.HI.X.SX32 R5, R13, R6, 0x1, P1 ;  /* 0x000000060d057211 */ /* 0x001fe200008f0eff */
[----:B------:R-:W3:Y:S01]  /*24890*/  @P0 LDG.E.U8 R28, desc[UR18][R14.64] ;  /* 0x000000120e1c0981 */ /* 0x000ee2000c1e1100 */
[----:B------:R-:W-:Y:S01]  /*248a0*/  ISETP.GT.U32.AND P1, PT, R8, R10, PT ;  /* 0x0000000a0800720c */ /* 0x000fe20003f24070 */
[----:B------:R-:W-:-:S02]  /*248b0*/  @P0 IMAD.MOV.U32 R12, RZ, RZ, R3 ;  /* 0x000000ffff0c0224 */ /* 0x000fc400078e0003 */
[----:B------:R0:W-:Y:S01]  /*248c0*/  STL [R1+0xa08], R3 ;  /* 0x000a080301007387 */ /* 0x0001e20000100800 */
[----:B------:R-:W-:-:S05]  /*248d0*/  @P0 IMAD.MOV.U32 R13, RZ, RZ, R5 ;  /* 0x000000ffff0d0224 */ /* 0x000fca00078e0005 */
[----:B------:R1:W2:Y:S01]  /*248e0*/  @P0 LDG.E.U8 R27, desc[UR18][R12.64] ;  /* 0x000000120c1b0981 */ /* 0x0002a2000c1e1100 */
[----:B0-----:R-:W-:-:S03]  /*248f0*/  VIADD R3, R0, 0xee ;  /* 0x000000ee00037836 */ /* 0x001fc60000000000 */
[----:B------:R-:W-:Y:S02]  /*24900*/  @!P1 IMAD.IADD R10, R10, 0x1, -R8 ;  /* 0x000000010a0a9824 */ /* 0x000fe400078e0a08 */
[----:B-1----:R-:W-:-:S03]  /*24910*/  IABS R12, R3 ;  /* 0x00000003000c7213 */ /* 0x002fc60000000000 */
        /* <DEDUP_REMOVED lines=8> */
[----:B------:R-:W-:Y:S01]  /*249a0*/  IMAD R10, R10, UR4, RZ ;  /* 0x000000040a0a7c24 */ /* 0x000fe2000f8e02ff */
        /* <DEDUP_REMOVED lines=21> */
[C---:B------:R-:W-:Y:S01]  /*24b00*/  IMAD R10, R8.reuse, R12, R10 ;  /* 0x0000000c080a7224 */ /* 0x040fe200078e020a */
[----:B------:R-:W-:Y:S01]  /*24b10*/  PRMT R25, RZ, 0x7610, R25 ;  /* 0x00007610ff197816 */ /* 0x000fe20000000019 */
[----:B------:R-:W1:Y:S01]  /*24b20*/  LDCU UR4, c[0x0][0x3b0] ;  /* 0x00007600ff0477ac */ /* 0x000e620008000800 */
[----:B0-----:R-:W-:Y:S02]  /*24b30*/  LEA.HI.X.SX32 R5, R13, R6, 0x1, P1 ;  /* 0x000000060d057211 */ /* 0x001fe400008f0eff */
[----:B------:R-:W-:Y:S01]  /*24b40*/  ISETP.GT.U32.AND P1, PT, R8, R10, PT ;  /* 0x0000000a0800720c */ /* 0x000fe20003f24070 */
[----:B------:R-:W-:Y:S01]  /*24b50*/  STL [R1+0xef0], R4 ;  /* 0x000ef00401007387 */ /* 0x000fe20000100800 */
[----:B------:R-:W-:-:S02]  /*24b60*/  @P0 IMAD.MOV.U32 R12, RZ, RZ, R3 ;  /* 0x000000ffff0c0224 */ /* 0x000fc400078e0003 */
[----:B------:R-:W-:Y:S01]  /*24b70*/  @P0 IMAD.MOV.U32 R13, RZ, RZ, R5 ;  /* 0x000000ffff0d0224 */ /* 0x000fe200078e0005 */
[----:B------:R0:W-:Y:S04]  /*24b80*/  STL [R1+0xa18], R3 ;  /* 0x000a180301007387 */ /* 0x0001e80000100800 */
[----:B------:R1:W2:Y:S01]  /*24b90*/  @P0 LDG.E.U8 R25, desc[UR18][R12.64] ;  /* 0x000000120c190981 */ /* 0x0002a2000c1e1100 */
[----:B0-----:R-:W-:-:S03]  /*24ba0*/  VIADD R3, R0, 0xf3 ;  /* 0x000000f300037836 */ /* 0x001fc60000000000 */
[----:B------:R-:W-:Y:S02]  /*24bb0*/  @!P1 IMAD.IADD R10, R10, 0x1, -R8 ;  /* 0x000000010a0a9824 */ /* 0x000fe400078e0a08 */
[----:B-1----:R-:W-:-:S03]  /*24bc0*/  IABS R12, R3 ;  /* 0x00000003000c7213 */ /* 0x002fc60000000000 */
[----:B------:R-:W-:Y:S02]  /*24bd0*/  ISETP.GT.U32.AND P1, PT, R8, R10, PT ;  /* 0x0000000a0800720c */ /* 0x000fe40003f24070 */
[----:B------:R-:W-:Y:S01]  /*24be0*/  IMAD.HI.U32 R13, R9, R12, RZ ;  /* 0x0000000c090d7227 */ /* 0x000fe200078e00ff */
[----:B------:R-:W-:-:S03]  /*24bf0*/  ISETP.GE.AND P3, PT, R4, RZ, PT ;  /* 0x000000ff0400720c */ /* 0x000fc60003f66270 */
        /* <DEDUP_REMOVED lines=9> */
[----:B------:R-:W-:Y:S01]  /*24c90*/  PRMT R26, RZ, 0x7610, R26 ;  /* 0x00007610ff1a7816 */ /* 0x000fe2000000001a */
[----:B------:R-:W1:Y:S01]  /*24ca0*/  LDCU UR4, c[0x0][0x3b0] ;  /* 0x00007600ff0477ac */ /* 0x000e620008000800 */
[----:B------:R-:W-:Y:S02]  /*24cb0*/  IADD3 R4, P3, PT, R10, R7, RZ ;  /* 0x000000070a047210 */ /* 0x000fe40007f7e0ff */
[----:B------:R-:W-:Y:S01]  /*24cc0*/  ISETP.GT.U32.AND P1, PT, R8, R12, PT ;  /* 0x0000000c0800720c */ /* 0x000fe20003f24070 */
[----:B------:R-:W-:Y:S01]  /*24cd0*/  STL [R1+0xeec], R3 ;  /* 0x000eec0301007387 */ /* 0x000fe20000100800 */
[----:B0-----:R-:W-:-:S03]  /*24ce0*/  LEA.HI.X.SX32 R5, R10, R6, 0x1, P3 ;  /* 0x000000060a057211 */ /* 0x001fc600018f0eff */
[----:B------:R0:W2:Y:S01]  /*24cf0*/  @P0 LDG.E.U8 R26, desc[UR18][R14.64] ;  /* 0x000000120e1a0981 */ /* 0x0000a2000c1e1100 */
[----:B------:R-:W-:-:S03]  /*24d00*/  ISETP.GE.AND P3, PT, R3, RZ, PT ;  /* 0x000000ff0300720c */ /* 0x000fc60003f66270 */
[----:B------:R1:W-:Y:S04]  /*24d10*/  STL [R1+0xa30], R4 ;  /* 0x000a300401007387 */ /* 0x0003e80000100800 */
[----:B------:R-:W-:Y:S02]  /*24d20*/  @!P1 IMAD.IADD R12, R12, 0x1, -R8 ;  /* 0x000000010c0c9824 */ /* 0x000fe400078e0a08 */
[----:B0-----:R-:W-:Y:S02]  /*24d30*/  @P0 IMAD.MOV.U32 R14, RZ, RZ, R4 ;  /* 0x000000ffff0e0224 */ /* 0x001fe400078e0004 */
[----:B-1----:R-:W-:Y:S02]  /*24d40*/  VIADD R4, R0, 0xf4 ;  /* 0x000000f400047836 */ /* 0x002fe40000000000 */
[----:B------:R-:W-:-:S03]  /*24d50*/  @!P3 IMAD.MOV R12, RZ, RZ, -R12 ;  /* 0x000000ffff0cb224 */ /* 0x000fc600078e0a0c */
[----:B------:R-:W-:Y:S02]  /*24d60*/  IABS R10, R4 ;  /* 0x00000004000a7213 */ /* 0x000fe40000000000 */
[----:B------:R-:W-:-:S03]  /*24d70*/  SEL R13, R11, R12, !P4 ;  /* 0x0000000c0b0d7207 */ /* 0x000fc60006000000 */
[----:B------:R-:W-:-:S04]  /*24d80*/  IMAD.HI.U32 R12, R9, R10, RZ ;  /* 0x0000000a090c7227 */ /* 0x000fc800078e00ff */
[----:B------:R-:W-:Y:S01]  /*24d90*/  IMAD R13, R13, UR4, RZ ;  /* 0x000000040d0d7c24 */ /* 0x000fe2000f8e02ff */
        /* <DEDUP_REMOVED lines=8> */
[----:B------:R-:W-:-:S02]  /*24e20*/  ISETP.GT.U32.AND P1, PT, R8, R10, PT ;  /* 0x0000000a0800720c */ /* 0x000fc40003f24070 */
[----:B------:R0:W2:Y:S01]  /*24e30*/  @P0 LDG.E.U8 R47, desc[UR18][R22.64] ;  /* 0x00000012162f0981 */ /* 0x0000a2000c1e1100 */
[----:B------:R-:W-:Y:S02]  /*24e40*/  @P0 IMAD.MOV.U32 R12, RZ, RZ, R3 ;  /* 0x000000ffff0c0224 */ /* 0x000fe400078e0003 */
[----:B------:R-:W-:Y:S01]  /*24e50*/  @P0 IMAD.MOV.U32 R13, RZ, RZ, R5 ;  /* 0x000000ffff0d0224 */ /* 0x000fe200078e0005 */
[----:B------:R-:W-:Y:S04]  /*24e60*/  STL [R1+0xee8], R4 ;  /* 0x000ee80401007387 */ /* 0x000fe80000100800 */
[----:B------:R1:W-:Y:S01]  /*24e70*/  STL [R1+0xa38], R3 ;  /* 0x000a380301007387 */ /* 0x0003e20000100800 */
[----:B0-----:R-:W-:Y:S02]  /*24e80*/  PRMT R23, RZ, 0x7610, R23 ;  /* 0x00007610ff177816 */ /* 0x001fe40000000017 */
[----:B------:R-:W-:-:S04]  /*24e90*/  @!P1 IMAD.IADD R10, R10, 0x1, -R8 ;  /* 0x000000010a0a9824 */ /* 0x000fc800078e0a08 */
[----:B------:R0:W2:Y:S01]  /*24ea0*/  @P0 LDG.E.U8 R23, desc[UR18][R12.64] ;  /* 0x000000120c170981 */ /* 0x0000a2000c1e1100 */
[----:B-1----:R-:W-:Y:S01]  /*24eb0*/  VIADD R3, R0, 0xf5 ;  /* 0x000000f500037836 */ /* 0x002fe20000000000 */
[----:B------:R-:W-:-:S04]  /*24ec0*/  ISETP.GT.U32.AND P1, PT, R8, R10, PT ;  /* 0x0000000a0800720c */ /* 0x000fc80003f24070 */
[----:B0-----:R-:W-:Y:S02]  /*24ed0*/  IABS R12, R3 ;  /* 0x00000003000c7213 */ /* 0x001fe40000000000 */
[----:B------:R-:W-:-:S03]  /*24ee0*/  ISETP.GE.AND P3, PT, R4, RZ, PT ;  /* 0x000000ff0400720c */ /* 0x000fc60003f66270 */
[----:B------:R-:W-:-:S04]  /*24ef0*/  IMAD.HI.U32 R13, R9, R12, RZ ;  /* 0x0000000c090d7227 */ /* 0x000fc800078e00ff */
[----:B------:R-:W-:-:S04]  /*24f00*/  IMAD.MOV R13, RZ, RZ, -R13 ;  /* 0x000000ffff0d7224 */ /* 0x000fc800078e0a0d */
[----:B------:R-:W-:Y:S02]  /*24f10*/  IMAD R12, R8, R13, R12 ;  /* 0x0000000d080c7224 */ /* 0x000fe400078e020c */
[----:B------:R-:W-:-:S03]  /*24f20*/  @!P1 IMAD.IADD R10, R10, 0x1, -R8 ;  /* 0x000000010a0a9824 */ /* 0x000fc600078e0a08 */
[----:B------:R-:W-:Y:S01]  /*24f30*/  ISETP.GT.U32.AND P1, PT, R8, R12, PT ;  /* 0x0000000c0800720c */ /* 0x000fe20003f24070 */
        /* <DEDUP_REMOVED lines=144> */
[----:B------:R-:W-:Y:S01]  /*25840*/  VIADD R40, R0, 0xfe ;  /* 0x000000fe00287836 */ /* 0x000fe20000000000 */
[----:B------:R-:W-:Y:S01]  /*25850*/  IADD3 R4, P3, PT, R10, R7, RZ ;  /* 0x000000070a047210 */ /* 0x000fe20007f7e0ff */
[----:B------:R-:W1:Y:S01]  /*25860*/  LDCU UR4, c[0x0][0x3b0] ;  /* 0x00007600ff0477ac */ /* 0x000e620008000800 */
[----:B------:R-:W-:Y:S01]  /*25870*/  ISETP.GT.U32.AND P1, PT, R8, R12, PT ;  /* 0x0000000c0800720c */ /* 0x000fe20003f24070 */
[----:B------:R1:W-:Y:S01]  /*25880*/  STL [R1+0xe0c], R3 ;  /* 0x000e0c0301007387 */ /* 0x0003e20000100800 */
[----:B0-----:R-:W-:-:S03]  /*25890*/  LEA.HI.X.SX32 R5, R10, R6, 0x1, P3 ;  /* 0x000000060a057211 */ /* 0x001fc600018f0eff */
[----:B------:R0:W2:Y:S01]  /*258a0*/  @P0 LDG.E.U8 R18, desc[UR18][R14.64] ;  /* 0x000000120e120981 */ /* 0x0000a2000c1e1100 */
[----:B------:R-:W-:-:S07]  /*258b0*/  ISETP.GE.AND P3, PT, R3, RZ, PT ;  /* 0x000000ff0300720c */ /* 0x000fce0003f66270 */
[----:B------:R-:W-:Y:S01]  /*258c0*/  @!P1 IMAD.IADD R12, R12, 0x1, -R8 ;  /* 0x000000010c0c9824 */ /* 0x000fe200078e0a08 */
[----:B------:R-:W-:-:S05]  /*258d0*/  IABS R10, R40 ;  /* 0x00000028000a7213 */ /* 0x000fca0000000000 */
[----:B------:R-:W-:-:S05]  /*258e0*/  @!P3 IMAD.MOV R12, RZ, RZ, -R12 ;  /* 0x000000ffff0cb224 */ /* 0x000fca00078e0a0c */
[----:B------:R-:W-:Y:S01]  /*258f0*/  SEL R13, R11, R12, !P4 ;  /* 0x0000000c0b0d7207 */ /* 0x000fe20006000000 */
[----:B------:R-:W-:-:S04]  /*25900*/  IMAD.HI.U32 R12, R9, R10, RZ ;  /* 0x0000000a090c7227 */ /* 0x000fc800078e00ff */
[----:B------:R-:W-:Y:S02]  /*25910*/  IMAD R13, R13, UR11, RZ ;  /* 0x0000000b0d0d7c24 */ /* 0x000fe4000f8e02ff */
[----:B------:R-:W-:-:S03]  /*25920*/  IMAD.MOV R12, RZ, RZ, -R12 ;  /* 0x000000ffff0c7224 */ /* 0x000fc600078e0a0c */
[----:B-1----:R-:W-:Y:S01]  /*25930*/  IADD3 R3, P1, PT, R13, R7, RZ ;  /* 0x000000070d037210 */ /* 0x002fe20007f3e0ff */
[----:B------:R-:W-:Y:S01]  /*25940*/  IMAD R10, R8, R12, R10 ;  /* 0x0000000c080a7224 */ /* 0x000fe200078e020a */
[----:B------:R-:W-:Y:S01]  /*25950*/  PRMT R16, RZ, 0x7610, R16 ;  /* 0x00007610ff107816 */ /* 0x000fe20000000010 */
[----:B------:R1:W-:Y:S01]  /*25960*/  STL [R1+0xa80], R4 ;  /* 0x000a800401007387 */ /* 0x0003e20000100800 */
[----:B0-----:R-:W-:Y:S02]  /*25970*/  @P0 IMAD.MOV.U32 R14, RZ, RZ, R4 ;  /* 0x000000ffff0e0224 */ /* 0x001fe400078e0004 */
[----:B------:R-:W-:Y:S01]  /*25980*/  @P0 IMAD.MOV.U32 R15, RZ, RZ, R5 ;  /* 0x000000ffff0f0224 */ /* 0x000fe200078e0005 */
[----:B------:R0:W-:Y:S01]  /*25990*/  STL [R1+0xa7c], R5 ;  /* 0x000a7c0501007387 */ /* 0x0001e20000100800 */
[----:B------:R-:W-:-:S03]  /*259a0*/  @P0 IMAD.MOV.U32 R12, RZ, RZ, R3 ;  /* 0x000000ffff0c0224 */ /* 0x000fc600078e0003 */
[----:B------:R0:W2:Y:S01]  /*259b0*/  @P0 LDG.E.U8 R16, desc[UR18][R14.64] ;  /* 0x000000120e100981 */ /* 0x0000a2000c1e1100 */
[----:B-1----:R-:W-:Y:S02]  /*259c0*/  LEA.HI.X.SX32 R4, R13, R6, 0x1, P1 ;  /* 0x000000060d047211 */ /* 0x002fe400008f0eff */
[----:B------:R-:W-:Y:S01]  /*259d0*/  ISETP.GT.U32.AND P1, PT, R8, R10, PT ;  /* 0x0000000a0800720c */ /* 0x000fe20003f24070 */
[----:B------:R-:W-:Y:S02]  /*259e0*/  STL [R1+0xecc], R40 ;  /* 0x000ecc2801007387 */ /* 0x000fe40000100800 */
[----:B------:R-:W-:Y:S02]  /*259f0*/  @P0 IMAD.MOV.U32 R13, RZ, RZ, R4 ;  /* 0x000000ffff0d0224 */ /* 0x000fe400078e0004 */
[----:B------:R-:W-:Y:S01]  /*25a00*/  STL [R1+0x2b0], R3 ;  /* 0x0002b00301007387 */ /* 0x000fe20000100800 */
[----:B0-----:R-:W-:-:S03]  /*25a10*/  PRMT R15, RZ, 0x7610, R15 ;  /* 0x00007610ff0f7816 */ /* 0x001fc6000000000f */
[----:B------:R0:W-:Y:S01]  /*25a20*/  STL [R1+0x2ac], R4 ;  /* 0x0002ac0401007387 */ /* 0x0001e20000100800 */
[----:B------:R-:W-:-:S03]  /*25a30*/  VIADD R5, R0, 0xef ;  /* 0x000000ef00057836 */ /* 0x000fc60000000000 */
[----:B------:R1:W2:Y:S01]  /*25a40*/  @P0 LDG.E.U8 R15, desc[UR18][R12.64] ;  /* 0x000000120c0f0981 */ /* 0x0002a2000c1e1100 */
[C---:B0-----:R-:W-:Y:S02]  /*25a50*/  VIADD R4, R0.reuse, 0xff ;  /* 0x000000ff00047836 */ /* 0x041fe40000000000 */
[----:B------:R-:W-:Y:S02]  /*25a60*/  VIADD R3, R0, 0xf7 ;  /* 0x000000f700037836 */ /* 0x000fe40000000000 */
[----:B------:R-:W-:Y:S01]  /*25a70*/  @!P1 IMAD.IADD R10, R10, 0x1, -R8 ;  /* 0x000000010a0a9824 */ /* 0x000fe200078e0a08 */
[----:B-1----:R-:W-:Y:S02]  /*25a80*/  IABS R12, R4 ;  /* 0x00000004000c7213 */ /* 0x002fe40000000000 */
[----:B------:R-:W-:Y:S02]  /*25a90*/  IABS R13, R5 ;  /* 0x00000005000d7213 */ /* 0x000fe40000000000 */
[----:B------:R-:W-:Y:S01]  /*25aa0*/  IABS R14, R3 ;  /* 0x00000003000e7213 */ /* 0x000fe20000000000 */
[----:B------:R-:W-:Y:S01]  /*25ab0*/  IMAD.HI.U32 R37, R9, R12, RZ ;  /* 0x0000000c09257227 */ /* 0x000fe200078e00ff */
[----:B------:R-:W-:-:S03]  /*25ac0*/  ISETP.GT.U32.AND P3, PT, R8, R10, PT ;  /* 0x0000000a0800720c */ /* 0x000fc60003f64070 */
[----:B------:R-:W-:Y:S01]  /*25ad0*/  IMAD.HI.U32 R38, R9, R13, RZ ;  /* 0x0000000d09267227 */ /* 0x000fe200078e00ff */
[----:B------:R-:W-:-:S03]  /*25ae0*/  ISETP.GE.AND P1, PT, R40, RZ, PT ;  /* 0x000000ff2800720c */ /* 0x000fc60003f26270 */
[----:B------:R-:W-:Y:S02]  /*25af0*/  IMAD.MOV R37, RZ, RZ, -R37 ;  /* 0x000000ffff257224 */ /* 0x000fe400078e0a25 */
[----:B------:R-:W-:-:S04]  /*25b00*/  IMAD.HI.U32 R39, R9, R14, RZ ;  /* 0x0000000e09277227 */ /* 0x000fc800078e00ff */
[----:B------:R-:W-:Y:S02]  /*25b10*/  IMAD.MOV R38, RZ, RZ, -R38 ;  /* 0x000000ffff267224 */ /* 0x000fe400078e0a26 */
[C---:B------:R-:W-:Y:S02]  /*25b20*/  IMAD R9, R8.reuse, R37, R12 ;  /* 0x0000002508097224 */ /* 0x040fe400078e020c */
[----:B------:R-:W-:Y:S02]  /*25b30*/  IMAD.MOV R39, RZ, RZ, -R39 ;  /* 0x000000ffff277224 */ /* 0x000fe400078e0a27 */
[C---:B------:R-:W-:Y:S01]  /*25b40*/  IMAD R13, R8.reuse, R38, R13 ;  /* 0x00000026080d7224 */ /* 0x040fe200078e020d */
[C---:B------:R-:W-:Y:S01]  /*25b50*/  ISETP.GT.U32.AND P6, PT, R8.reuse, R9, PT ;  /* 0x000000090800720c */ /* 0x040fe20003fc4070 */
[----:B------:R-:W-:Y:S02]  /*25b60*/  IMAD R12, R8, R39, R14 ;  /* 0x00000027080c7224 */ /* 0x000fe400078e020e */
[----:B------:R-:W-:Y:S01]  /*25b70*/  @!P3 IMAD.IADD R10, R10, 0x1, -R8 ;  /* 0x000000010a0ab824 */ /* 0x000fe200078e0a08 */
[----:B------:R-:W-:-:S02]  /*25b80*/  ISETP.GT.U32.AND P3, PT, R8, R13, PT ;  /* 0x0000000d0800720c */ /* 0x000fc40003f64070 */
[----:B------:R-:W-:Y:S01]  /*25b90*/  ISETP.GT.U32.AND P5, PT, R8, R12, PT ;  /* 0x0000000c0800720c */ /* 0x000fe20003fa4070 */
[----:B------:R-:W-:-:S05]  /*25ba0*/  @!P1 IMAD.MOV R10, RZ, RZ, -R10 ;  /* 0x000000ffff0a9224 */ /* 0x000fca00078e0a0a */
[----:B------:R-:W-:Y:S01]  /*25bb0*/  SEL R10, R11, R10, !P4 ;  /* 0x0000000a0b0a7207 */ /* 0x000fe20006000000 */
[----:B------:R-:W-:-:S04]  /*25bc0*/  @!P6 IMAD.IADD R9, R9, 0x1, -R8 ;  /* 0x000000010909e824 */ /* 0x000fc800078e0a08 */
[----:B------:R-:W-:Y:S01]  /*25bd0*/  IMAD R10, R10, UR4, RZ ;  /* 0x000000040a0a7c24 */ /* 0x000fe2000f8e02ff */
[----:B------:R-:W0:Y:S01]  /*25be0*/  LDCU UR4, c[0x0][0x3b0] ;  /* 0x00007600ff0477ac */ /* 0x000e220008000800 */
[--C-:B------:R-:W-:Y:S01]  /*25bf0*/  @!P3 IMAD.IADD R13, R13, 0x1, -R8.reuse ;  /* 0x000000010d0db824 */ /* 0x100fe200078e0a08 */
[----:B------:R-:W-:Y:S01]  /*25c00*/  ISETP.GT.U32.AND P3, PT, R8, R9, PT ;  /* 0x000000090800720c */ /* 0x000fe20003f64070 */
[----:B------:R-:W-:Y:S01]  /*25c10*/  @!P5 IMAD.IADD R12, R12, 0x1, -R8 ;  /* 0x000000010c0cd824 */ /* 0x000fe200078e0a08 */
[----:B------:R-:W-:Y:S02]  /*25c20*/  IADD3 R37, P1, PT, R10, R7, RZ ;  /* 0x000000070a257210 */ /* 0x000fe40007f3e0ff */
[C---:B------:R-:W-:Y:S02]  /*25c30*/  ISETP.GT.U32.AND P6, PT, R8.reuse, R13, PT ;  /* 0x0000000d0800720c */ /* 0x040fe40003fc4070 */
[----:B------:R-:W-:Y:S02]  /*25c40*/  ISETP.GT.U32.AND P5, PT, R8, R12, PT ;  /* 0x0000000c0800720c */ /* 0x000fe40003fa4070 */
[----:B------:R-:W-:-:S02]  /*25c50*/  LEA.HI.X.SX32 R38, R10, R6, 0x1, P1 ;  /* 0x000000060a267211 */ /* 0x000fc400008f0eff */
[----:B------:R-:W-:-:S03]  /*25c60*/  ISETP.GE.AND P1, PT, R5, RZ, PT ;  /* 0x000000ff0500720c */ /* 0x000fc60003f26270 */
[----:B------:R-:W-:Y:S01]  /*25c70*/  @!P3 IMAD.IADD R9, R9, 0x1, -R8 ;  /* 0x000000010909b824 */ /* 0x000fe200078e0a08 */
[----:B------:R-:W-:-:S03]  /*25c80*/  ISETP.GE.AND P3, PT, R3, RZ, PT ;  /* 0x000000ff0300720c */ /* 0x000fc60003f66270 */
[--C-:B------:R-:W-:Y:S02]  /*25c90*/  @!P6 IMAD.IADD R13, R13, 0x1, -R8.reuse ;  /* 0x000000010d0de824 */ /* 0x100fe400078e0a08 */
[----:B------:R-:W-:Y:S01]  /*25ca0*/  @!P5 IMAD.IADD R12, R12, 0x1, -R8 ;  /* 0x000000010c0cd824 */ /* 0x000fe200078e0a08 */
[----:B------:R-:W-:-:S03]  /*25cb0*/  ISETP.GE.AND P5, PT, R4, RZ, PT ;  /* 0x000000ff0400720c */ /* 0x000fc60003fa6270 */
[----:B------:R-:W-:Y:S01]  /*25cc0*/  @!P1 IMAD.MOV R13, RZ, RZ, -R13 ;  /* 0x000000ffff0d9224 */ /* 0x000fe200078e0a0d */
[----:B------:R-:W-:Y:S01]  /*25cd0*/  STL [R1+0xdd8], R4 ;  /* 0x000dd80401007387 */ /* 0x000fe20000100800 */
[----:B------:R-:W-:-:S03]  /*25ce0*/  PRMT R10, RZ, 0x7610, R10 ;  /* 0x00007610ff0a7816 */ /* 0x000fc6000000000a */
[----:B------:R1:W-:Y:S01]  /*25cf0*/  STL [R1+0xec8], R5 ;  /* 0x000ec80501007387 */ /* 0x0003e20000100800 */
[----:B------:R-:W-:Y:S01]  /*25d00*/  SEL R13, R11, R13, !P4 ;  /* 0x0000000d0b0d7207 */ /* 0x000fe20006000000 */
[----:B------:R-:W-:Y:S02]  /*25d10*/  @!P3 IMAD.MOV R12, RZ, RZ, -R12 ;  /* 0x000000ffff0cb224 */ /* 0x000fe400078e0a0c */
[----:B------:R1:W-:Y:S01]  /*25d20*/  STL [R1+0xec4], R3 ;  /* 0x000ec40301007387 */ /* 0x0003e20000100800 */
[----:B------:R-:W-:-:S03]  /*25d30*/  @P0 IMAD.MOV.U32 R39, RZ, RZ, R38 ;  /* 0x000000ffff270224 */ /* 0x000fc600078e0026 */
[----:B------:R-:W-:Y:S01]  /*25d40*/  STL [R1+0x320], R37 ;  /* 0x0003202501007387 */ /* 0x000fe20000100800 */
[----:B0-----:R-:W-:Y:S01]  /*25d50*/  IMAD R13, R13, UR4, RZ ;  /* 0x000000040d0d7c24 */ /* 0x001fe2000f8e02ff */
[----:B------:R-:W0:Y:S02]  /*25d60*/  LDCU UR4, c[0x0][0x3b0] ;  /* 0x00007600ff0477ac */ /* 0x000e240008000800 */
[----:B------:R3:W-:Y:S01]  /*25d70*/  STL [R1+0x31c], R38 ;  /* 0x00031c2601007387 */ /* 0x0007e20000100800 */
[----:B------:R-:W-:Y:S01]  /*25d80*/  SEL R12, R11, R12, !P4 ;  /* 0x0000000c0b0c7207 */ /* 0x000fe20006000000 */
[----:B------:R-:W-:Y:S02]  /*25d90*/  @!P5 IMAD.MOV R9, RZ, RZ, -R9 ;  /* 0x000000ffff09d224 */ /* 0x000fe400078e0a09 */
[----:B-1----:R-:W2:Y:S01]  /*25da0*/  LDL.LU R5, [R1+0xe38] ;  /* 0x000e380001057983 */ /* 0x002ea20000300800 */
[----:B------:R-:W-:-:S03]  /*25db0*/  IADD3 R4, P1, PT, R13, R7, RZ ;  /* 0x000000070d047210 */ /* 0x000fc60007f3e0ff */
[----:B------:R-:W4:Y:S01]  /*25dc0*/  LDL.LU R3, [R1+0xe20] ;  /* 0x000e200001037983 */ /* 0x000f220000300800 */
[----:B---3--:R-:W-:Y:S01]  /*25dd0*/  @P0 IMAD.MOV.U32 R38, RZ, RZ, R37 ;  /* 0x000000ffff260224 */ /* 0x008fe200078e0025 */
[----:B------:R-:W-:Y:S01]  /*25de0*/  SEL R11, R11, R9, !P4 ;  /* 0x000000090b0b7207 */ /* 0x000fe20006000000 */
[----:B------:R-:W-:-:S03]  /*25df0*/  IMAD R8, R12, UR5, RZ ;  /* 0x000000050c087c24 */ /* 0x000fc6000f8e02ff */
[----:B------:R-:W3:Y:S01]  /*25e00*/  @P0 LDG.E.U8 R10, desc[UR18][R38.64] ;  /* 0x00000012260a0981 */ /* 0x000ee2000c1e1100 */
[----:B------:R-:W-:Y:S01]  /*25e10*/  PRMT R9, RZ, 0x7610, R9 ;  /* 0x00007610ff097816 */ /* 0x000fe20000000009 */
[----:B------:R-:W-:Y:S01]  /*25e20*/  @P0 IMAD.MOV.U32 R12, RZ, RZ, R4 ;  /* 0x000000ffff0c0224 */ /* 0x000fe200078e0004 */
[----:B------:R-:W-:Y:S01]  /*25e30*/  LEA.HI.X.SX32 R13, R13, R6, 0x1, P1 ;  /* 0x000000060d0d7211 */ /* 0x000fe200008f0eff */
[----:B0-----:R-:W-:-:S04]  /*25e40*/  IMAD R11, R11, UR4, RZ ;  /* 0x000000040b0b7c24 */ /* 0x001fc8000f8e02ff */
[----:B------:R0:W3:Y:S04]  /*25e50*/  @P0 LDG.E.U8 R9, desc[UR18][R12.64] ;  /* 0x000000120c090981 */ /* 0x0000e8000c1e1100 */
[----:B------:R-:W3:Y:S04]  /*25e60*/  LDL.LU R38, [R1+0xb4] ;  /* 0x0000b40001267983 */ /* 0x000ee80000300800 */
[----:B------:R-:W3:Y:S04]  /*25e70*/  LDL.LU R39, [R1+0x78] ;  /* 0x0000780001277983 */ /* 0x000ee80000300800 */
[----:B------:R-:W3:Y:S04]  /*25e80*/  LDL.LU R14, [R1+0x60] ;  /* 0x00006000010e7983 */ /* 0x000ee80000300800 */
[----:B------:R-:W3:Y:S04]  /*25e90*/  LDL.LU R37, [R1+0x48] ;  /* 0x0000480001257983 */ /* 0x000ee80000300800 */
[----:B------:R-:W3:Y:S04]  /*25ea0*/  LDL.LU R40, [R1+0x30] ;  /* 0x0000300001287983 */ /* 0x000ee80000300800 */
[----:B------:R-:W3:Y:S04]  /*25eb0*/  LDL.LU R85, [R1+0x18] ;  /* 0x0000180001557983 */ /* 0x000ee80000300800 */
[----:B------:R1:W-:Y:S04]  /*25ec0*/  STL [R1+0x308], R4 ;  /* 0x0003080401007387 */ /* 0x0003e80000100800 */
[----:B------:R0:W-:Y:S01]  /*25ed0*/  STL [R1+0x304], R13 ;  /* 0x0003040d01007387 */ /* 0x0001e20000100800 */
[----:B-1----:R-:W-:-:S04]  /*25ee0*/  IADD3 R4, P1, PT, R8, R7, RZ ;  /* 0x0000000708047210 */ /* 0x002fc80007f3e0ff */
[----:B0-----:R-:W-:Y:S01]  /*25ef0*/  LEA.HI.X.SX32 R13, R8, R6, 0x1, P1 ;  /* 0x00000006080d7211 */ /* 0x001fe200008f0eff */
[----:B------:R-:W-:Y:S01]  /*25f00*/  @P0 IMAD.MOV.U32 R12, RZ, RZ, R4 ;  /* 0x000000ffff0c0224 */ /* 0x000fe200078e0004 */
[----:B------:R-:W-:Y:S01]  /*25f10*/  PRMT R8, RZ, 0x7610, R8 ;  /* 0x00007610ff087816 */ /* 0x000fe20000000008 */
[----:B------:R-:W-:Y:S04]  /*25f20*/  STL [R1+0x318], R4 ;  /* 0x0003180401007387 */ /* 0x000fe80000100800 */
[----:B------:R0:W-:Y:S04]  /*25f30*/  STL [R1+0x314], R13 ;  /* 0x0003140d01007387 */ /* 0x0001e80000100800 */
[----:B------:R0:W3:Y:S02]  /*25f40*/  @P0 LDG.E.U8 R8, desc[UR18][R12.64] ;  /* 0x000000120c080981 */ /* 0x0000e4000c1e1100 */
[----:B0-----:R-:W-:-:S02]  /*25f50*/  IADD3 R13, P1, PT, R11, R7, RZ ;  /* 0x000000070b0d7210 */ /* 0x001fc40007f3e0ff */
[----:B------:R-:W3:Y:S02]  /*25f60*/  LDL.LU R7, [R1+0x144] ;  /* 0x0001440001077983 */ /* 0x000ee40000300800 */
[----:B------:R-:W-:Y:S02]  /*25f70*/  LEA.HI.X.SX32 R12, R11, R6, 0x1, P1 ;  /* 0x000000060b0c7211 */ /* 0x000fe400008f0eff */
[----:B------:R-:W3:Y:S04]  /*25f80*/  LDL.LU R11, [R1+0xdd0] ;  /* 0x000dd000010b7983 */ /* 0x000ee80000300800 */
[----:B------:R0:W-:Y:S04]  /*25f90*/  STL [R1+0x310], R13 ;  /* 0x0003100d01007387 */ /* 0x0001e80000100800 */
[----:B------:R1:W-:Y:S01]  /*25fa0*/  STL [R1+0x30c], R12 ;  /* 0x00030c0c01007387 */ /* 0x0003e20000100800 */
[----:B0-----:R-:W-:-:S04]  /*25fb0*/  @P0 LOP3.LUT R13, R13, R12, RZ, 0x3c, !PT ;  /* 0x0000000c0d0d0212 */ /* 0x001fc800078e3cff */
[C---:B-1----:R-:W-:Y:S02]  /*25fc0*/  @P0 LOP3.LUT R12, R13.reuse, R12, RZ, 0x3c, !PT ;  /* 0x0000000c0d0c0212 */ /* 0x042fe400078e3cff */
[----:B------:R-:W-:Y:S02]  /*25fd0*/  PRMT R6, RZ, 0x7610, R6 ;  /* 0x00007610ff067816 */ /* 0x000fe40000000006 */
[----:B------:R-:W-:-:S05]  /*25fe0*/  @P0 LOP3.LUT R13, R13, R12, RZ, 0x3c, !PT ;  /* 0x0000000c0d0d0212 */ /* 0x000fca00078e3cff */
[----:B------:R-:W3:Y:S04]  /*25ff0*/  @P0 LDG.E.U8 R6, desc[UR18][R12.64] ;  /* 0x000000120c060981 */ /* 0x000ee8000c1e1100 */
[----:B------:R-:W3:Y:S04]  /*26000*/  LDL.LU R12, [R1+0xe04] ;  /* 0x000e0400010c7983 */ /* 0x000ee80000300800 */
[----:B------:R-:W3:Y:S01]  /*26010*/  LDL.LU R13, [R1+0xdec] ;  /* 0x000dec00010d7983 */ /* 0x000ee20000300800 */
[----:B------:R-:W0:Y:S02]  /*26020*/  S2R R4, SR_TID.X ;  /* 0x0000000000047919 */ /* 0x000e240000002100 */
[----:B0-----:R-:W-:-:S04]  /*26030*/  LOP3.LUT R4, R4, 0x7f, RZ, 0xc0, !PT ;  /* 0x0000007f04047812 */ /* 0x001fc800078ec0ff */
[----:B------:R-:W-:-:S05]  /*26040*/  LOP3.LUT R4, R4, 0x20, RZ, 0x3c, !PT ;  /* 0x0000002004047812 */ /* 0x000fca00078e3cff */
[----:B--2---:R0:W-:Y:S04]  /*26050*/  STS.U8 [R4+UR9+0x1d00], R5 ;  /* 0x001d000504007988 */ /* 0x0041e80008000009 */
[----:B----4-:R1:W-:Y:S04]  /*26060*/  STS.U8 [R4+UR9+0x2100], R3 ;  /* 0x0021000304007988 */ /* 0x0103e80008000009 */
[----:B0-----:R-:W2:Y:S04]  /*26070*/  LDL.LU R5, [R1+0x12e8] ;  /* 0x0012e80001057983 */ /* 0x001ea80000300800 */
[----:B-1----:R-:W4:Y:S04]  /*26080*/  LDL.LU R3, [R1+0x12e4] ;  /* 0x0012e40001037983 */ /* 0x002f280000300800 */
[----:B---3--:R-:W-:Y:S04]  /*26090*/  STS.U8 [R4+UR9+0x2500], R12 ;  /* 0x0025000c04007988 */ /* 0x008fe80008000009 */
        /* <DEDUP_REMOVED lines=9> */
[----:B------:R0:W-:Y:S04]  /*26130*/  STS.U8 [R4+UR9+0x4d00], R2 ;  /* 0x004d000204007988 */ /* 0x0001e80008000009 */
[----:B0-----:R-:W3:Y:S04]  /*26140*/  LDL.LU R2, [R1+0x12e0] ;  /* 0x0012e00001027983 */ /* 0x001ee80000300800 */
        /* <DEDUP_REMOVED lines=28> */
[----:B------:R0:W-:Y:S02]  /*26310*/  STS.U8 [R4+UR9+0x7500], R29 ;  /* 0x0075001d04007988 */ /* 0x0001e40008000009 */
[----:B0-----:R-:W0:Y:S02]  /*26320*/  S2R R29, SR_TID.X ;  /* 0x00000000001d7919 */ /* 0x001e240000002100 */
[----:B------:R-:W3:Y:S01]  /*26330*/  LDL.LU R4, [R1+0x12dc] ;  /* 0x0012dc0001047983 */ /* 0x000ee20000300800 */
[----:B0-----:R-:W-:-:S04]  /*26340*/  LOP3.LUT R29, R29, 0x7f, RZ, 0xc0, !PT ;  /* 0x0000007f1d1d7812 */ /* 0x001fc800078ec0ff */
[----:B------:R-:W-:-:S05]  /*26350*/  LOP3.LUT R29, R29, 0x20, RZ, 0x3c, !PT ;  /* 0x000000201d1d7812 */ /* 0x000fca00078e3cff */
[----:B------:R0:W-:Y:S02]  /*26360*/  STS.U8 [R29+UR9+0x7900], R24 ;  /* 0x007900181d007988 */ /* 0x0001e40008000009 */
[----:B0-----:R-:W0:Y:S02]  /*26370*/  S2R R24, SR_TID.X ;  /* 0x0000000000187919 */ /* 0x001e240000002100 */
[----:B------:R1:W-:Y:S04]  /*26380*/  STS.U8 [R29+UR9+0x7d00], R19 ;  /* 0x007d00131d007988 */ /* 0x0003e80008000009 */
[----:B-1----:R-:W3:Y:S01]  /*26390*/  LDL.LU R29, [R1+0xebc] ;  /* 0x000ebc00011d7983 */ /* 0x002ee20000300800 */
[----:B0-----:R-:W-:-:S04]  /*263a0*/  LOP3.LUT R24, R24, 0x7f, RZ, 0xc0, !PT ;  /* 0x0000007f18187812 */ /* 0x001fc800078ec0ff */
[----:B------:R-:W-:-:S05]  /*263b0*/  LOP3.LUT R24, R24, 0x30, RZ, 0x3c, !PT ;  /* 0x0000003018187812 */ /* 0x000fca00078e3cff */
[----:B--2---:R-:W-:Y:S04]  /*263c0*/  STS.U8 [R24+UR9+0x180], R35 ;  /* 0x0001802318007988 */ /* 0x004fe80008000009 */
[----:B------:R-:W-:Y:S04]  /*263d0*/  STS.U8 [R24+UR9+0x580], R45 ;  /* 0x0005802d18007988 */ /* 0x000fe80008000009 */
[----:B------:R0:W-:Y:S04]  /*263e0*/  STS.U8 [R24+UR9+0x980], R51 ;  /* 0x0009803318007988 */ /* 0x0001e80008000009 */
[----:B------:R1:W-:Y:S04]  /*263f0*/  STS.U8 [R24+UR9+0xd80], R57 ;  /* 0x000d803918007988 */ /* 0x0003e80008000009 */
[----:B------:R2:W-:Y:S04]  /*26400*/  STS.U8 [R24+UR9+0x1180], R63 ;  /* 0x0011803f18007988 */ /* 0x0005e80008000009 */
[----:B0-----:R-:W4:Y:S04]  /*26410*/  LDL.LU R51, [R1+0xeac] ;  /* 0x000eac0001337983 */ /* 0x001f280000300800 */
[----:B-1----:R-:W4:Y:S04]  /*26420*/  LDL.LU R57, [R1+0xe98] ;  /* 0x000e980001397983 */ /* 0x002f280000300800 */
[----:B------:R0:W-:Y:S04]  /*26430*/  STS.U8 [R24+UR9+0x1580], R69 ;  /* 0x0015804518007988 */ /* 0x0001e80008000009 */
[----:B--2---:R-:W2:Y:S04]  /*26440*/  LDL.LU R63, [R1+0xe84] ;  /* 0x000e8400013f7983 */ /* 0x004ea80000300800 */
[----:B------:R1:W-:Y:S04]  /*26450*/  STS.U8 [R24+UR9+0x1980], R75 ;  /* 0x0019804b18007988 */ /* 0x0003e80008000009 */
[----:B0-----:R-:W2:Y:S04]  /*26460*/  LDL.LU R69, [R1+0xe70] ;  /* 0x000e700001457983 */ /* 0x001ea80000300800 */
[----:B------:R0:W-:Y:S04]  /*26470*/  STS.U8 [R24+UR9+0x1d80], R81 ;  /* 0x001d805118007988 */ /* 0x0001e80008000009 */
[----:B-1----:R-:W2:Y:S04]  /*26480*/  LDL.LU R75, [R1+0xe5c] ;  /* 0x000e5c00014b7983 */ /* 0x002ea80000300800 */
        /* <DEDUP_REMOVED lines=22> */
[----:B-1----:R-:W2:Y:S01]  /*265f0*/  LDL.LU R85, [R1+0x28] ;  /* 0x0000280001557983 */ /* 0x002ea20000300800 */
[----:B------:R-:W0:Y:S03]  /*26600*/  S2R R35, SR_TID.X ;  /* 0x0000000000237919 */ /* 0x000e260000002100 */
[----:B------:R-:W-:Y:S04]  /*26610*/  STS.U8 [R24+UR9+0x4d80], R93 ;  /* 0x004d805d18007988 */ /* 0x000fe80008000009 */
[----:B------:R-:W-:Y:S04]  /*26620*/  STS.U8 [R24+UR9+0x5180], R87 ;  /* 0x0051805718007988 */ /* 0x000fe80008000009 */
[----:B------:R-:W-:Y:S04]  /*26630*/  STS.U8 [R24+UR9+0x5580], R80 ;  /* 0x0055805018007988 */ /* 0x000fe80008000009 */
[----:B------:R-:W-:Y:S04]  /*26640*/  STS.U8 [R24+UR9+0x5980], R74 ;  /* 0x0059804a18007988 */ /* 0x000fe80008000009 */
[----:B------:R-:W-:Y:S04]  /*26650*/  STS.U8 [R24+UR9+0x5d80], R68 ;  /* 0x005d804418007988 */ /* 0x000fe80008000009 */
[----:B------:R-:W-:Y:S04]  /*26660*/  STS.U8 [R24+UR9+0x6180], R62 ;  /* 0x0061803e18007988 */ /* 0x000fe80008000009 */
[----:B------:R-:W-:Y:S01]  /*26670*/  STS.U8 [R24+UR9+0x6580], R56 ;  /* 0x0065803818007988 */ /* 0x000fe20008000009 */
[----:B0-----:R-:W-:-:S03]  /*26680*/  LOP3.LUT R35, R35, 0x7f, RZ, 0xc0, !PT ;  /* 0x0000007f23237812 */ /* 0x001fc600078ec0ff */
[----:B------:R-:W-:Y:S01]  /*26690*/  STS.U8 [R24+UR9+0x6980], R50 ;  /* 0x0069803218007988 */ /* 0x000fe20008000009 */
[----:B------:R-:W-:-:S03]  /*266a0*/  LOP3.LUT R45, R35, 0x40, RZ, 0x3c, !PT ;  /* 0x00000040232d7812 */ /* 0x000fc600078e3cff */
[----:B------:R-:W-:Y:S04]  /*266b0*/  STS.U8 [R24+UR9+0x6d80], R44 ;  /* 0x006d802c18007988 */ /* 0x000fe80008000009 */
[----:B------:R-:W-:Y:S04]  /*266c0*/  STS.U8 [R24+UR9+0x7180], R34 ;  /* 0x0071802218007988 */ /* 0x000fe80008000009 */
[----:B------:R-:W-:Y:S04]  /*266d0*/  STS.U8 [R24+UR9+0x7580], R28 ;  /* 0x0075801c18007988 */ /* 0x000fe80008000009 */
[----:B------:R-:W-:Y:S04]  /*266e0*/  STS.U8 [R24+UR9+0x7980], R23 ;  /* 0x0079801718007988 */ /* 0x000fe80008000009 */
[----:B------:R-:W-:Y:S04]  /*266f0*/  STS.U8 [R24+UR9+0x7d80], R18 ;  /* 0x007d801218007988 */ /* 0x000fe80008000009 */
[----:B---3--:R-:W-:Y:S04]  /*26700*/  STS.U8 [R45+UR9+0x200], R29 ;  /* 0x0002001d2d007988 */ /* 0x008fe80008000009 */
[----:B----4-:R-:W-:Y:S04]  /*26710*/  STS.U8 [R45+UR9+0x600], R51 ;  /* 0x000600332d007988 */ /* 0x010fe80008000009 */
[----:B------:R-:W-:Y:S04]  /*26720*/  STS.U8 [R45+UR9+0xa00], R57 ;  /* 0x000a00392d007988 */ /* 0x000fe80008000009 */
[----:B--2---:R-:W-:Y:S04]  /*26730*/  STS.U8 [R45+UR9+0xe00], R63 ;  /* 0x000e003f2d007988 */ /* 0x004fe80008000009 */
        /* <DEDUP_REMOVED lines=15> */
[----:B0-----:R-:W2:Y:S04]  /*26830*/  LDL.LU R4, [R1+0x12d8] ;  /* 0x0012d80001047983 */ /* 0x001ea80000300800 */
[----:B------:R-:W3:Y:S04]  /*26840*/  LDL.LU R51, [R1+0xea8] ;  /* 0x000ea80001337983 */ /* 0x000ee80000300800 */
[----:B------:R-:W4:Y:S04]  /*26850*/  LDL.LU R57, [R1+0xe94] ;  /* 0x000e940001397983 */ /* 0x000f280000300800 */
        /* <DEDUP_REMOVED lines=15> */
[----:B------:R-:W-:Y:S04]  /*26950*/  STS.U8 [R45+UR9+0x4e00], R92 ;  /* 0x004e005c2d007988 */ /* 0x000fe80008000009 */
[----:B------:R-:W-:Y:S04]  /*26960*/  STS.U8 [R45+UR9+0x5200], R86 ;  /* 0x005200562d007988 */ /* 0x000fe80008000009 */
[----:B------:R-:W-:Y:S04]  /*26970*/  STS.U8 [R45+UR9+0x5600], R79 ;  /* 0x0056004f2d007988 */ /* 0x000fe80008000009 */
[----:B------:R-:W-:Y:S04]  /*26980*/  STS.U8 [R45+UR9+0x5a00], R73 ;  /* 0x005a00492d007988 */ /* 0x000fe80008000009 */
[----:B------:R-:W-:Y:S01]  /*26990*/  STS.U8 [R45+UR9+0x5e00], R67 ;  /* 0x005e00432d007988 */ /* 0x000fe20008000009 */
[----:B------:R-:W-:-:S03]  /*269a0*/  LOP3.LUT R29, R35, 0x50, RZ, 0x3c, !PT ;  /* 0x00000050231d7812 */ /* 0x000fc600078e3cff */
        /* <DEDUP_REMOVED lines=9> */
[----:B---3--:R-:W-:Y:S04]  /*26a40*/  STS.U8 [R29+UR9+0x680], R51 ;  /* 0x000680331d007988 */ /* 0x008fe80008000009 */
[----:B----4-:R-:W-:Y:S04]  /*26a50*/  STS.U8 [R29+UR9+0xa80], R57 ;  /* 0x000a80391d007988 */ /* 0x010fe80008000009 */
        /* <DEDUP_REMOVED lines=33> */
[----:B------:R-:W2:Y:S01]  /*26c70*/  LDL.LU R85, [R1+0x38] ;  /* 0x0000380001557983 */ /* 0x000ea20000300800 */
        /* <DEDUP_REMOVED lines=18> */
[----:B--2---:R0:W-:Y:S04]  /*26da0*/  STS.U8 [R51+UR9+0xb00], R57 ;  /* 0x000b003933007988 */ /* 0x0041e80008000009 */
[----:B------:R1:W-:Y:S04]  /*26db0*/  STS.U8 [R51+UR9+0xf00], R63 ;  /* 0x000f003f33007988 */ /* 0x0003e80008000009 */
[----:B------:R2:W-:Y:S04]  /*26dc0*/  STS.U8 [R51+UR9+0x1300], R69 ;  /* 0x0013004533007988 */ /* 0x0005e80008000009 */
[----:B0-----:R-:W3:Y:S04]  /*26dd0*/  LDL.LU R57, [R1+0xeb4] ;  /* 0x000eb40001397983 */ /* 0x001ee80000300800 */
        /* <DEDUP_REMOVED lines=29> */
[----:B-1----:R-:W2:Y:S04]  /*26fb0*/  LDL.LU R3, [R1+0x12cc] ;  /* 0x0012cc0001037983 */ /* 0x002ea80000300800 */
        /* <DEDUP_REMOVED lines=28> */
[----:B------:R0:W-:Y:S02]  /*27180*/  STS.U8 [R40+UR9+0x3b80], R85 ;  /* 0x003b805528007988 */ /* 0x0001e40008000009 */
[----:B0-----:R-:W0:Y:S02]  /*27190*/  LDC R85, c[0x0][0x3a0] ;  /* 0x0000e800ff557b82 */ /* 0x001e240000000800 */
[----:B------:R1:W-:Y:S04]  /*271a0*/  STS.U8 [R40+UR9+0x3f80], R3 ;  /* 0x003f800328007988 */ /* 0x0003e80008000009 */
[----:B------:R2:W-:Y:S04]  /*271b0*/  STS.U8 [R40+UR9+0x4380], R2 ;  /* 0x0043800228007988 */ /* 0x0005e80008000009 */
[----:B------:R3:W-:Y:S04]  /*271c0*/  STS.U8 [R40+UR9+0x4780], R4 ;  /* 0x0047800428007988 */ /* 0x0007e80008000009 */
[----:B-1----:R1:W5:Y:S04]  /*271d0*/  LDL.LU R3, [R1+0x12c8] ;  /* 0x0012c80001037983 */ /* 0x0023680000300800 */
[----:B--2---:R1:W5:Y:S04]  /*271e0*/  LDL.LU R2, [R1+0x12c4] ;  /* 0x0012c40001027983 */ /* 0x0043680000300800 */
[----:B---3--:R1:W5:Y:S04]  /*271f0*/  LDL.LU R4, [R1+0x12c0] ;  /* 0x0012c00001047983 */ /* 0x0083680000300800 */
[----:B------:R2:W-:Y:S04]  /*27200*/  STS.U8 [R40+UR9+0x4b80], R5 ;  /* 0x004b800528007988 */ /* 0x0005e80008000009 */
[----:B--2---:R1:W5:Y:S04]  /*27210*/  LDL.LU R5, [R1+0x12bc] ;  /* 0x0012bc0001057983 */ /* 0x0043680000300800 */
[----:B------:R1:W-:Y:S04]  /*27220*/  STS.U8 [R40+UR9+0x4f80], R89 ;  /* 0x004f805928007988 */ /* 0x0003e80008000009 */
        /* <DEDUP_REMOVED lines=11> */
[----:B------:R1:W-:Y:S01]  /*272e0*/  STS.U8 [R40+UR9+0x7f80], R6 ;  /* 0x007f800628007988 */ /* 0x0003e20008000009 */
[----:B------:R2:W-:Y:S06]  /*272f0*/  MEMBAR.ALL.CTA ;  /* 0x0000000000007992 */ /* 0x0005ec0000008000 */
[----:B--2---:R-:W2:Y:S01]  /*27300*/  FENCE.VIEW.ASYNC.S ;  /* 0x00000000000073c6 */ /* 0x004ea20000000000 */
[----:B0-----:R-:W-:Y:S01]  /*27310*/  VIADD R85, R85, 0x7f ;  /* 0x0000007f55557836 */ /* 0x001fe20000000000 */
[----:B--2---:R-:W-:Y:S01]  /*27320*/  BAR.SYNC.DEFER_BLOCKING 0x0 ;  /* 0x0000000000007b1d */ /* 0x004fe20000010000 */
[----:B------:R-:W-:-:S04]  /*27330*/  ISETP.NE.U32.AND P0, PT, RZ, UR7, PT ;  /* 0x00000007ff007c0c */ /* 0x000fc8000bf05070 */
[C---:B------:R-:W-:Y:S02]  /*27340*/  ISETP.LT.OR P1, PT, R85.reuse, 0x80, P0 ;  /* 0x000000805500780c */ /* 0x040fe40000721670 */
[----:B------:R-:W-:-:S11]  /*27350*/  ISETP.GE.AND P3, PT, R85, 0x100, PT ;  /* 0x000001005500780c */ /* 0x000fd60003f66270 */
[----:B-1----:R-:W-:Y:S05]  /*27360*/  @P1 BRA `(.L_x_6) ;  /* 0x0000000000841947 */ /* 0x002fea0003800000 */
[----:B------:R-:W-:Y:S02]  /*27370*/  UIADD3 UR4, UPT, UPT, UR9, 0x10000, URZ ;  /* 0x0001000009047890 */ /* 0x000fe4000fffe0ff */
[----:B------:R-:W-:Y:S02]  /*27380*/  USHF.R.U32.HI UR14, URZ, 0x4, UR9 ;  /* 0x00000004ff0e7899 */ /* 0x000fe40008011609 */
[----:B------:R-:W-:Y:S02]  /*27390*/  USHF.R.U32.HI UR4, URZ, 0x4, UR4 ;  /* 0x00000004ff047899 */ /* 0x000fe40008011604 */
[----:B------:R-:W-:Y:S02]  /*273a0*/  USGXT.U32 UR14, UR14, 0xe ;  /* 0x0000000e0e0e789a */ /* 0x000fe40008000000 */
[----:B------:R-:W-:Y:S02]  /*273b0*/  USGXT.U32 UR12, UR4, 0xe ;  /* 0x0000000e040c789a */ /* 0x000fe40008000000 */
[----:B------:R-:W-:-:S02]  /*273c0*/  UIADD3 UR26, UP2, UPT, UR14, 0x2, URZ ;  /* 0x000000020e1a7890 */ /* 0x000fc4000ff5e0ff */
[----:B------:R-:W-:Y:S01]  /*273d0*/  UIADD3 UR28, UP1, UPT, UR12, 0x100, URZ ;  /* 0x000001000c1c7890 */ /* 0x000fe2000ff3e0ff */
[----:B------:R-:W-:Y:S01]  /*273e0*/  UMOV UR4, URZ ;  /* 0x000000ff00047c82 */ /* 0x000fe20008000000 */
[----:B------:R-:W-:Y:S01]  /*273f0*/  UMOV UR30, 0x0 ;  /* 0x00000000001e7882 */ /* 0x000fe20000000000 */
[----:B------:R-:W-:Y:S02]  /*27400*/  UIADD3.X UR27, UPT, UPT, UR4, 0x40004040, URZ, UP2, !UPT ;  /* 0x40004040041b7890 */ /* 0x000fe400097fe4ff */
[----:B------:R-:W-:Y:S02]  /*27410*/  UIADD3.X UR29, UPT, UPT, UR4, 0x40004040, URZ, UP1, !UPT ;  /* 0x40004040041d7890 */ /* 0x000fe40008ffe4ff */
[----:B------:R-:W-:Y:S02]  /*27420*/  UIADD3.64 UR20, UPT, UPT, UR26, 0x2, URZ ;  /* 0x000000021a147897 */ /* 0x000fe4000fffe0ff */
[----:B------:R-:W-:Y:S02]  /*27430*/  UIADD3.64 UR16, UPT, UPT, UR28, 0x100, URZ ;  /* 0x000001001c107897 */ /* 0x000fe4000fffe0ff */
[----:B------:R-:W-:-:S02]  /*27440*/  UIADD3.64 UR24, UPT, UPT, UR26, 0x4, URZ ;  /* 0x000000041a187897 */ /* 0x000fc4000fffe0ff */
[----:B------:R-:W-:Y:S01]  /*27450*/  UIADD3.64 UR22, UPT, UPT, UR28, 0x200, URZ ;  /* 0x000002001c167897 */ /* 0x000fe2000fffe0ff */
[----:B------:R-:W-:Y:S01]  /*27460*/  UMOV UR31, 0x8408010 ;  /* 0x08408010001f7882 */ /* 0x000fe20000000000 */
[----:B------:R-:W-:Y:S01]  /*27470*/  UMOV UR15, 0x40004040 ;  /* 0x40004040000f7882 */ /* 0x000fe20000000000 */
[----:B------:R-:W-:Y:S01]  /*27480*/  UMOV UR13, 0x40004040 ;  /* 0x40004040000d7882 */ /* 0x000fe20000000000 */
[----:B------:R-:W-:Y:S01]  /*27490*/  UMOV UR32, 0x0 ;  /* 0x0000000000207882 */ /* 0x000fe20000000000 */
[----:B------:R-:W-:Y:S01]  /*274a0*/  UMOV UR33, 0x8408010 ;  /* 0x0840801000217882 */ /* 0x000fe20000000000 */
[----:B------:R-:W-:Y:S01]  /*274b0*/  UMOV UR34, 0x0 ;  /* 0x0000000000227882 */ /* 0x000fe20000000000 */
[----:B------:R-:W-:Y:S01]  /*274c0*/  UMOV UR35, 0x8408010 ;  /* 0x0840801000237882 */ /* 0x000fe20000000000 */
[----:B------:R-:W-:Y:S01]  /*274d0*/  UMOV UR4, UR6 ;  /* 0x0000000600047c82 */ /* 0x000fe20008000000 */
[----:B------:R-:W-:Y:S01]  /*274e0*/  UMOV UR5, URZ ;  /* 0x000000ff00057c82 */ /* 0x000fe20008000000 */
[----:B------:R0:W-:Y:S01]  /*274f0*/  UTCQMMA gdesc[UR12], gdesc[UR14], tmem[UR8], tmem[UR30], idesc[UR31], !UPT ;  /* 0x00ff1e0e0c0075ea */ /* 0x0001e2000f800308 */
[----:B------:R-:W-:Y:S01]  /*27500*/  UMOV UR36, 0x0 ;  /* 0x0000000000247882 */ /* 0x000fe20000000000 */
[----:B------:R-:W-:Y:S01]  /*27510*/  UMOV UR37, 0x8408010 ;  /* 0x0840801000257882 */ /* 0x000fe20000000000 */
[----:B------:R0:W-:Y:S01]  /*27520*/  UTCQMMA gdesc[UR28], gdesc[UR26], tmem[UR8], tmem[UR32], idesc[UR33], UPT ;  /* 0x00ff201a1c0075ea */ /* 0x0001e2000b800308 */
[----:B------:R-:W-:Y:S01]  /*27530*/  UMOV UR4, UR4 ;  /* 0x0000000400047c82 */ /* 0x000fe20008000000 */
[----:B------:R0:W-:Y:S01]  /*27540*/  UTCQMMA gdesc[UR16], gdesc[UR20], tmem[UR8], tmem[UR34], idesc[UR35], UPT ;  /* 0x00ff2214100075ea */ /* 0x0001e2000b800308 */
[----:B------:R0:W-:Y:S01]  /*27550*/  UTCQMMA gdesc[UR22], gdesc[UR24], tmem[UR8], tmem[UR36], idesc[UR37], UPT ;  /* 0x00ff2418160075ea */ /* 0x0001e2000b800308 */
[----:B------:R0:W-:Y:S01]  /*27560*/  UTCBAR [UR4], URZ ;  /* 0x000000ff040073e9 */ /* 0x0001e200080000ff */
[----:B------:R-:W-:Y:S01]  /*27570*/  NOP ;  /* 0x0000000000007918 */ /* 0x000fe20000000000 */
.L_x_6:
[----:B0-----:R-:W-:Y:S01]  /*27580*/  UMOV UR4, URZ ;  /* 0x000000ff00047c82 */ /* 0x001fe20008000000 */
[----:B------:R-:W-:Y:S05]  /*27590*/  @!P3 BRA `(.L_x_7) ;  /* 0x00000154006cb947 */ /* 0x000fea0003800000 */
[----:B------:R-:W-:Y:S01]  /*275a0*/  SHF.R.S32.HI R6, RZ, 0x1f, R85 ;  /* 0x0000001fff067819 */ /* 0x000fe20000011455 */
[----:B------:R-:W-:Y:S01]  /*275b0*/  UIADD3 UR4, UPT, UPT, UR9, 0x14000, URZ ;  /* 0x0001400009047890 */ /* 0x000fe2000fffe0ff */
[----:B-----5:R-:W-:Y:S01]  /*275c0*/  IMAD.SHL.U32 R4, R4, 0x80, RZ ;  /* 0x0000008004047824 */ /* 0x020fe200078e00ff */
[----:B------:R-:W-:Y:S01]  /*275d0*/  UIADD3 UR5, UPT, UPT, UR9, 0x8000, URZ ;  /* 0x0000800009057890 */ /* 0x000fe2000fffe0ff */
[----:B------:R-:W-:Y:S01]  /*275e0*/  LEA.HI R6, R6, R85, RZ, 0x7 ;  /* 0x0000005506067211 */ /* 0x000fe200078f38ff */
[----:B------:R-:W-:Y:S01]  /*275f0*/  USHF.R.U32.HI UR4, URZ, 0x4, UR4 ;  /* 0x00000004ff047899 */ /* 0x000fe20008011604 */
[----:B------:R-:W-:Y:S01]  /*27600*/  IMAD.SHL.U32 R5, R5, 0x80, RZ ;  /* 0x0000008005057824 */ /* 0x000fe200078e00ff */
[----:B------:R-:W-:Y:S01]  /*27610*/  USHF.R.U32.HI UR5, URZ, 0x4, UR5 ;  /* 0x00000004ff057899 */ /* 0x000fe20008011605 */
[----:B------:R-:W-:Y:S01]  /*27620*/  SHF.R.S32.HI R6, RZ, 0x7, R6 ;  /* 0x00000007ff067819 */ /* 0x000fe20000011406 */
[----:B------:R-:W-:Y:S01]  /*27630*/  USGXT.U32 UR12, UR4, 0xe ;  /* 0x0000000e040c789a */ /* 0x000fe20008000000 */
[----:B------:R-:W-:Y:S01]  /*27640*/  IMAD.MOV.U32 R7, RZ, RZ, RZ ;  /* 0x000000ffff077224 */ /* 0x000fe200078e00ff */
[----:B------:R-:W-:Y:S01]  /*27650*/  USGXT.U32 UR14, UR5, 0xe ;  /* 0x0000000e050e789a */ /* 0x000fe20008000000 */
[----:B------:R-:W-:Y:S01]  /*27660*/  VIMNMX R6, PT, PT, R6, 0x2, !PT ;  /* 0x0000000206067848 */ /* 0x000fe20007fe0100 */
[----:B------:R-:W-:Y:S01]  /*27670*/  UIADD3 UR28, UP1, UPT, UR12, 0x100, URZ ;  /* 0x000001000c1c7890 */ /* 0x000fe2000ff3e0ff */
[----:B------:R-:W-:Y:S01]  /*27680*/  SHF.R.S32.HI R8, RZ, 0x1f, R4 ;  /* 0x0000001fff087819 */ /* 0x000fe20000011404 */
[----:B------:R-:W-:-:S02]  /*27690*/  UIADD3 UR30, UP2, UPT, UR14, 0x2, URZ ;  /* 0x000000020e1e7890 */ /* 0x000fc4000ff5e0ff */
[----:B------:R-:W-:Y:S01]  /*276a0*/  VIADD R6, R6, 0xfffffffe ;  /* 0xfffffffe06067836 */ /* 0x000fe20000000000 */
[----:B------:R-:W-:Y:S01]  /*276b0*/  UMOV UR4, URZ ;  /* 0x000000ff00047c82 */ /* 0x000fe20008000000 */
[----:B------:R-:W-:Y:S01]  /*276c0*/  UMOV UR5, URZ ;  /* 0x000000ff00057c82 */ /* 0x000fe20008000000 */
[----:B------:R-:W-:Y:S02]  /*276d0*/  UIADD3.X UR29, UPT, UPT, UR4, 0x40004040, URZ, UP1, !UPT ;  /* 0x40004040041d7890 */ /* 0x000fe40008ffe4ff */
[----:B------:R0:W-:Y:S01]  /*276e0*/  STL [R1+0xdd4], R6 ;  /* 0x000dd40601007387 */ /* 0x0001e20000100800 */
[----:B------:R-:W-:Y:S01]  /*276f0*/  UIADD3.X UR31, UPT, UPT, UR5, 0x40004040, URZ, UP2, !UPT ;  /* 0x40004040051f7890 */ /* 0x000fe200097fe4ff */
[----:B------:R-:W-:Y:S02]  /*27700*/  UMOV UR11, 0x1 ;  /* 0x00000001000b7882 */ /* 0x000fe40000000000 */
[----:B------:R1:W-:Y:S01]  /*27710*/  STL [R1+0xdcc], RZ ;  /* 0x000dccff01007387 */ /* 0x0003e20000100800 */
[----:B------:R-:W-:-:S02]  /*27720*/  UIADD3.64 UR20, UPT, UPT, UR28, 0x100, URZ ;  /* 0x000001001c147897 */ /* 0x000fc4000fffe0ff */
[----:B------:R-:W-:Y:S02]  /*27730*/  UIADD3.64 UR22, UPT, UPT, UR30, 0x2, URZ ;  /* 0x000000021e167897 */ /* 0x000fe4000fffe0ff */
[----:B------:R-:W-:Y:S01]  /*27740*/  UIADD3.64 UR24, UPT, UPT, UR28, 0x200, URZ ;  /* 0x000002001c187897 */ /* 0x000fe2000fffe0ff */
[----:B0-----:R-:W-:Y:S01]  /*27750*/  SHF.R.S32.HI R6, RZ, 0x1f, R5 ;  /* 0x0000001fff067819 */ /* 0x001fe20000011405 */
[----:B------:R-:W-:-:S12]  /*27760*/  UIADD3.64 UR26, UPT, UPT, UR30, 0x4, URZ ;  /* 0x000000041e1a7897 */ /* 0x000fd8000fffe0ff */
.L_x_10:
[----:B------:R-:W2:Y:S01]  /*27770*/  LDL R9, [R1+0xdcc] ;  /* 0x000dcc0001097983 */ /* 0x000ea20000100800 */
[----:B------:R-:W-:Y:S01]  /*27780*/  IMAD.U32 R7, R7, -0x80000000, RZ ;  /* 0x8000000007077824 */ /* 0x000fe200078e00ff */
[----:B0-----:R-:W0:Y:S02]  /*27790*/  LDC R12, c[0x0][0x3a0] ;  /* 0x0000e800ff0c7b82 */ /* 0x001e240000000800 */
[----:B------:R-:W3:Y:S01]  /*277a0*/  LDL.LU R8, [R1+0x1d8] ;  /* 0x0001d80001087983 */ /* 0x000ee20000300800 */
[----:B------:R-:W4:Y:S01]  /*277b0*/  SYNCS.PHASECHK.TRANS64.TRYWAIT P1, [UR6], R7 ;  /* 0x00000007ff0075a7 */ /* 0x000f220008021106 */
[----:B--2---:R-:W-:Y:S01]  /*277c0*/  VIADD R9, R9, 0x1 ;  /* 0x0000000109097836 */ /* 0x004fe20000000000 */
[----:B---3-5:R-:W-:-:S04]  /*277d0*/  IADD3 R8, P5, PT, R4, R8, RZ ;  /* 0x0000000804087210 */ /* 0x028fc80007fbe0ff */
[----:B------:R2:W-:Y:S01]  /*277e0*/  STL [R1+0xdd0], R9 ;  /* 0x000dd00901007387 */ /* 0x0005e20000100800 */
[----:B0-----:R-:W-:-:S03]  /*277f0*/  IMAD R12, R9, -0x80, R12 ;  /* 0xffffff80090c7824 */ /* 0x001fc600078e020c */
[----:B------:R2:W-:Y:S02]  /*27800*/  STL [R1+0x1d8], R8 ;  /* 0x0001d80801007387 */ /* 0x0005e40000100800 */
[----:B------:R-:W-:Y:S01]  /*27810*/  ISETP.GT.AND P3, PT, R12, 0x1, PT ;  /* 0x000000010c00780c */ /* 0x000fe20003f64270 */
[----:B----4-:R-:W-:-:S12]  /*27820*/  @!P1 BRA `(.L_x_8) ;  /* 0x000001f8001c9947 */ /* 0x010fd80003800000 */
.L_x_16:
[----:B--2---:R-:W2:Y:S04]  /*27830*/  LDL.LU R9, [R1+0x1d4] ;  /* 0x0001d40001097983 */ /* 0x004ea80000300800 */
[----:B------:R-:W3:Y:S04]  /*27840*/  LDL R8, [R1+0x1d8] ;  /* 0x0001d80001087983 */ /* 0x000ee80000100800 */
[----:B------:R-:W-:Y:S04]  /*27850*/  STL [R1+0x15f8], R51 ;  /* 0x0015f83301007387 */ /* 0x000fe80000100800 */
[----:B------:R-:W-:Y:S04]  /*27860*/  STL [R1+0x1604], R51 ;  /* 0x0016043301007387 */ /* 0x000fe80000100800 */
[----:B------:R-:W-:Y:S04]  /*27870*/  STL [R1+0x15e8], R50 ;  /* 0x0015e83201007387 */ /* 0x000fe80000100800 */
[----:B------:R-:W-:Y:S04]  /*27880*/  STL [R1+0x15ec], R50 ;  /* 0x0015ec3201007387 */ /* 0x000fe80000100800 */
[----:B------:R0:W-:Y:S04]  /*27890*/  STL [R1+0x1608], R50 ;  /* 0x0016083201007387 */ /* 0x0001e80000100800 */
[----:B0-----:R-:W4:Y:S04]  /*278a0*/  LDL.LU R50, [R1+0x1e4] ;  /* 0x0001e40001327983 */ /* 0x001f280000300800 */
[----:B------:R-:W-:Y:S04]  /*278b0*/  STL [R1+0x15d8], R11 ;  /* 0x0015d80b01007387 */ /* 0x000fe80000100800 */
[----:B------:R-:W-:Y:S04]  /*278c0*/  STL [R1+0x15e4], R11 ;  /* 0x0015e40b01007387 */ /* 0x000fe80000100800 */
[----:B------:R0:W-:Y:S04]  /*278d0*/  STL [R1+0x15fc], R11 ;  /* 0x0015fc0b01007387 */ /* 0x0001e80000100800 */
[----:B0-----:R-:W2:Y:S04]  /*278e0*/  LDL.LU R11, [R1+0x1e8] ;  /* 0x0001e800010b7983 */ /* 0x001ea80000300800 */
[----:B------:R-:W-:Y:S04]  /*278f0*/  STL [R1+0x15d0], R45 ;  /* 0x0015d02d01007387 */ /* 0x000fe80000100800 */
[----:B------:R-:W-:Y:S04]  /*27900*/  STL [R1+0x15f0], R45 ;  /* 0x0015f02d01007387 */ /* 0x000fe80000100800 */
[----:B------:R0:W-:Y:S04]  /*27910*/  STL [R1+0x15f4], R45 ;  /* 0x0015f42d01007387 */ /* 0x0001e80000100800 */
[----:B0-----:R-:W2:Y:S04]  /*27920*/  LDL.LU R45, [R1+0x1f0] ;  /* 0x0001f000012d7983 */ /* 0x001ea80000300800 */
[----:B--2---:R-:W-:Y:S04]  /*27930*/  STL [R1+0x160c], R45 ;  /* 0x00160c2d01007387 */ /* 0x004fe80000100800 */
[----:B------:R-:W-:Y:S04]  /*27940*/  STL [R1+0x15cc], R46 ;  /* 0x0015cc2e01007387 */ /* 0x000fe80000100800 */
[----:B------:R-:W-:Y:S04]  /*27950*/  STL [R1+0x15d4], R46 ;  /* 0x0015d42e01007387 */ /* 0x000fe80000100800 */
[----:B------:R-:W-:Y:S04]  /*27960*/  STL [R1+0x15dc], R46 ;  /* 0x0015dc2e01007387 */ /* 0x000fe80000100800 */
[----:B------:R-:W-:Y:S04]  /*27970*/  STL [R1+0x1600], R46 ;  /* 0x0016002e01007387 */ /* 0x000fe80000100800 */
[----:B------:R0:W-:Y:S04]  /*27980*/  STL [R1+0x1610], R46 ;  /* 0x0016102e01007387 */ /* 0x0001e80000100800 */
[----:B0-----:R-:W2:Y:S01]  /*27990*/  LDL.LU R46, [R1+0x1e0] ;  /* 0x0001e000012e7983 */ /* 0x001ea20000300800 */
[----:B------:R-:W-:-:S02]  /*279a0*/  ISETP.GT.AND P4, PT, R12, 0x2, PT ;  /* 0x000000020c00780c */ /* 0x000fc40003f84270 */
[----:B------:R-:W-:Y:S01]  /*279b0*/  ISETP.GT.AND P1, PT, R12, 0x3, PT ;  /* 0x000000030c00780c */ /* 0x000fe20003f24270 */
        /* <DEDUP_REMOVED lines=75> */
[----:B--2---:R-:W-:-:S03]  /*27e70*/  IADD3 R46, P6, PT, R4, R46, RZ ;  /* 0x0000002e042e7210 */ /* 0x004fc60007fde0ff */
[----:B------:R-:W-:Y:S04]  /*27e80*/  STL [R1+0x14a0], R48 ;  /* 0x0014a03001007387 */ /* 0x000fe80000100800 */
[----:B------:R0:W-:Y:S04]  /*27e90*/  STL [R1+0x149c], R49 ;  /* 0x00149c3101007387 */ /* 0x0001e80000100800 */
[----:B------:R-:W-:Y:S04]  /*27ea0*/  STL [R1+0x1498], R52 ;  /* 0x0014983401007387 */ /* 0x000fe80000100800 */
[----:B------:R-:W-:Y:S01]  /*27eb0*/  STL [R1+0x1494], R53 ;  /* 0x0014943501007387 */ /* 0x000fe20000100800 */
[----:B0-----:R-:W-:-:S03]  /*27ec0*/  PRMT R49, RZ, 0x7610, R49 ;  /* 0x00007610ff317816 */ /* 0x001fc60000000031 */
[----:B------:R0:W-:Y:S04]  /*27ed0*/  STL [R1+0x1490], R55 ;  /* 0x0014903701007387 */ /* 0x0001e80000100800 */
[----:B------:R-:W-:Y:S04]  /*27ee0*/  STL [R1+0x148c], R57 ;  /* 0x00148c3901007387 */ /* 0x000fe80000100800 */
[----:B------:R-:W-:Y:S01]  /*27ef0*/  STL [R1+0x1488], R59 ;  /* 0x0014883b01007387 */ /* 0x000fe20000100800 */
[----:B0-----:R-:W-:-:S03]  /*27f00*/  SHF.R.S32.HI R55, RZ, 0x1f, R4 ;  /* 0x0000001fff377819 */ /* 0x001fc60000011404 */
[----:B------:R-:W-:Y:S02]  /*27f10*/  STL [R1+0x1484], R61 ;  /* 0x0014843d01007387 */ /* 0x000fe40000100800 */
[----:B------:R-:W-:Y:S02]  /*27f20*/  IMAD.X R9, R55, 0x1, R9, P5 ;  /* 0x0000000137097824 */ /* 0x000fe400028e0609 */
        /* <DEDUP_REMOVED lines=23> */
[----:B------:R-:W2:Y:S04]  /*280a0*/  LDL.LU R7, [R1+0x1f8] ;  /* 0x0001f80001077983 */ /* 0x000ea80000300800 */
[----:B------:R1:W-:Y:S04]  /*280b0*/  STL [R1+0x1e0], R46 ;  /* 0x0001e02e01007387 */ /* 0x0003e80000100800 */
[----:B------:R-:W2:Y:S04]  /*280c0*/  LDL.LU R91, [R1+0x200] ;  /* 0x00020000015b7983 */ /* 0x000ea80000300800 */
[----:B------:R-:W-:Y:S04]  /*280d0*/  STL [R1+0x1e8], R11 ;  /* 0x0001e80b01007387 */ /* 0x000fe80000100800 */
[----:B---3--:R3:W2:Y:S04]  /*280e0*/  @P3 LDG.E.U8 R49, desc[UR18][R8.64] ;  /* 0x0000001208313981 */ /* 0x0086a8000c1e1100 */
[----:B0-----:R-:W2:Y:S01]  /*280f0*/  LDL.LU R9, [R1+0x1dc] ;  /* 0x0001dc0001097983 */ /* 0x001ea20000300800 */
[----:B------:R-:W-:Y:S01]  /*28100*/  PRMT R45, RZ, 0x7610, R45 ;  /* 0x00007610ff2d7816 */ /* 0x000fe2000000002d */
[----:B---3--:R-:W-:Y:S01]  /*28110*/  @P4 IMAD.MOV.U32 R8, RZ, RZ, R46 ;  /* 0x000000ffff084224 */ /* 0x008fe200078e002e */
[----:B------:R-:W-:Y:S01]  /*28120*/  PRMT R51, RZ, 0x7610, R51 ;  /* 0x00007610ff337816 */ /* 0x000fe20000000033 */
[C---:B----4-:R-:W-:Y:S01]  /*28130*/  IMAD.X R50, R55.reuse, 0x1, R50, P5 ;  /* 0x0000000137327824 */ /* 0x050fe200028e0632 */
[----:B------:R-:W-:Y:S01]  /*28140*/  ISETP.GT.AND P3, PT, R12, 0x4, PT ;  /* 0x000000040c00780c */ /* 0x000fe20003f64270 */
[----:B--2---:R-:W-:-:S05]  /*28150*/  IMAD.X R9, R55, 0x1, R9, P6 ;  /* 0x0000000137097824 */ /* 0x004fca00030e0609 */
[----:B------:R0:W2:Y:S04]  /*28160*/  @P4 LDG.E.U8 R45, desc[UR18][R8.64] ;  /* 0x00000012082d4981 */ /* 0x0000a8000c1e1100 */
[----:B------:R3:W-:Y:S04]  /*28170*/  STL [R1+0x1dc], R9 ;  /* 0x0001dc0901007387 */ /* 0x0007e80000100800 */
[----:B-1----:R-:W4:Y:S01]  /*28180*/  LDL.LU R46, [R1+0x1610] ;  /* 0x00161000012e7983 */ /* 0x002f220000300800 */
[----:B0-----:R-:W-:-:S03]  /*28190*/  @P1 IMAD.MOV.U32 R8, RZ, RZ, R11 ;  /* 0x000000ffff081224 */ /* 0x001fc600078e000b */
[----:B------:R-:W-:Y:S01]  /*281a0*/  STL [R1+0x1e4], R50 ;  /* 0x0001e43201007387 */ /* 0x000fe20000100800 */
[----:B---3--:R-:W-:-:S05]  /*281b0*/  IMAD.MOV.U32 R9, RZ, RZ, R50 ;  /* 0x000000ffff097224 */ /* 0x008fca00078e0032 */
[----:B------:R-:W3:Y:S04]  /*281c0*/  @P1 LDG.E.U8 R51, desc[UR18][R8.64] ;  /* 0x0000001208331981 */ /* 0x000ee8000c1e1100 */
[----:B--2---:R0:W-:Y:S04]  /*281d0*/  STL [R1+0x1a8], R45 ;  /* 0x0001a82d01007387 */ /* 0x0041e80000100800 */
[----:B0-----:R-:W2:Y:S04]  /*281e0*/  LDL.LU R45, [R1+0x160c] ;  /* 0x00160c00012d7983 */ /* 0x001ea80000300800 */
[----:B------:R-:W4:Y:S04]  /*281f0*/  LDL.LU R50, [R1+0x1608] ;  /* 0x0016080001327983 */ /* 0x000f280000300800 */
[----:B------:R-:W4:Y:S04]  /*28200*/  LDL.LU R11, [R1+0x1fc] ;  /* 0x0001fc00010b7983 */ /* 0x000f280000300800 */
[----:B---3--:R0:W-:Y:S04]  /*28210*/  STL [R1+0x1a4], R51 ;  /* 0x0001a43301007387 */ /* 0x0081e80000100800 */
[----:B0-----:R-:W3:Y:S01]  /*28220*/  LDL.LU R51, [R1+0x1604] ;  /* 0x0016040001337983 */ /* 0x001ee20000300800 */
[----:B--2---:R-:W-:-:S05]  /*28230*/  IADD3 R45, P5, PT, R4, R45, RZ ;  /* 0x0000002d042d7210 */ /* 0x004fca0007fbe0ff */
[----:B------:R0:W-:Y:S04]  /*28240*/  STL [R1+0x1f0], R45 ;  /* 0x0001f02d01007387 */ /* 0x0001e80000100800 */
[----:B------:R-:W2:Y:S01]  /*28250*/  LDL.LU R8, [R1+0x1ec] ;  /* 0x0001ec0001087983 */ /* 0x000ea20000300800 */
[----:B------:R-:W-:-:S03]  /*28260*/  IMAD.MOV.U32 R9, RZ, RZ, R45 ;  /* 0x000000ffff097224 */ /* 0x000fc600078e002d */
[----:B0-----:R-:W3:Y:S01]  /*28270*/  LDL.LU R45, [R1+0x208] ;  /* 0x00020800012d7983 */ /* 0x001ee20000300800 */
[----:B----4-:R-:W-:Y:S02]  /*28280*/  PRMT R50, RZ, 0x7610, R50 ;  /* 0x00007610ff327816 */ /* 0x010fe40000000032 */
[----:B------:R-:W-:Y:S01]  /*28290*/  IADD3 R7, P6, PT, R4, R7, RZ ;  /* 0x0000000704077210 */ /* 0x000fe20007fde0ff */
[----:B--2---:R-:W-:-:S05]  /*282a0*/  IMAD.X R8, R55, 0x1, R8, P5 ;  /* 0x0000000137087824 */ /* 0x004fca00028e0608 */
[-C--:B------:R-:W-:Y:S01]  /*282b0*/  @P3 LOP3.LUT R9, R9, R8.reuse, RZ, 0x3c, !PT ;  /* 0x0000000809093212 */ /* 0x080fe200078e3cff */
[----:B------:R0:W-:Y:S03]  /*282c0*/  STL [R1+0x1ec], R8 ;  /* 0x0001ec0801007387 */ /* 0x0001e60000100800 */
[----:B0-----:R-:W-:-:S04]  /*282d0*/  @P3 LOP3.LUT R8, R9, R8, RZ, 0x3c, !PT ;  /* 0x0000000809083212 */ /* 0x001fc800078e3cff */
[----:B------:R-:W-:Y:S01]  /*282e0*/  @P3 LOP3.LUT R9, R9, R8, RZ, 0x3c, !PT ;  /* 0x0000000809093212 */ /* 0x000fe200078e3cff */
[----:B------:R0:W-:Y:S04]  /*282f0*/  STL [R1+0x1f8], R7 ;  /* 0x0001f80701007387 */ /* 0x0001e80000100800 */
[----:B------:R1:W2:Y:S04]  /*28300*/  @P3 LDG.E.U8 R50, desc[UR18][R8.64] ;  /* 0x0000001208323981 */ /* 0x0002a8000c1e1100 */
[----:B------:R-:W4:Y:S01]  /*28310*/  LDL.LU R8, [R1+0x1f4] ;  /* 0x0001f40001087983 */ /* 0x000f220000300800 */
[----:B------:R-:W-:Y:S01]  /*28320*/  ISETP.GT.AND P4, PT, R12, 0x5, PT ;  /* 0x000000050c00780c */ /* 0x000fe20003f84270 */
[----:B-1----:R-:W-:Y:S01]  /*28330*/  IMAD.MOV.U32 R9, RZ, RZ, R7 ;  /* 0x000000ffff097224 */ /* 0x002fe200078e0007 */
[----:B------:R-:W-:Y:S01]  /*28340*/  IADD3 R91, P5, PT, R4, R91, RZ ;  /* 0x0000005b045b7210 */ /* 0x000fe20007fbe0ff */
[----:B0-----:R-:W4:Y:S01]  /*28350*/  LDL.LU R7, [R1+0x210] ;  /* 0x0002100001077983 */ /* 0x001f220000300800 */
[----:B------:R-:W-:-:S03]  /*28360*/  ISETP.GT.AND P1, PT, R12, 0x6, PT ;  /* 0x000000060c00780c */ /* 0x000fc60003f24270 */
[----:B------:R-:W-:Y:S01]  /*28370*/  STL [R1+0x200], R91 ;  /* 0x0002005b01007387 */ /* 0x000fe20000100800 */
[----:B------:R-:W-:Y:S01]  /*28380*/  PRMT R46, RZ, 0x7610, R46 ;  /* 0x00007610ff2e7816 */ /* 0x000fe2000000002e */
[C---:B------:R-:W-:Y:S01]  /*28390*/  IMAD.X R11, R55.reuse, 0x1, R11, P5 ;  /* 0x00000001370b7824 */ /* 0x040fe200028e060b */
[----:B---3--:R-:W-:Y:S01]  /*283a0*/  PRMT R51, RZ, 0x7610, R51 ;  /* 0x00007610ff337816 */ /* 0x008fe20000000033 */
[----:B--2---:R0:W-:Y:S01]  /*283b0*/  STL [R1+0x1a0], R50 ;  /* 0x0001a03201007387 */ /* 0x0041e20000100800 */
[----:B----4-:R-:W-:-:S03]  /*283c0*/  IMAD.X R8, R55, 0x1, R8, P6 ;  /* 0x0000000137087824 */ /* 0x010fc600030e0608 */
[----:B0-----:R-:W2:Y:S02]  /*283d0*/  LDL.LU R50, [R1+0x218] ;  /* 0x0002180001327983 */ /* 0x001ea40000300800 */
[-C--:B------:R-:W-:Y:S02]  /*283e0*/  @P4 LOP3.LUT R9, R9, R8.reuse, RZ, 0x3c, !PT ;  /* 0x0000000809094212 */ /* 0x080fe400078e3cff */
[----:B------:R0:W-:Y:S02]  /*283f0*/  STL [R1+0x1f4], R8 ;  /* 0x0001f40801007387 */ /* 0x0001e40000100800 */
[----:B0-----:R-:W-:-:S04]  /*28400*/  @P4 LOP3.LUT R8, R9, R8, RZ, 0x3c, !PT ;  /* 0x0000000809084212 */ /* 0x001fc800078e3cff */
[----:B------:R-:W-:-:S05]  /*28410*/  @P4 LOP3.LUT R9, R9, R8, RZ, 0x3c, !PT ;  /* 0x0000000809094212 */ /* 0x000fca00078e3cff */
[----:B------:R0:W3:Y:S02]  /*28420*/  @P4 LDG.E.U8 R46, desc[UR18][R8.64] ;  /* 0x00000012082e4981 */ /* 0x0000e4000c1e1100 */
[----:B0-----:R-:W-:Y:S02]  /*28430*/  IMAD.MOV.U32 R9, RZ, RZ, R11 ;  /* 0x000000ffff097224 */ /* 0x001fe400078e000b */
[----:B------:R-:W-:-:S05]  /*28440*/  @P1 IMAD.MOV.U32 R8, RZ, RZ, R91 ;  /* 0x000000ffff081224 */ /* 0x000fca00078e005b */
[----:B------:R-:W4:Y:S01]  /*28450*/  @P1 LDG.E.U8 R51, desc[UR18][R8.64] ;  /* 0x0000001208331981 */ /* 0x000f22000c1e1100 */
[----:B------:R-:W-:-:S03]  /*28460*/  IADD3 R45, P5, PT, R4, R45, RZ ;  /* 0x0000002d042d7210 */ /* 0x000fc60007fbe0ff */
[----:B------:R-:W-:Y:S04]  /*28470*/  STL [R1+0x1fc], R11 ;  /* 0x0001fc0b01007387 */ /* 0x000fe80000100800 */
[----:B---3--:R0:W-:Y:S04]  /*28480*/  STL [R1+0x19c], R46 ;  /* 0x00019c2e01007387 */ /* 0x0081e80000100800 */
[----:B0-----:R-:W3:Y:S04]  /*28490*/  LDL.LU R46, [R1+0x1600] ;  /* 0x00160000012e7983 */ /* 0x001ee80000300800 */
[----:B------:R-:W2:Y:S04]  /*284a0*/  LDL.LU R11, [R1+0x15fc] ;  /* 0x0015fc00010b7983 */ /* 0x000ea80000300800 */
[----:B------:R-:W3:Y:S04]  /*284b0*/  LDL.LU R91, [R1+0x214] ;  /* 0x00021400015b7983 */ /* 0x000ee80000300800 */
[----:B----4-:R0:W-:Y:S04]  /*284c0*/  STL [R1+0x198], R51 ;  /* 0x0001983301007387 */ /* 0x0101e80000100800 */
[----:B0-----:R-:W4:Y:S04]  /*284d0*/  LDL.LU R51, [R1+0x15f8] ;  /* 0x0015f80001337983 */ /* 0x001f280000300800 */
[----:B------:R0:W-:Y:S04]  /*284e0*/  STL [R1+0x208], R45 ;  /* 0x0002082d01007387 */ /* 0x0001e80000100800 */
[----:B------:R-:W3:Y:S01]  /*284f0*/  LDL.LU R8, [R1+0x204] ;  /* 0x0002040001087983 */ /* 0x000ee20000300800 */
[----:B------:R-:W-:Y:S01]  /*28500*/  ISETP.GT.AND P3, PT, R12, 0x7, PT ;  /* 0x000000070c00780c */ /* 0x000fe20003f64270 */
[----:B------:R-:W-:-:S02]  /*28510*/  IMAD.MOV.U32 R9, RZ, RZ, R45 ;  /* 0x000000ffff097224 */ /* 0x000fc400078e002d */
[----:B0-----:R-:W4:Y:S01]  /*28520*/  LDL.LU R45, [R1+0x220] ;  /* 0x00022000012d7983 */ /* 0x001f220000300800 */
[----:B------:R-:W-:Y:S02]  /*28530*/  IADD3 R7, P6, PT, R4, R7, RZ ;  /* 0x0000000704077210 */ /* 0x000fe40007fde0ff */
[----:B--2---:R-:W-:Y:S01]  /*28540*/  PRMT R11, RZ, 0x7610, R11 ;  /* 0x00007610ff0b7816 */ /* 0x004fe2000000000b */
[----:B---3--:R-:W-:-:S06]  /*28550*/  IMAD.X R8, R55, 0x1, R8, P5 ;  /* 0x0000000137087824 */ /* 0x008fcc00028e0608 */
[-C--:B------:R-:W-:Y:S01]  /*28560*/  @P3 LOP3.LUT R9, R9, R8.reuse, RZ, 0x3c, !PT ;  /* 0x0000000809093212 */ /* 0x080fe200078e3cff */
[----:B------:R0:W-:Y:S03]  /*28570*/  STL [R1+0x204], R8 ;  /* 0x0002040801007387 */ /* 0x0001e60000100800 */
[----:B0-----:R-:W-:-:S04]  /*28580*/  @P3 LOP3.LUT R8, R9, R8, RZ, 0x3c, !PT ;  /* 0x0000000809083212 */ /* 0x001fc800078e3cff */
[----:B------:R-:W-:Y:S01]  /*28590*/  @P3 LOP3.LUT R9, R9, R8, RZ, 0x3c, !PT ;  /* 0x0000000809093212 */ /* 0x000fe200078e3cff */
[----:B------:R0:W-:Y:S04]  /*285a0*/  STL [R1+0x210], R7 ;  /* 0x0002100701007387 */ /* 0x0001e80000100800 */
[----:B------:R1:W2:Y:S04]  /*285b0*/  @P3 LDG.E.U8 R11, desc[UR18][R8.64] ;  /* 0x00000012080b3981 */ /* 0x0002a8000c1e1100 */
[----:B------:R-:W3:Y:S01]  /*285c0*/  LDL.LU R8, [R1+0x20c] ;  /* 0x00020c0001087983 */ /* 0x000ee20000300800 */
[----:B------:R-:W-:Y:S01]  /*285d0*/  ISETP.GT.AND P4, PT, R12, 0x8, PT ;  /* 0x000000080c00780c */ /* 0x000fe20003f84270 */
[----:B-1----:R-:W-:Y:S01]  /*285e0*/  IMAD.MOV.U32 R9, RZ, RZ, R7 ;  /* 0x000000ffff097224 */ /* 0x002fe200078e0007 */
[----:B------:R-:W-:Y:S01]  /*285f0*/  IADD3 R50, P5, PT, R4, R50, RZ ;  /* 0x0000003204327210 */ /* 0x000fe20007fbe0ff */
[----:B0-----:R-:W3:Y:S01]  /*28600*/  LDL.LU R7, [R1+0x228] ;  /* 0x0002280001077983 */ /* 0x001ee20000300800 */
[----:B------:R-:W-:-:S03]  /*28610*/  ISETP.GT.AND P1, PT, R12, 0x9, PT ;  /* 0x000000090c00780c */ /* 0x000fc60003f24270 */
[----:B------:R-:W-:Y:S01]  /*28620*/  STL [R1+0x218], R50 ;  /* 0x0002183201007387 */ /* 0x000fe20000100800 */
[----:B----4-:R-:W-:Y:S01]  /*28630*/  PRMT R51, RZ, 0x7610, R51 ;  /* 0x00007610ff337816 */ /* 0x010fe20000000033 */
[C---:B------:R-:W-:Y:S01]  /*28640*/  IMAD.X R91, R55.reuse, 0x1, R91, P5 ;  /* 0x00000001375b7824 */ /* 0x040fe200028e065b */
[----:B------:R-:W-:Y:S02]  /*28650*/  PRMT R48, RZ, 0x7610, R48 ;  /* 0x00007610ff307816 */ /* 0x000fe40000000030 */
[----:B------:R-:W-:Y:S01]  /*28660*/  IADD3 R45, P5, PT, R4, R45, RZ ;  /* 0x0000002d042d7210 */ /* 0x000fe20007fbe0ff */
[----:B--2---:R0:W-:Y:S01]  /*28670*/  STL [R1+0x194], R11 ;  /* 0x0001940b01007387 */ /* 0x0041e20000100800 */
[----:B---3--:R-:W-:-:S03]  /*28680*/  IMAD.X R8, R55, 0x1, R8, P6 ;  /* 0x0000000137087824 */ /* 0x008fc600030e0608 */
[----:B0-----:R-:W2:Y:S02]  /*28690*/  LDL.LU R11, [R1+0x230] ;  /* 0x00023000010b7983 */ /* 0x001ea40000300800 */
[-C--:B------:R-:W-:Y:S02]  /*286a0*/  @P4 LOP3.LUT R9, R9, R8.reuse, RZ, 0x3c, !PT ;  /* 0x0000000809094212 */ /* 0x080fe400078e3cff */
[----:B------:R0:W-:Y:S02]  /*286b0*/  STL [R1+0x20c], R8 ;  /* 0x00020c0801007387 */ /* 0x0001e40000100800 */
[----:B0-----:R-:W-:-:S04]  /*286c0*/  @P4 LOP3.LUT R8, R9, R8, RZ, 0x3c, !PT ;  /* 0x0000000809084212 */ /* 0x001fc800078e3cff */
[----:B------:R-:W-:Y:S01]  /*286d0*/  @P4 LOP3.LUT R9, R9, R8, RZ, 0x3c, !PT ;  /* 0x0000000809094212 */ /* 0x000fe200078e3cff */
[----:B------:R0:W-:Y:S04]  /*286e0*/  STL [R1+0x214], R91 ;  /* 0x0002145b01007387 */ /* 0x0001e80000100800 */
[----:B------:R1:W3:Y:S02]  /*286f0*/  @P4 LDG.E.U8 R51, desc[UR18][R8.64] ;  /* 0x0000001208334981 */ /* 0x0002e4000c1e1100 */
[----:B-1----:R-:W-:Y:S02]  /*28700*/  @P1 IMAD.MOV.U32 R8, RZ, RZ, R50 ;  /* 0x000000ffff081224 */ /* 0x002fe400078e0032 */
[----:B------:R-:W-:Y:S01]  /*28710*/  @P1 IMAD.MOV.U32 R9, RZ, RZ, R91 ;  /* 0x000000ffff091224 */ /* 0x000fe200078e005b */
[----:B------:R-:W4:Y:S04]  /*28720*/  LDL.LU R50, [R1+0x22c] ;  /* 0x00022c0001327983 */ /* 0x000f280000300800 */
[----:B0-----:R-:W2:Y:S04]  /*28730*/  LDL.LU R91, [R1+0x238] ;  /* 0x00023800015b7983 */ /* 0x001ea80000300800 */
[----:B------:R0:W2:Y:S04]  /*28740*/  @P1 LDG.E.U8 R48, desc[UR18][R8.64] ;  /* 0x0000001208301981 */ /* 0x0000a8000c1e1100 */
[----:B------:R1:W-:Y:S01]  /*28750*/  STL [R1+0x220], R45 ;  /* 0x0002202d01007387 */ /* 0x0003e20000100800 */
[----:B0-----:R-:W-:-:S03]  /*28760*/  IMAD.MOV.U32 R9, RZ, RZ, R45 ;  /* 0x000000ffff097224 */ /* 0x001fc600078e002d */
[----:B-1----:R-:W2:Y:S04]  /*28770*/  LDL.LU R45, [R1+0x15f4] ;  /* 0x0015f400012d7983 */ /* 0x002ea80000300800 */
[----:B------:R-:W2:Y:S01]  /*28780*/  LDL.LU R8, [R1+0x21c] ;  /* 0x00021c0001087983 */ /* 0x000ea20000300800 */
[----:B------:R-:W-:Y:S02]  /*28790*/  ISETP.GT.AND P3, PT, R12, 0xa, PT ;  /* 0x0000000a0c00780c */ /* 0x000fe40003f64270 */
[----:B------:R-:W-:Y:S02]  /*287a0*/  PRMT R46, RZ, 0x7610, R46 ;  /* 0x00007610ff2e7816 */ /* 0x000fe4000000002e */
[----:B------:R-:W-:Y:S01]  /*287b0*/  IADD3 R7, P6, PT, R4, R7, RZ ;  /* 0x0000000704077210 */ /* 0x000fe20007fde0ff */
[----:B--2---:R-:W-:-:S08]  /*287c0*/  IMAD.X R8, R55, 0x1, R8, P5 ;  /* 0x0000000137087824 */ /* 0x004fd000028e0608 */
        /* <DEDUP_REMOVED lines=10> */
[----:B0-----:R-:W4:Y:S04]  /*28870*/  LDL.LU R7, [R1+0x240] ;  /* 0x0002400001077983 */ /* 0x001f280000300800 */
[----:B------:R-:W-:Y:S01]  /*28880*/  STL [R1+0x230], R11 ;  /* 0x0002300b01007387 */ /* 0x000fe20000100800 */
[----:B------:R-:W-:-:S03]  /*28890*/  PRMT R45, RZ, 0x7610, R45 ;  /* 0x00007610ff2d7816 */ /* 0x000fc6000000002d */
[----:B--2---:R0:W-:Y:S01]  /*288a0*/  STL [R1+0x18c], R46 ;  /* 0x00018c2e01007387 */ /* 0x0041e20000100800 */
[----:B---3--:R-:W-:-:S03]  /*288b0*/  IMAD.X R8, R55, 0x1, R8, P6 ;  /* 0x0000000137087824 */ /* 0x008fc600030e0608 */
[----:B0-----:R-:W2:Y:S02]  /*288c0*/  LDL.LU R46, [R1+0x248] ;  /* 0x00024800012e7983 */ /* 0x001ea40000300800 */
[-C--:B------:R-:W-:Y:S02]  /*288d0*/  @P4 LOP3.LUT R9, R9, R8.reuse, RZ, 0x3c, !PT ;  /* 0x0000000809094212 */ /* 0x080fe400078e3cff */
[----:B------:R0:W-:Y:S02]  /*288e0*/  STL [R1+0x224], R8 ;  /* 0x0002240801007387 */ /* 0x0001e40000100800 */
[----:B0-----:R-:W-:-:S04]  /*288f0*/  @P4 LOP3.LUT R8, R9, R8, RZ, 0x3c, !PT ;  /* 0x0000000809084212 */ /* 0x001fc800078e3cff */
[----:B------:R-:W-:-:S05]  /*28900*/  @P4 LOP3.LUT R9, R9, R8, RZ, 0x3c, !PT ;  /* 0x0000000809094212 */ /* 0x000fca00078e3cff */
[----:B------:R0:W3:Y:S01]  /*28910*/  @P4 LDG.E.U8 R45, desc[UR18][R8.64] ;  /* 0x00000012082d4981 */ /* 0x0000e2000c1e1100 */
[----:B------:R-:W-:Y:S01]  /*28920*/  ISETP.GT.AND P1, PT, R12, 0xc, PT ;  /* 0x0000000c0c00780c */ /* 0x000fe20003f24270 */
[----:B----4-:R-:W-:Y:S01]  /*28930*/  IMAD.X R50, R55, 0x1, R50, P5 ;  /* 0x0000000137327824 */ /* 0x010fe200028e0632 */
[----:B------:R-:W-:-:S04]  /*28940*/  PRMT R10, RZ, 0x7610, R10 ;  /* 0x00007610ff0a7816 */ /* 0x000fc8000000000a */
[----:B------:R-:W-:Y:S01]  /*28950*/  STL [R1+0x22c], R50 ;  /* 0x00022c3201007387 */ /* 0x000fe20000100800 */
[----:B0-----:R-:W-:-:S06]  /*28960*/  IMAD.MOV.U32 R9, RZ, RZ, R50 ;  /* 0x000000ffff097224 */ /* 0x001fcc00078e0032 */
[----:B------:R-:W-:-:S05]  /*28970*/  @P1 IMAD.MOV.U32 R8, RZ, RZ, R11 ;  /* 0x000000ffff081224 */ /* 0x000fca00078e000b */
[----:B------:R-:W4:Y:S04]  /*28980*/  @P1 LDG.E.U8 R10, desc[UR18][R8.64] ;  /* 0x00000012080a1981 */ /* 0x000f28000c1e1100 */
[----:B---3--:R0:W-:Y:S04]  /*28990*/  STL [R1+0x188], R45 ;  /* 0x0001882d01007387 */ /* 0x0081e80000100800 */
[----:B0-----:R-:W3:Y:S04]  /*289a0*/  LDL.LU R45, [R1+0x15f0] ;  /* 0x0015f000012d7983 */ /* 0x001ee80000300800 */
[----:B------:R-:W2:Y:S04]  /*289b0*/  LDL.LU R50, [R1+0x15ec] ;  /* 0x0015ec0001327983 */ /* 0x000ea80000300800 */
[----:B------:R-:W2:Y:S01]  /*289c0*/  LDL.LU R9, [R1+0x234] ;  /* 0x0002340001097983 */ /* 0x000ea20000300800 */
[----:B------:R-:W-:-:S02]  /*289d0*/  ISETP.GT.AND P3, PT, R12, 0xd, PT ;  /* 0x0000000d0c00780c */ /* 0x000fc40003f64270 */
[C---:B------:R-:W-:Y:S01]  /*289e0*/  IADD3 R91, P5, PT, R4.reuse, R91, RZ ;  /* 0x0000005b045b7210 */ /* 0x040fe20007fbe0ff */
[----:B------:R-:W2:Y:S01]  /*289f0*/  LDL.LU R11, [R1+0x244] ;  /* 0x00024400010b7983 */ /* 0x000ea20000300800 */
[----:B------:R-:W-:-:S03]  /*28a00*/  IADD3 R7, P6, PT, R4, R7, RZ ;  /* 0x0000000704077210 */ /* 0x000fc60007fde0ff */
[----:B------:R-:W-:Y:S04]  /*28a10*/  STL [R1+0x238], R91 ;  /* 0x0002385b01007387 */ /* 0x000fe80000100800 */
[----:B----4-:R0:W-:Y:S02]  /*28a20*/  STL [R1+0x184], R10 ;  /* 0x0001840a01007387 */ /* 0x0101e40000100800 */
[----:B------:R-:W-:Y:S02]  /*28a30*/  @P3 IMAD.MOV.U32 R8, RZ, RZ, R91 ;  /* 0x000000ffff083224 */ /* 0x000fe400078e005b */
[----:B0-----:R-:W4:Y:S01]  /*28a40*/  LDL.LU R10, [R1+0x250] ;  /* 0x00025000010a7983 */ /* 0x001f220000300800 */
[----:B---3--:R-:W-:Y:S01]  /*28a50*/  PRMT R45, RZ, 0x7610, R45 ;  /* 0x00007610ff2d7816 */ /* 0x008fe2000000002d */
[----:B--2---:R-:W-:-:S05]  /*28a60*/  IMAD.X R9, R55, 0x1, R9, P5 ;  /* 0x0000000137097824 */ /* 0x004fca00028e0609 */
[----:B------:R0:W-:Y:S04]  /*28a70*/  STL [R1+0x234], R9 ;  /* 0x0002340901007387 */ /* 0x0001e80000100800 */
[----:B------:R0:W2:Y:S04]  /*28a80*/  @P3 LDG.E.U8 R45, desc[UR18][R8.64] ;  /* 0x00000012082d3981 */ /* 0x0000a8000c1e1100 */
[----:B------:R1:W-:Y:S04]  /*28a90*/  STL [R1+0x240], R7 ;  /* 0x0002400701007387 */ /* 0x0003e80000100800 */
[----:B------:R-:W3:Y:S01]  /*28aa0*/  LDL.LU R8, [R1+0x23c] ;  /* 0x00023c0001087983 */ /* 0x000ee20000300800 */
[----:B------:R-:W-:Y:S01]  /*28ab0*/  ISETP.GT.AND P4, PT, R12, 0xe, PT ;  /* 0x0000000e0c00780c */ /* 0x000fe20003f84270 */
[----:B0-----:R-:W-:Y:S01]  /*28ac0*/  IMAD.MOV.U32 R9, RZ, RZ, R7 ;  /* 0x000000ffff097224 */ /* 0x001fe200078e0007 */
[----:B------:R-:W-:Y:S01]  /*28ad0*/  IADD3 R46, P5, PT, R4, R46, RZ ;  /* 0x0000002e042e7210 */ /* 0x000fe20007fbe0ff */
[----:B------:R-:W4:Y:S04]  /*28ae0*/  LDL.LU R91, [R1+0x24c] ;  /* 0x00024c00015b7983 */ /* 0x000f280000300800 */
[----:B------:R-:W-:Y:S04]  /*28af0*/  STL [R1+0x248], R46 ;  /* 0x0002482e01007387 */ /* 0x000fe80000100800 */
[----:B-1----:R-:W4:Y:S01]  /*28b00*/  LDL.LU R7, [R1+0x258] ;  /* 0x0002580001077983 */ /* 0x002f220000300800 */
        /* <DEDUP_REMOVED lines=10> */
[----:B------:R-:W-:Y:S01]  /*28bb0*/  IMAD.X R11, R55, 0x1, R11, P5 ;  /* 0x00000001370b7824 */ /* 0x000fe200028e060b */
[----:B------:R-:W-:-:S04]  /*28bc0*/  PRMT R93, RZ, 0x7610, R93 ;  /* 0x00007610ff5d7816 */ /* 0x000fc8000000005d */
[----:B------:R-:W-:Y:S01]  /*28bd0*/  STL [R1+0x244], R11 ;  /* 0x0002440b01007387 */ /* 0x000fe20000100800 */
[----:B0-----:R-:W-:-:S06]  /*28be0*/  IMAD.MOV.U32 R9, RZ, RZ, R11 ;  /* 0x000000ffff097224 */ /* 0x001fcc00078e000b */
[----:B------:R-:W-:-:S05]  /*28bf0*/  @P1 IMAD.MOV.U32 R8, RZ, RZ, R46 ;  /* 0x000000ffff081224 */ /* 0x000fca00078e002e */
[----:B------:R0:W2:Y:S04]  /*28c00*/  @P1 LDG.E.U8 R93, desc[UR18][R8.64] ;  /* 0x00000012085d1981 */ /* 0x0000a8000c1e1100 */
[----:B---3--:R1:W-:Y:S04]  /*28c10*/  STL [R1+0x17c], R50 ;  /* 0x00017c3201007387 */ /* 0x0083e80000100800 */
[----:B-1----:R-:W3:Y:S01]  /*28c20*/  LDL.LU R50, [R1+0x15e8] ;  /* 0x0015e80001327983 */ /* 0x002ee20000300800 */
[----:B------:R-:W-:Y:S02]  /*28c30*/  ISETP.GT.AND P3, PT, R12, 0x10, PT ;  /* 0x000000100c00780c */ /* 0x000fe40003f64270 */
[C---:B----4-:R-:W-:Y:S01]  /*28c40*/  IADD3 R10, P5, PT, R4.reuse, R10, RZ ;  /* 0x0000000a040a7210 */ /* 0x050fe20007fbe0ff */
[----:B------:R-:W4:Y:S01]  /*28c50*/  LDL.LU R11, [R1+0x15e4] ;  /* 0x0015e400010b7983 */ /* 0x000f220000300800 */
[----:B------:R-:W-:-:S03]  /*28c60*/  IADD3 R7, P6, PT, R4, R7, RZ ;  /* 0x0000000704077210 */ /* 0x000fc60007fde0ff */
[----:B------:R-:W-:Y:S01]  /*28c70*/  IMAD.X R91, R55, 0x1, R91, P5 ;  /* 0x00000001375b7824 */ /* 0x000fe200028e065b */
[----:B------:R-:W4:Y:S01]  /*28c80*/  LDL.LU R46, [R1+0x25c] ;  /* 0x00025c00012e7983 */ /* 0x000f220000300800 */
[----:B--2---:R-:W-:-:S03]  /*28c90*/  IADD3 R45, P5, PT, R4, R45, RZ ;  /* 0x0000002d042d7210 */ /* 0x004fc60007fbe0ff */
[----:B------:R-:W-:Y:S01]  /*28ca0*/  STL [R1+0x250], R10 ;  /* 0x0002500a01007387 */ /* 0x000fe20000100800 */
[----:B0-----:R-:W-:Y:S02]  /*28cb0*/  @P3 IMAD.MOV.U32 R8, RZ, RZ, R10 ;  /* 0x000000ffff083224 */ /* 0x001fe400078e000a */
[----:B------:R-:W-:Y:S01]  /*28cc0*/  @P3 IMAD.MOV.U32 R9, RZ, RZ, R91 ;  /* 0x000000ffff093224 */ /* 0x000fe200078e005b */
[----:B------:R0:W-:Y:S04]  /*28cd0*/  STL [R1+0x178], R93 ;  /* 0x0001785d01007387 */ /* 0x0001e80000100800 */
[----:B0-----:R-:W2:Y:S04]  /*28ce0*/  LDL.LU R93, [R1+0xa88] ;  /* 0x000a8800015d7983 */ /* 0x001ea80000300800 */
[----:B------:R0:W-:Y:S04]  /*28cf0*/  STL [R1+0x24c], R91 ;  /* 0x00024c5b01007387 */ /* 0x0001e80000100800 */
[----:B------:R-:W2:Y:S04]  /*28d00*/  LDL.LU R10, [R1+0xa90] ;  /* 0x000a9000010a7983 */ /* 0x000ea80000300800 */
[----:B------:R1:W-:Y:S04]  /*28d10*/  STL [R1+0x258], R7 ;  /* 0x0002580701007387 */ /* 0x0003e80000100800 */
[----:B0-----:R-:W2:Y:S04]  /*28d20*/  LDL.LU R91, [R1+0xa98] ;  /* 0x000a9800015b7983 */ /* 0x001ea80000300800 */
[----:B------:R-:W-:Y:S01]  /*28d30*/  STL [R1+0x260], R45 ;  /* 0x0002602d01007387 */ /* 0x000fe20000100800 */
[----:B---3--:R-:W-:-:S06]  /*28d40*/  PRMT R50, RZ, 0x7610, R50 ;  /* 0x00007610ff327816 */ /* 0x008fcc0000000032 */
[----:B------:R0:W3:Y:S04]  /*28d50*/  @P3 LDG.E.U8 R50, desc[UR18][R8.64] ;  /* 0x0000001208323981 */ /* 0x0000e8000c1e1100 */
[----:B------:R-:W2:Y:S01]  /*28d60*/  LDL.LU R9, [R1+0x254] ;  /* 0x0002540001097983 */ /* 0x000ea20000300800 */
[C---:B------:R-:W-:Y:S02]  /*28d70*/  ISETP.GT.AND P4, PT, R12.reuse, 0x11, PT ;  /* 0x000000110c00780c */ /* 0x040fe40003f84270 */
[----:B------:R-:W-:Y:S02]  /*28d80*/  ISETP.GT.AND P1, PT, R12, 0x12, PT ;  /* 0x000000120c00780c */ /* 0x000fe40003f24270 */
[----:B------:R-:W-:Y:S01]  /*28d90*/  PRMT R44, RZ, 0x7610, R44 ;  /* 0x00007610ff2c7816 */ /* 0x000fe2000000002c */
[----:B----4-:R-:W-:Y:S01]  /*28da0*/  IMAD.X R46, R55, 0x1, R46, P5 ;  /* 0x00000001372e7824 */ /* 0x010fe200028e062e */
[----:B------:R-:W-:-:S07]  /*28db0*/  PRMT R11, RZ, 0x7610, R11 ;  /* 0x00007610ff0b7816 */ /* 0x000fce000000000b */
[----:B0-----:R-:W-:Y:S02]  /*28dc0*/  @P4 IMAD.MOV.U32 R8, RZ, RZ, R7 ;  /* 0x000000ffff084224 */ /* 0x001fe400078e0007 */
[----:B--2---:R-:W-:-:S05]  /*28dd0*/  IMAD.X R9, R55, 0x1, R9, P6 ;  /* 0x0000000137097824 */ /* 0x004fca00030e0609 */
[----:B------:R0:W-:Y:S04]  /*28de0*/  STL [R1+0x254], R9 ;  /* 0x0002540901007387 */ /* 0x0001e80000100800 */
[----:B------:R0:W2:Y:S01]  /*28df0*/  @P4 LDG.E.U8 R44, desc[UR18][R8.64] ;  /* 0x00000012082c4981 */ /* 0x0000a2000c1e1100 */
[----:B------:R-:W-:-:S03]  /*28e00*/  IADD3 R93, P5, PT, R4, R93, RZ ;  /* 0x0000005d045d7210 */ /* 0x000fc60007fbe0ff */
[----:B-1----:R-:W4:Y:S01]  /*28e10*/  LDL.LU R7, [R1+0x15e0] ;  /* 0x0015e00001077983 */ /* 0x002f220000300800 */
[----:B0-----:R-:W-:Y:S02]  /*28e20*/  IMAD.MOV.U32 R9, RZ, RZ, R46 ;  /* 0x000000ffff097224 */ /* 0x001fe400078e002e */
[----:B------:R-:W-:-:S05]  /*28e30*/  @P1 IMAD.MOV.U32 R8, RZ, RZ, R45 ;  /* 0x000000ffff081224 */ /* 0x000fca00078e002d */
[----:B------:R-:W2:Y:S04]  /*28e40*/  @P1 LDG.E.U8 R11, desc[UR18][R8.64] ;  /* 0x00000012080b1981 */ /* 0x000ea8000c1e1100 */
[----:B------:R0:W-:Y:S04]  /*28e50*/  STL [R1+0x25c], R46 ;  /* 0x00025c2e01007387 */ /* 0x0001e80000100800 */
[----:B0-----:R-:W3:Y:S04]  /*28e60*/  LDL.LU R46, [R1+0x15dc] ;  /* 0x0015dc00012e7983 */ /* 0x001ee80000300800 */
[----:B------:R-:W3:Y:S04]  /*28e70*/  LDL.LU R45, [R1+0xa94] ;  /* 0x000a9400012d7983 */ /* 0x000ee80000300800 */
[----:B--2---:R0:W-:Y:S04]  /*28e80*/  STL [R1+0x170], R11 ;  /* 0x0001700b01007387 */ /* 0x0041e80000100800 */
[----:B0-----:R-:W2:Y:S04]  /*28e90*/  LDL.LU R11, [R1+0x15d8] ;  /* 0x0015d800010b7983 */ /* 0x001ea80000300800 */
[----:B------:R0:W-:Y:S04]  /*28ea0*/  STL [R1+0xa88], R93 ;  /* 0x000a885d01007387 */ /* 0x0001e80000100800 */
[----:B------:R-:W2:Y:S01]  /*28eb0*/  LDL.LU R8, [R1+0xa84] ;  /* 0x000a840001087983 */ /* 0x000ea20000300800 */
[----:B------:R-:W-:Y:S01]  /*28ec0*/  ISETP.GT.AND P3, PT, R12, 0x13, PT ;  /* 0x000000130c00780c */ /* 0x000fe20003f64270 */
[----:B------:R-:W-:-:S02]  /*28ed0*/  IMAD.MOV.U32 R9, RZ, RZ, R93 ;  /* 0x000000ffff097224 */ /* 0x000fc400078e005d */
[----:B0-----:R-:W3:Y:S01]  /*28ee0*/  LDL.LU R93, [R1+0xaa0] ;  /* 0x000aa000015d7983 */ /* 0x001ee20000300800 */
[----:B------:R-:W-:Y:S02]  /*28ef0*/  PRMT R47, RZ, 0x7610, R47 ;  /* 0x00007610ff2f7816 */ /* 0x000fe4000000002f */
[----:B------:R-:W-:Y:S01]  /*28f00*/  IADD3 R10, P6, PT, R4, R10, RZ ;  /* 0x0000000a040a7210 */ /* 0x000fe20007fde0ff */
[----:B--2---:R-:W-:-:S06]  /*28f10*/  IMAD.X R8, R55, 0x1, R8, P5 ;  /* 0x0000000137087824 */ /* 0x004fcc00028e0608 */
[-C--:B------:R-:W-:Y:S01]  /*28f20*/  @P3 LOP3.LUT R9, R9, R8.reuse, RZ, 0x3c, !PT ;  /* 0x0000000809093212 */ /* 0x080fe200078e3cff */
[----:B------:R0:W-:Y:S03]  /*28f30*/  STL [R1+0xa84], R8 ;  /* 0x000a840801007387 */ /* 0x0001e60000100800 */
[----:B0-----:R-:W-:-:S04]  /*28f40*/  @P3 LOP3.LUT R8, R9, R8, RZ, 0x3c, !PT ;  /* 0x0000000809083212 */ /* 0x001fc800078e3cff */
[----:B------:R-:W-:Y:S01]  /*28f50*/  @P3 LOP3.LUT R9, R9, R8, RZ, 0x3c, !PT ;  /* 0x0000000809093212 */ /* 0x000fe200078e3cff */
[----:B------:R-:W-:Y:S04]  /*28f60*/  STL [R1+0xa90], R10 ;  /* 0x000a900a01007387 */ /* 0x000fe80000100800 */
[----:B------:R0:W2:Y:S04]  /*28f70*/  @P3 LDG.E.U8 R47, desc[UR18][R8.64] ;  /* 0x00000012082f3981 */ /* 0x0000a8000c1e1100 */
[----:B------:R-:W4:Y:S01]  /*28f80*/  LDL.LU R8, [R1+0xa8c] ;  /* 0x000a8c0001087983 */ /* 0x000f220000300800 */
[----:B------:R-:W-:Y:S01]  /*28f90*/  ISETP.GT.AND P4, PT, R12, 0x14, PT ;  /* 0x000000140c00780c */ /* 0x000fe20003f84270 */
[----:B0-----:R-:W-:Y:S01]  /*28fa0*/  IMAD.MOV.U32 R9, RZ, RZ, R10 ;  /* 0x000000ffff097224 */ /* 0x001fe200078e000a */
[----:B------:R-:W-:-:S02]  /*28fb0*/  IADD3 R91, P5, PT, R4, R91, RZ ;  /* 0x0000005b045b7210 */ /* 0x000fc40007fbe0ff */
[----:B---3--:R-:W-:Y:S01]  /*28fc0*/  PRMT R46, RZ, 0x7610, R46 ;  /* 0x00007610ff2e7816 */ /* 0x008fe2000000002e */
[----:B--2---:R0:W-:Y:S01]  /*28fd0*/  STL [R1+0x16c], R47 ;  /* 0x00016c2f01007387 */ /* 0x0041e20000100800 */
[----:B----4-:R-:W-:-:S03]  /*28fe0*/  IMAD.X R8, R55, 0x1, R8, P6 ;  /* 0x0000000137087824 */ /* 0x010fc600030e0608 */
[----:B0-----:R-:W2:Y:S04]  /*28ff0*/  LDL.LU R47, [R1+0xaa8] ;  /* 0x000aa800012f7983 */ /* 0x001ea80000300800 */
[-C--:B------:R-:W-:Y:S01]  /*29000*/  @P4 LOP3.LUT R9, R9, R8.reuse, RZ, 0x3c, !PT ;  /* 0x0000000809094212 */ /* 0x080fe200078e3cff */
[----:B------:R-:W-:Y:S04]  /*29010*/  STL [R1+0xa98], R91 ;  /* 0x000a985b01007387 */ /* 0x000fe80000100800 */
[----:B------:R-:W3:Y:S04]  /*29020*/  LDL.LU R10, [R1+0xab0] ;  /* 0x000ab000010a7983 */ /* 0x000ee80000300800 */
[----:B------:R0:W-:Y:S02]  /*29030*/  STL [R1+0xa8c], R8 ;  /* 0x000a8c0801007387 */ /* 0x0001e40000100800 */
[----:B0-----:R-:W-:-:S04]  /*29040*/  @P4 LOP3.LUT R8, R9, R8, RZ, 0x3c, !PT ;  /* 0x0000000809084212 */ /* 0x001fc800078e3cff */
[----:B------:R-:W-:-:S05]  /*29050*/  @P4 LOP3.LUT R9, R9, R8, RZ, 0x3c, !PT ;  /* 0x0000000809094212 */ /* 0x000fca00078e3cff */
[----:B------:R0:W4:Y:S01]  /*29060*/  @P4 LDG.E.U8 R46, desc[UR18][R8.64] ;  /* 0x00000012082e4981 */ /* 0x000122000c1e1100 */
[----:B------:R-:W-:Y:S01]  /*29070*/  ISETP.GT.AND P1, PT, R12, 0x15, PT ;  /* 0x000000150c00780c */ /* 0x000fe20003f24270 */
[----:B------:R-:W-:Y:S01]  /*29080*/  IMAD.X R45, R55, 0x1, R45, P5 ;  /* 0x00000001372d7824 */ /* 0x000fe200028e062d */
[----:B------:R-:W-:-:S04]  /*29090*/  PRMT R11, RZ, 0x7610, R11 ;  /* 0x00007610ff0b7816 */ /* 0x000fc8000000000b */
[----:B------:R-:W-:Y:S01]  /*290a0*/  STL [R1+0xa94], R45 ;  /* 0x000a942d01007387 */ /* 0x000fe20000100800 */
[----:B0-----:R-:W-:-:S06]  /*290b0*/  IMAD.MOV.U32 R9, RZ, RZ, R45 ;  /* 0x000000ffff097224 */ /* 0x001fcc00078e002d */
[----:B------:R-:W-:-:S05]  /*290c0*/  @P1 IMAD.MOV.U32 R8, RZ, RZ, R91 ;  /* 0x000000ffff081224 */ /* 0x000fca00078e005b */
[----:B------:R-:W2:Y:S04]  /*290d0*/  @P1 LDG.E.U8 R11, desc[UR18][R8.64] ;  /* 0x00000012080b1981 */ /* 0x000ea8000c1e1100 */
[----:B----4-:R0:W-:Y:S04]  /*290e0*/  STL [R1+0x168], R46 ;  /* 0x0001682e01007387 */ /* 0x0101e80000100800 */
[----:B0-----:R-:W4:Y:S04]  /*290f0*/  LDL.LU R46, [R1+0x15d4] ;  /* 0x0015d400012e7983 */ /* 0x001f280000300800 */
[----:B------:R-:W3:Y:S04]  /*29100*/  LDL.LU R45, [R1+0x15d0] ;  /* 0x0015d000012d7983 */ /* 0x000ee80000300800 */
[----:B------:R-:W3:Y:S01]  /*29110*/  LDL.LU R9, [R1+0xa9c] ;  /* 0x000a9c0001097983 */ /* 0x000ee20000300800 */
[----:B------:R-:W-:-:S02]  /*29120*/  ISETP.GT.AND P3, PT, R12, 0x16, PT ;  /* 0x000000160c00780c */ /* 0x000fc40003f64270 */
[C---:B------:R-:W-:Y:S01]  /*29130*/  IADD3 R93, P5, PT, R4.reuse, R93, RZ ;  /* 0x0000005d045d7210 */ /* 0x040fe20007fbe0ff */
[----:B------:R-:W4:Y:S01]  /*29140*/  LDL.LU R91, [R1+0xaac] ;  /* 0x000aac00015b7983 */ /* 0x000f220000300800 */
[----:B------:R-:W-:Y:S02]  /*29150*/  PRMT R89, RZ, 0x7610, R89 ;  /* 0x00007610ff597816 */ /* 0x000fe40000000059 */
[----:B--2---:R-:W-:Y:S01]  /*29160*/  IADD3 R47, P6, PT, R4, R47, RZ ;  /* 0x0000002f042f7210 */ /* 0x004fe20007fde0ff */
[----:B------:R-:W-:Y:S04]  /*29170*/  STL [R1+0xaa0], R93 ;  /* 0x000aa05d01007387 */ /* 0x000fe80000100800 */
[----:B------:R0:W-:Y:S02]  /*29180*/  STL [R1+0x164], R11 ;  /* 0x0001640b01007387 */ /* 0x0001e40000100800 */
[----:B------:R-:W-:-:S02]  /*29190*/  @P3 IMAD.MOV.U32 R8, RZ, RZ, R93 ;  /* 0x000000ffff083224 */ /* 0x000fc400078e005d */
[----:B0-----:R-:W2:Y:S01]  /*291a0*/  LDL.LU R11, [R1+0xab8] ;  /* 0x000ab800010b7983 */ /* 0x001ea20000300800 */
[----:B---3--:R-:W-:-:S05]  /*291b0*/  IMAD.X R9, R55, 0x1, R9, P5 ;  /* 0x0000000137097824 */ /* 0x008fca00028e0609 */
[----:B------:R0:W-:Y:S04]  /*291c0*/  STL [R1+0xa9c], R9 ;  /* 0x000a9c0901007387 */ /* 0x0001e80000100800 */
[----:B------:R0:W3:Y:S04]  /*291d0*/  @P3 LDG.E.U8 R89, desc[UR18][R8.64] ;  /* 0x0000001208593981 */ /* 0x0000e8000c1e1100 */
[----:B------:R-:W-:Y:S04]  /*291e0*/  STL [R1+0xaa8], R47 ;  /* 0x000aa82f01007387 */ /* 0x000fe80000100800 */
[----:B------:R-:W2:Y:S01]  /*291f0*/  LDL.LU R8, [R1+0xaa4] ;  /* 0x000aa40001087983 */ /* 0x000ea20000300800 */
[----:B------:R-:W-:Y:S01]  /*29200*/  ISETP.GT.AND P4, PT, R12, 0x17, PT ;  /* 0x000000170c00780c */ /* 0x000fe20003f84270 */
[----:B0-----:R-:W-:Y:S01]  /*29210*/  IMAD.MOV.U32 R9, RZ, RZ, R47 ;  /* 0x000000ffff097224 */ /* 0x001fe200078e002f */
[----:B------:R-:W-:Y:S01]  /*29220*/  IADD3 R10, P5, PT, R4, R10, RZ ;  /* 0x0000000a040a7210 */ /* 0x000fe20007fbe0ff */
[----:B------:R-:W2:Y:S04]  /*29230*/  LDL.LU R93, [R1+0xab4] ;  /* 0x000ab400015d7983 */ /* 0x000ea80000300800 */
[----:B------:R-:W-:Y:S01]  /*29240*/  STL [R1+0xab0], R10 ;  /* 0x000ab00a01007387 */ /* 0x000fe20000100800 */
[----:B----4-:R-:W-:-:S03]  /*29250*/  PRMT R46, RZ, 0x7610, R46 ;  /* 0x00007610ff2e7816 */ /* 0x010fc6000000002e */
[----:B---3--:R0:W-:Y:S01]  /*29260*/  STL [R1+0x160], R89 ;  /* 0x0001605901007387 */ /* 0x0081e20000100800 */
[----:B--2---:R-:W-:-:S03]  /*29270*/  IMAD.X R8, R55, 0x1, R8, P6 ;  /* 0x0000000137087824 */ /* 0x004fc600030e0608 */
[----:B0-----:R-:W2:Y:S02]  /*29280*/  LDL.LU R89, [R1+0xac0] ;  /* 0x000ac00001597983 */ /* 0x001ea40000300800 */
[-C--:B------:R-:W-:Y:S02]  /*29290*/  @P4 LOP3.LUT R9, R9, R8.reuse, RZ, 0x3c, !PT ;  /* 0x0000000809094212 */ /* 0x080fe400078e3cff */
[----:B------:R-:W3:Y:S04]  /*292a0*/  LDL.LU R47, [R1+0xac8] ;  /* 0x000ac800012f7983 */ /* 0x000ee80000300800 */
[----:B------:R0:W-:Y:S02]  /*292b0*/  STL [R1+0xaa4], R8 ;  /* 0x000aa40801007387 */ /* 0x0001e40000100800 */
[----:B0-----:R-:W-:-:S04]  /*292c0*/  @P4 LOP3.LUT R8, R9, R8, RZ, 0x3c, !PT ;  /* 0x0000000809084212 */ /* 0x001fc800078e3cff */
[----:B------:R-:W-:-:S05]  /*292d0*/  @P4 LOP3.LUT R9, R9, R8, RZ, 0x3c, !PT ;  /* 0x0000000809094212 */ /* 0x000fca00078e3cff */
[----:B------:R-:W4:Y:S01]  /*292e0*/  @P4 LDG.E.U8 R46, desc[UR18][R8.64] ;  /* 0x00000012082e4981 */ /* 0x000f22000c1e1100 */
[----:B------:R-:W-:-:S05]  /*292f0*/  IMAD.X R91, R55, 0x1, R91, P5 ;  /* 0x00000001375b7824 */ /* 0x000fca00028e065b */
[----:B------:R-:W-:Y:S01]  /*29300*/  STL [R1+0xaac], R91 ;  /* 0x000aac5b01007387 */ /* 0x000fe20000100800 */
[C---:B------:R-:W-:Y:S02]  /*29310*/  ISETP.GT.AND P1, PT, R12.reuse, 0x18, PT ;  /* 0x000000180c00780c */ /* 0x040fe40003f24270 */
[----:B------:R-:W-:Y:S01]  /*29320*/  ISETP.GT.AND P3, PT, R12, 0x19, PT ;  /* 0x000000190c00780c */ /* 0x000fe20003f64270 */
[----:B----4-:R0:W-:Y:S04]  /*29330*/  STL [R1+0x15c], R46 ;  /* 0x00015c2e01007387 */ /* 0x0101e80000100800 */
[----:B0-----:R-:W4:Y:S01]  /*29340*/  LDL.LU R46, [R1+0x15cc] ;  /* 0x0015cc00012e7983 */ /* 0x001f220000300800 */
[----:B------:R-:W-:-:S05]  /*29350*/  IADD3 R11, P5, PT, R4, R11, RZ ;  /* 0x0000000b040b7210 */ /* 0x000fca0007fbe0ff */
[----:B------:R-:W-:Y:S01]  /*29360*/  @P1 IMAD.MOV.U32 R8, RZ, RZ, R10 ;  /* 0x000000ffff081224 */ /* 0x000fe200078e000a */
[----:B------:R-:W-:Y:S01]  /*29370*/  PRMT R45, RZ, 0x7610, R45 ;  /* 0x00007610ff2d7816 */ /* 0x000fe2000000002d */
[----:B------:R-:W-:Y:S02]  /*29380*/  @P1 IMAD.MOV.U32 R9, RZ, RZ, R91 ;  /* 0x000000ffff091224 */ /* 0x000fe400078e005b */
[----:B------:R-:W-:Y:S01]  /*29390*/  IMAD.X R93, R55, 0x1, R93, P5 ;  /* 0x00000001375d7824 */ /* 0x000fe200028e065d */
[----:B------:R-:W4:Y:S01]  /*293a0*/  LDL.LU R91, [R1+0xac4] ;  /* 0x000ac400015b7983 */ /* 0x000f220000300800 */
[C---:B--2---:R-:W-:Y:S02]  /*293b0*/  IADD3 R89, P6, PT, R4.reuse, R89, RZ ;  /* 0x0000005904597210 */ /* 0x044fe40007fde0ff */
[----:B---3--:R-:W-:Y:S01]  /*293c0*/  IADD3 R47, P5, PT, R4, R47, RZ ;  /* 0x0000002f042f7210 */ /* 0x008fe20007fbe0ff */
[----:B------:R-:W2:Y:S04]  /*293d0*/  LDL.LU R10, [R1+0xad0] ;  /* 0x000ad000010a7983 */ /* 0x000ea80000300800 */
[----:B------:R0:W3:Y:S04]  /*293e0*/  @P1 LDG.E.U8 R45, desc[UR18][R8.64] ;  /* 0x00000012082d1981 */ /* 0x0000e8000c1e1100 */
[----:B------:R1:W-:Y:S04]  /*293f0*/  STL [R1+0xab8], R11 ;  /* 0x000ab80b01007387 */ /* 0x0003e80000100800 */
[----:B------:R1:W-:Y:S01]  /*29400*/  STL [R1+0xab4], R93 ;  /* 0x000ab45d01007387 */ /* 0x0003e20000100800 */
[----:B0-----:R-:W-:-:S02]  /*29410*/  @P3 IMAD.MOV.U32 R8, RZ, RZ, R11 ;  /* 0x000000ffff083224 */ /* 0x001fc400078e000b */
[----:B------:R-:W-:Y:S01]  /*29420*/  @P3 IMAD.MOV.U32 R9, RZ, RZ, R93 ;  /* 0x000000ffff093224 */ /* 0x000fe200078e005d */
[----:B-1----:R-:W2:Y:S04]  /*29430*/  LDL.LU R11, [R1+0xad8] ;  /* 0x000ad800010b7983 */ /* 0x002ea80000300800 */
[----:B------:R0:W-:Y:S04]  /*29440*/  STL [R1+0xac0], R89 ;  /* 0x000ac05901007387 */ /* 0x0001e80000100800 */
[----:B------:R-:W2:Y:S04]  /*29450*/  LDL.LU R93, [R1+0xae0] ;  /* 0x000ae000015d7983 */ /* 0x000ea80000300800 */
[----:B------:R-:W-:Y:S01]  /*29460*/  STL [R1+0xac8], R47 ;  /* 0x000ac82f01007387 */ /* 0x000fe20000100800 */
[----:B----4-:R-:W-:-:S06]  /*29470*/  PRMT R46, RZ, 0x7610, R46 ;  /* 0x00007610ff2e7816 */ /* 0x010fcc000000002e */
[----:B------:R1:W4:Y:S04]  /*29480*/  @P3 LDG.E.U8 R46, desc[UR18][R8.64] ;  /* 0x00000012082e3981 */ /* 0x000328000c1e1100 */
[----:B------:R-:W2:Y:S01]  /*29490*/  LDL.LU R9, [R1+0xabc] ;  /* 0x000abc0001097983 */ /* 0x000ea20000300800 */
[C---:B------:R-:W-:Y:S02]  /*294a0*/  ISETP.GT.AND P4, PT, R12.reuse, 0x1a, PT ;  /* 0x0000001a0c00780c */ /* 0x040fe40003f84270 */
[----:B------:R-:W-:Y:S02]  /*294b0*/  ISETP.GT.AND P1, PT, R12, 0x1b, PT ;  /* 0x0000001b0c00780c */ /* 0x000fe40003f24270 */
[----:B------:R-:W-:Y:S01]  /*294c0*/  PRMT R90, RZ, 0x7610, R90 ;  /* 0x00007610ff5a7816 */ /* 0x000fe2000000005a */
[----:B------:R-:W-:Y:S01]  /*294d0*/  IMAD.X R91, R55, 0x1, R91, P5 ;  /* 0x00000001375b7824 */ /* 0x000fe200028e065b */
[----:B------:R-:W-:-:S07]  /*294e0*/  PRMT R7, RZ, 0x7610, R7 ;  /* 0x00007610ff077816 */ /* 0x000fce0000000007 */
[----:B-1----:R-:W-:Y:S02]  /*294f0*/  @P4 IMAD.MOV.U32 R8, RZ, RZ, R89 ;  /* 0x000000ffff084224 */ /* 0x002fe400078e0059 */
[----:B--2---:R-:W-:-:S05]  /*29500*/  IMAD.X R9, R55, 0x1, R9, P6 ;  /* 0x0000000137097824 */ /* 0x004fca00030e0609 */
[----:B------:R1:W-:Y:S04]  /*29510*/  STL [R1+0xabc], R9 ;  /* 0x000abc0901007387 */ /* 0x0003e80000100800 */
[----:B------:R1:W2:Y:S01]  /*29520*/  @P4 LDG.E.U8 R90, desc[UR18][R8.64] ;  /* 0x00000012085a4981 */ /* 0x0002a2000c1e1100 */
[----:B------:R-:W-:-:S03]  /*29530*/  IADD3 R10, P5, PT, R4, R10, RZ ;  /* 0x0000000a040a7210 */ /* 0x000fc60007fbe0ff */
[----:B0-----:R-:W3:Y:S01]  /*29540*/  LDL.LU R89, [R1+0x15c8] ;  /* 0x0015c80001597983 */ /* 0x001ee20000300800 */
[----:B-1----:R-:W-:Y:S02]  /*29550*/  IMAD.MOV.U32 R9, RZ, RZ, R91 ;  /* 0x000000ffff097224 */ /* 0x002fe400078e005b */
[----:B------:R-:W-:-:S05]  /*29560*/  @P1 IMAD.MOV.U32 R8, RZ, RZ, R47 ;  /* 0x000000ffff081224 */ /* 0x000fca00078e002f */
[----:B------:R-:W3:Y:S04]  /*29570*/  @P1 LDG.E.U8 R7, desc[UR18][R8.64] ;  /* 0x0000001208071981 */ /* 0x000ee8000c1e1100 */
[----:B------:R-:W-:Y:S04]  /*29580*/  STL [R1+0xac4], R91 ;  /* 0x000ac45b01007387 */ /* 0x000fe80000100800 */
[----:B--2---:R0:W-:Y:S04]  /*29590*/  STL [R1+0x154], R90 ;  /* 0x0001545a01007387 */ /* 0x0041e80000100800 */
[----:B0-----:R-:W2:Y:S04]  /*295a0*/  LDL.LU R90, [R1+0x15c4] ;  /* 0x0015c400015a7983 */ /* 0x001ea80000300800 */
[----:B------:R-:W2:Y:S04]  /*295b0*/  LDL.LU R91, [R1+0x15c0] ;  /* 0x0015c000015b7983 */ /* 0x000ea80000300800 */
[----:B------:R-:W4:Y:S04]  /*295c0*/  LDL.LU R47, [R1+0xadc] ;  /* 0x000adc00012f7983 */ /* 0x000f280000300800 */
[----:B---3--:R0:W-:Y:S04]  /*295d0*/  STL [R1+0x150], R7 ;  /* 0x0001500701007387 */ /* 0x0081e80000100800 */
[----:B0-----:R-:W3:Y:S04]  /*295e0*/  LDL.LU R7, [R1+0x15bc] ;  /* 0x0015bc0001077983 */ /* 0x001ee80000300800 */
        /* <DEDUP_REMOVED lines=21> */
[----:B------:R-:W-:Y:S01]  /*29740*/  PRMT R90, RZ, 0x7610, R90 ;  /* 0x00007610ff5a7816 */ /* 0x000fe2000000005a */
[C---:B----4-:R-:W-:Y:S01]  /*29750*/  IMAD.X R47, R55.reuse, 0x1, R47, P5 ;  /* 0x00000001372f7824 */ /* 0x050fe200028e062f */
[----:B------:R-:W-:Y:S01]  /*29760*/  PRMT R7, RZ, 0x7610, R7 ;  /* 0x00007610ff077816 */ /* 0x000fe20000000007 */
[----:B--2---:R0:W-:Y:S01]  /*29770*/  STL [R1+0x14c], R91 ;  /* 0x00014c5b01007387 */ /* 0x0041e20000100800 */
[----:B---3--:R-:W-:-:S03]  /*29780*/  IMAD.X R8, R55, 0x1, R8, P6 ;  /* 0x0000000137087824 */ /* 0x008fc600030e0608 */
        /* <DEDUP_REMOVED lines=14> */
[----:B------:R-:W2:Y:S04]  /*29870*/  LDL.LU R93, [R1+0xaf4] ;  /* 0x000af400015d7983 */ /* 0x000ea80000300800 */
[----:B----4-:R0:W-:Y:S04]  /*29880*/  STL [R1+0x144], R7 ;  /* 0x0001440701007387 */ /* 0x0101e80000100800 */
[----:B0-----:R-:W4:Y:S04]  /*29890*/  LDL.LU R7, [R1+0x15b0] ;  /* 0x0015b00001077983 */ /* 0x001f280000300800 */
        /* <DEDUP_REMOVED lines=12> */
[----:B------:R0:W-:Y:S04]  /*29960*/  STL [R1+0xaf0], R11 ;  /* 0x000af00b01007387 */ /* 0x0001e80000100800 */
[----:B------:R1:W2:Y:S04]  /*29970*/  @P3 LDG.E.U8 R86, desc[UR18][R8.64] ;  /* 0x0000001208563981 */ /* 0x0002a8000c1e1100 */
[----:B------:R-:W2:Y:S01]  /*29980*/  LDL.LU R8, [R1+0xaec] ;  /* 0x000aec0001087983 */ /* 0x000ea20000300800 */
[----:B------:R-:W-:Y:S01]  /*29990*/  ISETP.GT.AND P4, PT, R12, 0x20, PT ;  /* 0x000000200c00780c */ /* 0x000fe20003f84270 */
[----:B-1----:R-:W-:Y:S01]  /*299a0*/  IMAD.MOV.U32 R9, RZ, RZ, R11 ;  /* 0x000000ffff097224 */ /* 0x002fe200078e000b */
[----:B------:R-:W-:Y:S01]  /*299b0*/  IADD3 R91, P5, PT, R4, R91, RZ ;  /* 0x0000005b045b7210 */ /* 0x000fe20007fbe0ff */
[----:B0-----:R-:W2:Y:S01]  /*299c0*/  LDL.LU R11, [R1+0xb08] ;  /* 0x000b0800010b7983 */ /* 0x001ea20000300800 */
[----:B------:R-:W-:-:S03]  /*299d0*/  ISETP.GT.AND P1, PT, R12, 0x21, PT ;  /* 0x000000210c00780c */ /* 0x000fc60003f24270 */
[----:B------:R-:W-:Y:S01]  /*299e0*/  STL [R1+0xaf8], R91 ;  /* 0x000af85b01007387 */ /* 0x000fe20000100800 */
[----:B----4-:R-:W-:Y:S01]  /*299f0*/  PRMT R7, RZ, 0x7610, R7 ;  /* 0x00007610ff077816 */ /* 0x010fe20000000007 */
[C---:B------:R-:W-:Y:S01]  /*29a00*/  IMAD.X R93, R55.reuse, 0x1, R93, P5 ;  /* 0x00000001375d7824 */ /* 0x040fe200028e065d */
[----:B------:R-:W-:Y:S02]  /*29a10*/  PRMT R73, RZ, 0x7610, R73 ;  /* 0x00007610ff497816 */ /* 0x000fe40000000049 */
[----:B---3--:R-:W-:Y:S01]  /*29a20*/  IADD3 R10, P5, PT, R4, R10, RZ ;  /* 0x0000000a040a7210 */ /* 0x008fe20007fbe0ff */
[----:B--2---:R0:W-:Y:S01]  /*29a30*/  STL [R1+0x140], R86 ;  /* 0x0001405601007387 */ /* 0x0041e20000100800 */
[----:B------:R-:W-:-:S03]  /*29a40*/  IMAD.X R8, R55, 0x1, R8, P6 ;  /* 0x0000000137087824 */ /* 0x000fc600030e0608 */
        /* <DEDUP_REMOVED lines=8> */
[----:B------:R-:W-:Y:S02]  /*29ad0*/  @P1 IMAD.MOV.U32 R9, RZ, RZ, R93 ;  /* 0x000000ffff091224 */ /* 0x000fe400078e005d */
[----:B0-----:R-:W4:Y:S04]  /*29ae0*/  LDL.LU R93, [R1+0xb0c] ;  /* 0x000b0c00015d7983 */ /* 0x001f280000300800 */
[----:B------:R-:W2:Y:S04]  /*29af0*/  LDL.LU R91, [R1+0xb18] ;  /* 0x000b1800015b7983 */ /* 0x000ea80000300800 */
        /* <DEDUP_REMOVED lines=58> */
[----:B-1----:R-:W4:Y:S01]  /*29ea0*/  LDL.LU R11, [R1+0xb2c] ;  /* 0x000b2c00010b7983 */ /* 0x002f220000300800 */
[----:B------:R-:W-:-:S03]  /*29eb0*/  ISETP.GT.AND P1, PT, R12, 0x27, PT ;  /* 0x000000270c00780c */ /* 0x000fc60003f24270 */
[----:B------:R-:W-:Y:S04]  /*29ec0*/  STL [R1+0xb28], R47 ;  /* 0x000b282f01007387 */ /* 0x000fe80000100800 */
[----:B------:R-:W4:Y:S01]  /*29ed0*/  LDL.LU R91, [R1+0xb38] ;  /* 0x000b3800015b7983 */ /* 0x000f220000300800 */
[----:B------:R-:W-:Y:S01]  /*29ee0*/  PRMT R88, RZ, 0x7610, R88 ;  /* 0x00007610ff587816 */ /* 0x000fe20000000058 */
[C---:B------:R-:W-:Y:S01]  /*29ef0*/  IMAD.X R86, R55.reuse, 0x1, R86, P5 ;  /* 0x0000000137567824 */ /* 0x040fe200028e0656 */
        /* <DEDUP_REMOVED lines=9> */
[----:B0-----:R-:W-:Y:S02]  /*29f90*/  @P1 IMAD.MOV.U32 R8, RZ, RZ, R47 ;  /* 0x000000ffff081224 */ /* 0x001fe400078e002f */
[----:B------:R-:W-:-:S05]  /*29fa0*/  @P1 IMAD.MOV.U32 R9, RZ, RZ, R86 ;  /* 0x000000ffff091224 */ /* 0x000fca00078e0056 */
[----:B------:R0:W3:Y:S01]  /*29fb0*/  @P1 LDG.E.U8 R70, desc[UR18][R8.64] ;  /* 0x0000001208461981 */ /* 0x0000e2000c1e1100 */
[----:B----4-:R-:W-:Y:S02]  /*29fc0*/  IADD3 R10, P5, PT, R4, R10, RZ ;  /* 0x0000000a040a7210 */ /* 0x010fe40007fbe0ff */
[----:B------:R-:W-:Y:S01]  /*29fd0*/  ISETP.GT.AND P3, PT, R12, 0x28, PT ;  /* 0x000000280c00780c */ /* 0x000fe20003f64270 */
[----:B------:R-:W-:Y:S02]  /*29fe0*/  STL [R1+0xb24], R86 ;  /* 0x000b245601007387 */ /* 0x000fe40000100800 */
[----:B------:R-:W-:Y:S02]  /*29ff0*/  IMAD.X R11, R55, 0x1, R11, P5 ;  /* 0x00000001370b7824 */ /* 0x000fe400028e060b */
[----:B------:R-:W4:Y:S01]  /*2a000*/  LDL.LU R47, [R1+0xb3c] ;  /* 0x000b3c00012f7983 */ /* 0x000f220000300800 */
[----:B------:R-:W-:-:S03]  /*2a010*/  IADD3 R91, P6, PT, R4, R91, RZ ;  /* 0x0000005b045b7210 */ /* 0x000fc60007fde0ff */
[----:B------:R-:W-:Y:S01]  /*2a020*/  STL [R1+0xb30], R10 ;  /* 0x000b300a01007387 */ /* 0x000fe20000100800 */
[----:B0-----:R-:W-:-:S06]  /*2a030*/  PRMT R8, RZ, 0x7610, R8 ;  /* 0x00007610ff087816 */ /* 0x001fcc0000000008 */
[----:B------:R0:W4:Y:S01]  /*2a040*/  @P3 LDG.E.U8 R8, desc[UR18][R10.64] ;  /* 0x000000120a083981 */ /* 0x000122000c1e1100 */
[----:B--2---:R-:W-:-:S03]  /*2a050*/  IADD3 R90, P5, PT, R4, R90, RZ ;  /* 0x0000005a045a7210 */ /* 0x004fc60007fbe0ff */
[----:B---3--:R1:W-:Y:S04]  /*2a060*/  STL [R1+0x128], R88 ;  /* 0x0001285801007387 */ /* 0x0083e80000100800 */
[----:B-1----:R-:W2:Y:S04]  /*2a070*/  LDL.LU R88, [R1+0xb48] ;  /* 0x000b480001587983 */ /* 0x002ea80000300800 */
[----:B------:R-:W-:Y:S04]  /*2a080*/  STL [R1+0xb2c], R11 ;  /* 0x000b2c0b01007387 */ /* 0x000fe80000100800 */
[----:B------:R1:W-:Y:S04]  /*2a090*/  STL [R1+0x124], R70 ;  /* 0x0001244601007387 */ /* 0x0003e80000100800 */
[----:B-1----:R-:W3:Y:S04]  /*2a0a0*/  LDL.LU R70, [R1+0xb50] ;  /* 0x000b500001467983 */ /* 0x002ee80000300800 */
[----:B------:R1:W-:Y:S04]  /*2a0b0*/  STL [R1+0xb38], R91 ;  /* 0x000b385b01007387 */ /* 0x0003e80000100800 */
[----:B------:R-:W2:Y:S04]  /*2a0c0*/  LDL.LU R86, [R1+0xb58] ;  /* 0x000b580001567983 */ /* 0x000ea80000300800 */
[----:B------:R-:W-:Y:S04]  /*2a0d0*/  STL [R1+0xb40], R90 ;  /* 0x000b405a01007387 */ /* 0x000fe80000100800 */
[----:B------:R-:W2:Y:S01]  /*2a0e0*/  LDL.LU R11, [R1+0xb34] ;  /* 0x000b3400010b7983 */ /* 0x000ea20000300800 */
[----:B------:R-:W-:-:S02]  /*2a0f0*/  ISETP.GT.AND P4, PT, R12, 0x29, PT ;  /* 0x000000290c00780c */ /* 0x000fc40003f84270 */
        /* <DEDUP_REMOVED lines=22> */
[----:B0-----:R-:W4:Y:S01]  /*2a260*/  LDL.LU R88, [R1+0xb60] ;  /* 0x000b600001587983 */ /* 0x001f220000300800 */
[----:B------:R-:W-:Y:S02]  /*2a270*/  PRMT R81, RZ, 0x7610, R81 ;  /* 0x00007610ff517816 */ /* 0x000fe40000000051 */
[----:B---3--:R-:W-:Y:S01]  /*2a280*/  IADD3 R70, P6, PT, R4, R70, RZ ;  /* 0x0000004604467210 */ /* 0x008fe20007fde0ff */
[----:B--2---:R-:W-:-:S06]  /*2a290*/  IMAD.X R10, R55, 0x1, R10, P5 ;  /* 0x00000001370a7824 */ /* 0x004fcc00028e060a */
        /* <DEDUP_REMOVED lines=10> */
[----:B0-----:R-:W3:Y:S04]  /*2a340*/  LDL.LU R70, [R1+0xb68] ;  /* 0x000b680001467983 */ /* 0x001ee80000300800 */
[----:B------:R-:W-:Y:S01]  /*2a350*/  STL [R1+0xb58], R86 ;  /* 0x000b585601007387 */ /* 0x000fe20000100800 */
[----:B----4-:R-:W-:-:S03]  /*2a360*/  PRMT R91, RZ, 0x7610, R91 ;  /* 0x00007610ff5b7816 */ /* 0x010fc6000000005b */
        /* <DEDUP_REMOVED lines=21> */
[----:B------:R-:W3:Y:S01]  /*2a4c0*/  LDL.LU R86, [R1+0xb6c] ;  /* 0x000b6c0001567983 */ /* 0x000ee20000300800 */
[----:B------:R-:W-:Y:S02]  /*2a4d0*/  PRMT R83, RZ, 0x7610, R83 ;  /* 0x00007610ff537816 */ /* 0x000fe40000000053 */
[----:B------:R-:W-:Y:S01]  /*2a4e0*/  IADD3 R70, P6, PT, R4, R70, RZ ;  /* 0x0000004604467210 */ /* 0x000fe20007fde0ff */
[----:B------:R-:W-:Y:S04]  /*2a4f0*/  STL [R1+0xb60], R88 ;  /* 0x000b605801007387 */ /* 0x000fe80000100800 */
[----:B----4-:R0:W-:Y:S02]  /*2a500*/  STL [R1+0x110], R2 ;  /* 0x0001100201007387 */ /* 0x0101e40000100800 */
[----:B------:R-:W-:-:S02]  /*2a510*/  @P3 IMAD.MOV.U32 R10, RZ, RZ, R88 ;  /* 0x000000ffff0a3224 */ /* 0x000fc400078e0058 */
[----:B0-----:R-:W4:Y:S01]  /*2a520*/  LDL.LU R2, [R1+0xb78] ;  /* 0x000b780001027983 */ /* 0x001f220000300800 */
        /* <DEDUP_REMOVED lines=8> */
[----:B-1----:R-:W4:Y:S04]  /*2a5b0*/  LDL.LU R70, [R1+0xb74] ;  /* 0x000b740001467983 */ /* 0x002f280000300800 */
[----:B------:R-:W-:Y:S04]  /*2a5c0*/  STL [R1+0xb70], R81 ;  /* 0x000b705101007387 */ /* 0x000fe80000100800 */
[----:B------:R-:W4:Y:S01]  /*2a5d0*/  LDL.LU R88, [R1+0xb80] ;  /* 0x000b800001587983 */ /* 0x000f220000300800 */
        /* <DEDUP_REMOVED lines=9> */
[C---:B------:R-:W-:Y:S02]  /*2a670*/  ISETP.GT.AND P1, PT, R12.reuse, 0x30, PT ;  /* 0x000000300c00780c */ /* 0x040fe40003f24270 */
[----:B------:R-:W-:Y:S01]  /*2a680*/  ISETP.GT.AND P3, PT, R12, 0x31, PT ;  /* 0x000000310c00780c */ /* 0x000fe20003f64270 */
[C---:B------:R-:W-:Y:S01]  /*2a690*/  IMAD.X R86, R55.reuse, 0x1, R86, P5 ;  /* 0x0000000137567824 */ /* 0x040fe200028e0656 */
[----:B----4-:R-:W-:Y:S02]  /*2a6a0*/  IADD3 R2, P5, PT, R4, R2, RZ ;  /* 0x0000000204027210 */ /* 0x010fe40007fbe0ff */
[----:B------:R-:W-:Y:S02]  /*2a6b0*/  PRMT R9, RZ, 0x7610, R9 ;  /* 0x00007610ff097816 */ /* 0x000fe40000000009 */
[----:B------:R-:W-:Y:S01]  /*2a6c0*/  STL [R1+0xb6c], R86 ;  /* 0x000b6c5601007387 */ /* 0x000fe20000100800 */
[----:B------:R-:W-:-:S04]  /*2a6d0*/  IMAD.X R70, R55, 0x1, R70, P5 ;  /* 0x0000000137467824 */ /* 0x000fc800028e0646 */
[----:B0-----:R-:W-:Y:S02]  /*2a6e0*/  @P1 IMAD.MOV.U32 R10, RZ, RZ, R81 ;  /* 0x000000ffff0a1224 */ /* 0x001fe400078e0051 */
[----:B------:R-:W-:Y:S01]  /*2a6f0*/  @P1 IMAD.MOV.U32 R11, RZ, RZ, R86 ;  /* 0x000000ffff0b1224 */ /* 0x000fe200078e0056 */
[----:B------:R-:W-:Y:S02]  /*2a700*/  IADD3 R88, P6, PT, R4, R88, RZ ;  /* 0x0000005804587210 */ /* 0x000fe40007fde0ff */
[----:B------:R-:W-:Y:S02]  /*2a710*/  PRMT R67, RZ, 0x7610, R67 ;  /* 0x00007610ff437816 */ /* 0x000fe40000000043 */
[----:B------:R0:W4:Y:S02]  /*2a720*/  @P1 LDG.E.U8 R9, desc[UR18][R10.64] ;  /* 0x000000120a091981 */ /* 0x000124000c1e1100 */
[----:B0-----:R-:W-:Y:S02]  /*2a730*/  @P3 IMAD.MOV.U32 R10, RZ, RZ, R2 ;  /* 0x000000ffff0a3224 */ /* 0x001fe400078e0002 */
[----:B------:R-:W-:-:S05]  /*2a740*/  @P3 IMAD.MOV.U32 R11, RZ, RZ, R70 ;  /* 0x000000ffff0b3224 */ /* 0x000fca00078e0046 */
[----:B------:R0:W4:Y:S01]  /*2a750*/  @P3 LDG.E.U8 R67, desc[UR18][R10.64] ;  /* 0x000000120a433981 */ /* 0x000122000c1e1100 */
[----:B--2---:R-:W-:-:S03]  /*2a760*/  IADD3 R83, P5, PT, R4, R83, RZ ;  /* 0x0000005304537210 */ /* 0x004fc60007fbe0ff */
[----:B---3--:R1:W-:Y:S04]  /*2a770*/  STL [R1+0x108], R89 ;  /* 0x0001085901007387 */ /* 0x0083e80000100800 */
[----:B-1----:R-:W2:Y:S04]  /*2a780*/  LDL.LU R89, [R1+0x158c] ;  /* 0x00158c0001597983 */ /* 0x002ea80000300800 */
[----:B------:R-:W3:Y:S04]  /*2a790*/  LDL.LU R86, [R1+0xb84] ;  /* 0x000b840001567983 */ /* 0x000ee80000300800 */
[----:B------:R-:W2:Y:S04]  /*2a7a0*/  LDL.LU R81, [R1+0xb90] ;  /* 0x000b900001517983 */ /* 0x000ea80000300800 */
[----:B------:R1:W-:Y:S04]  /*2a7b0*/  STL [R1+0xb78], R2 ;  /* 0x000b780201007387 */ /* 0x0003e80000100800 */
[----:B------:R0:W-:Y:S04]  /*2a7c0*/  STL [R1+0xb74], R70 ;  /* 0x000b744601007387 */ /* 0x0001e80000100800 */
[----:B-1----:R-:W2:Y:S04]  /*2a7d0*/  LDL.LU R2, [R1+0xb98] ;  /* 0x000b980001027983 */ /* 0x002ea80000300800 */
[----:B------:R1:W-:Y:S04]  /*2a7e0*/  STL [R1+0xb80], R88 ;  /* 0x000b805801007387 */ /* 0x0003e80000100800 */
[----:B0-----:R-:W2:Y:S04]  /*2a7f0*/  LDL.LU R70, [R1+0xba0] ;  /* 0x000ba00001467983 */ /* 0x001ea80000300800 */
[----:B------:R-:W-:Y:S04]  /*2a800*/  STL [R1+0xb88], R83 ;  /* 0x000b885301007387 */ /* 0x000fe80000100800 */
[----:B------:R-:W2:Y:S01]  /*2a810*/  LDL.LU R11, [R1+0xb7c] ;  /* 0x000b7c00010b7983 */ /* 0x000ea20000300800 */
[----:B------:R-:W-:-:S02]  /*2a820*/  ISETP.GT.AND P4, PT, R12, 0x32, PT ;  /* 0x000000320c00780c */ /* 0x000fc40003f84270 */
[----:B------:R-:W-:Y:S02]  /*2a830*/  ISETP.GT.AND P1, PT, R12, 0x33, PT ;  /* 0x000000330c00780c */ /* 0x000fe40003f24270 */
[----:B------:R-:W-:Y:S02]  /*2a840*/  PRMT R87, RZ, 0x7610, R87 ;  /* 0x00007610ff577816 */ /* 0x000fe40000000057 */
[----:B------:R-:W-:-:S07]  /*2a850*/  PRMT R85, RZ, 0x7610, R85 ;  /* 0x00007610ff557816 */ /* 0x000fce0000000055 */
[----:B------:R-:W-:Y:S02]  /*2a860*/  @P4 IMAD.MOV.U32 R10, RZ, RZ, R88 ;  /* 0x000000ffff0a4224 */ /* 0x000fe400078e0058 */
[C---:B---3--:R-:W-:Y:S02]  /*2a870*/  IMAD.X R86, R55.reuse, 0x1, R86, P5 ;  /* 0x0000000137567824 */ /* 0x048fe400028e0656 */
[----:B--2---:R-:W-:-:S05]  /*2a880*/  IMAD.X R11, R55, 0x1, R11, P6 ;  /* 0x00000001370b7824 */ /* 0x004fca00030e060b */
[----:B------:R0:W-:Y:S04]  /*2a890*/  STL [R1+0xb7c], R11 ;  /* 0x000b7c0b01007387 */ /* 0x0001e80000100800 */
[----:B------:R0:W2:Y:S01]  /*2a8a0*/  @P4 LDG.E.U8 R87, desc[UR18][R10.64] ;  /* 0x000000120a574981 */ /* 0x0000a2000c1e1100 */
[----:B------:R-:W-:-:S03]  /*2a8b0*/  IADD3 R81, P5, PT, R4, R81, RZ ;  /* 0x0000005104517210 */ /* 0x000fc60007fbe0ff */
[----:B-1----:R-:W3:Y:S01]  /*2a8c0*/  LDL.LU R88, [R1+0x1588] ;  /* 0x0015880001587983 */ /* 0x002ee20000300800 */
[----:B0-----:R-:W-:Y:S02]  /*2a8d0*/  IMAD.MOV.U32 R11, RZ, RZ, R86 ;  /* 0x000000ffff0b7224 */ /* 0x001fe400078e0056 */
[----:B------:R-:W-:-:S05]  /*2a8e0*/  @P1 IMAD.MOV.U32 R10, RZ, RZ, R83 ;  /* 0x000000ffff0a1224 */ /* 0x000fca00078e0053 */
[----:B------:R-:W3:Y:S04]  /*2a8f0*/  @P1 LDG.E.U8 R85, desc[UR18][R10.64] ;  /* 0x000000120a551981 */ /* 0x000ee8000c1e1100 */
[----:B------:R-:W-:Y:S04]  /*2a900*/  STL [R1+0xb84], R86 ;  /* 0x000b845601007387 */ /* 0x000fe80000100800 */
[----:B--2---:R0:W-:Y:S04]  /*2a910*/  STL [R1+0x100], R87 ;  /* 0x0001005701007387 */ /* 0x0041e80000100800 */
[----:B0-----:R-:W2:Y:S04]  /*2a920*/  LDL.LU R87, [R1+0x1584] ;  /* 0x0015840001577983 */ /* 0x001ea80000300800 */
[----:B------:R-:W2:Y:S04]  /*2a930*/  LDL.LU R86, [R1+0x1580] ;  /* 0x0015800001567983 */ /* 0x000ea80000300800 */
[----:B------:R-:W2:Y:S04]  /*2a940*/  LDL.LU R83, [R1+0xb9c] ;  /* 0x000b9c0001537983 */ /* 0x000ea80000300800 */
[----:B---3--:R0:W-:Y:S04]  /*2a950*/  STL [R1+0xfc], R85 ;  /* 0x0000fc5501007387 */ /* 0x0081e80000100800 */
[----:B0-----:R-:W3:Y:S04]  /*2a960*/  LDL.LU R85, [R1+0x157c] ;  /* 0x00157c0001557983 */ /* 0x001ee80000300800 */
        /* <DEDUP_REMOVED lines=14> */
[----:B------:R-:W3:Y:S01]  /*2aa50*/  LDL.LU R10, [R1+0xb94] ;  /* 0x000b9400010a7983 */ /* 0x000ee20000300800 */
[----:B------:R-:W-:Y:S01]  /*2aa60*/  ISETP.GT.AND P4, PT, R12, 0x35, PT ;  /* 0x000000350c00780c */ /* 0x000fe20003f84270 */
[----:B0-----:R-:W-:Y:S01]  /*2aa70*/  IMAD.MOV.U32 R11, RZ, RZ, R2 ;  /* 0x000000ffff0b7224 */ /* 0x001fe200078e0002 */
[----:B------:R-:W-:-:S02]  /*2aa80*/  IADD3 R70, P5, PT, R4, R70, RZ ;  /* 0x0000004604467210 */ /* 0x000fc40007fbe0ff */
[----:B------:R-:W-:Y:S02]  /*2aa90*/  ISETP.GT.AND P1, PT, R12, 0x36, PT ;  /* 0x000000360c00780c */ /* 0x000fe40003f24270 */
[----:B------:R-:W-:Y:S01]  /*2aaa0*/  PRMT R84, RZ, 0x7610, R84 ;  /* 0x00007610ff547816 */ /* 0x000fe20000000054 */
[C---:B------:R-:W-:Y:S01]  /*2aab0*/  IMAD.X R83, R55.reuse, 0x1, R83, P5 ;  /* 0x0000000137537824 */ /* 0x040fe200028e0653 */
[----:B------:R-:W-:Y:S01]  /*2aac0*/  PRMT R82, RZ, 0x7610, R82 ;  /* 0x00007610ff527816 */ /* 0x000fe20000000052 */
[----:B--2---:R0:W-:Y:S01]  /*2aad0*/  STL [R1+0xf8], R5 ;  /* 0x0000f80501007387 */ /* 0x0041e20000100800 */
[----:B---3--:R-:W-:-:S03]  /*2aae0*/  IMAD.X R10, R55, 0x1, R10, P6 ;  /* 0x00000001370a7824 */ /* 0x008fc600030e060a */
[----:B0-----:R-:W2:Y:S02]  /*2aaf0*/  LDL.LU R5, [R1+0xbb0] ;  /* 0x000bb00001057983 */ /* 0x001ea40000300800 */
[-C--:B------:R-:W-:Y:S02]  /*2ab00*/  @P4 LOP3.LUT R11, R11, R10.reuse, RZ, 0x3c, !PT ;  /* 0x0000000a0b0b4212 */ /* 0x080fe400078e3cff */
[----:B------:R-:W-:Y:S04]  /*2ab10*/  STL [R1+0xba0], R70 ;  /* 0x000ba04601007387 */ /* 0x000fe80000100800 */
[----:B------:R-:W3:Y:S04]  /*2ab20*/  LDL.LU R2, [R1+0xbb8] ;  /* 0x000bb80001027983 */ /* 0x000ee80000300800 */
[----:B------:R0:W-:Y:S02]  /*2ab30*/  STL [R1+0xb94], R10 ;  /* 0x000b940a01007387 */ /* 0x0001e40000100800 */
[----:B0-----:R-:W-:-:S04]  /*2ab40*/  @P4 LOP3.LUT R10, R11, R10, RZ, 0x3c, !PT ;  /* 0x0000000a0b0a4212 */ /* 0x001fc800078e3cff */
[----:B------:R-:W-:-:S05]  /*2ab50*/  @P4 LOP3.LUT R11, R11, R10, RZ, 0x3c, !PT ;  /* 0x0000000a0b0b4212 */ /* 0x000fca00078e3cff */
[----:B------:R0:W2:Y:S02]  /*2ab60*/  @P4 LDG.E.U8 R84, desc[UR18][R10.64] ;  /* 0x000000120a544981 */ /* 0x0000a4000c1e1100 */
[----:B0-----:R-:W-:Y:S02]  /*2ab70*/  IMAD.MOV.U32 R11, RZ, RZ, R83 ;  /* 0x000000ffff0b7224 */ /* 0x001fe400078e0053 */
[----:B------:R-:W-:-:S05]  /*2ab80*/  @P1 IMAD.MOV.U32 R10, RZ, RZ, R70 ;  /* 0x000000ffff0a1224 */ /* 0x000fca00078e0046 */
[----:B------:R-:W3:Y:S01]  /*2ab90*/  @P1 LDG.E.U8 R82, desc[UR18][R10.64] ;  /* 0x000000120a521981 */ /* 0x000ee2000c1e1100 */
[----:B------:R-:W-:-:S03]  /*2aba0*/  IADD3 R81, P5, PT, R4, R81, RZ ;  /* 0x0000005104517210 */ /* 0x000fc60007fbe0ff */
        /* <DEDUP_REMOVED lines=30> */
[----:B------:R-:W-:Y:S02]  /*2ad90*/  PRMT R65, RZ, 0x7610, R65 ;  /* 0x00007610ff417816 */ /* 0x000fe40000000041 */
[----:B---3--:R-:W-:Y:S01]  /*2ada0*/  IADD3 R81, P5, PT, R4, R81, RZ ;  /* 0x0000005104517210 */ /* 0x008fe20007fbe0ff */
[----:B--2---:R0:W-:Y:S01]  /*2adb0*/  STL [R1+0xec], R54 ;  /* 0x0000ec3601007387 */ /* 0x0041e20000100800 */
[----:B----4-:R-:W-:-:S03]  /*2adc0*/  IMAD.X R10, R55, 0x1, R10, P6 ;  /* 0x00000001370a7824 */ /* 0x010fc600030e060a */
        /* <DEDUP_REMOVED lines=64> */
[----:B------:R-:W-:Y:S04]  /*2b1d0*/  STL [R1+0xbe0], R5 ;  /* 0x000be00501007387 */ /* 0x000fe80000100800 */
[----:B------:R-:W4:Y:S01]  /*2b1e0*/  LDL.LU R10, [R1+0xbdc] ;  /* 0x000bdc00010a7983 */ /* 0x000f220000300800 */
[----:B------:R-:W-:Y:S01]  /*2b1f0*/  ISETP.GT.AND P4, PT, R12, 0x3e, PT ;  /* 0x0000003e0c00780c */ /* 0x000fe20003f84270 */
[----:B0-----:R-:W-:Y:S01]  /*2b200*/  IMAD.MOV.U32 R11, RZ, RZ, R5 ;  /* 0x000000ffff0b7224 */ /* 0x001fe200078e0005 */
[----:B------:R-:W-:-:S02]  /*2b210*/  IADD3 R6, P5, PT, R4, R6, RZ ;  /* 0x0000000604067210 */ /* 0x000fc40007fbe0ff */
[----:B------:R-:W-:Y:S02]  /*2b220*/  ISETP.GT.AND P1, PT, R12, 0x3f, PT ;  /* 0x0000003f0c00780c */ /* 0x000fe40003f24270 */
[----:B------:R-:W-:Y:S01]  /*2b230*/  PRMT R3, RZ, 0x7610, R3 ;  /* 0x00007610ff037816 */ /* 0x000fe20000000003 */
[C---:B---3--:R-:W-:Y:S01]  /*2b240*/  IMAD.X R54, R55.reuse, 0x1, R54, P5 ;  /* 0x0000000137367824 */ /* 0x048fe200028e0636 */
[----:B------:R-:W-:Y:S01]  /*2b250*/  PRMT R62, RZ, 0x7610, R62 ;  /* 0x00007610ff3e7816 */ /* 0x000fe2000000003e */
[----:B--2---:R0:W-:Y:S01]  /*2b260*/  STL [R1+0xd4], R43 ;  /* 0x0000d42b01007387 */ /* 0x0041e20000100800 */
[----:B----4-:R-:W-:-:S03]  /*2b270*/  IMAD.X R10, R55, 0x1, R10, P6 ;  /* 0x00000001370a7824 */ /* 0x010fc600030e060a */
[----:B0-----:R-:W2:Y:S04]  /*2b280*/  LDL.LU R43, [R1+0xbec] ;  /* 0x000bec00012b7983 */ /* 0x001ea80000300800 */
[----:B------:R-:W-:Y:S01]  /*2b290*/  STL [R1+0xbe8], R6 ;  /* 0x000be80601007387 */ /* 0x000fe20000100800 */
[----:B------:R-:W-:-:S03]  /*2b2a0*/  @P4 LOP3.LUT R11, R11, R10, RZ, 0x3c, !PT ;  /* 0x0000000a0b0b4212 */ /* 0x000fc600078e3cff */
[----:B------:R-:W3:Y:S04]  /*2b2b0*/  LDL.LU R5, [R1+0xbf8] ;  /* 0x000bf80001057983 */ /* 0x000ee80000300800 */
[----:B------:R-:W4:Y:S04]  /*2b2c0*/  LDL.LU R70, [R1+0xc00] ;  /* 0x000c000001467983 */ /* 0x000f280000300800 */
[----:B------:R0:W-:Y:S02]  /*2b2d0*/  STL [R1+0xbdc], R10 ;  /* 0x000bdc0a01007387 */ /* 0x0001e40000100800 */
[----:B0-----:R-:W-:-:S04]  /*2b2e0*/  @P4 LOP3.LUT R10, R11, R10, RZ, 0x3c, !PT ;  /* 0x0000000a0b0a4212 */ /* 0x001fc800078e3cff */
[----:B------:R-:W-:-:S05]  /*2b2f0*/  @P4 LOP3.LUT R11, R11, R10, RZ, 0x3c, !PT ;  /* 0x0000000a0b0b4212 */ /* 0x000fca00078e3cff */
[----:B------:R0:W4:Y:S02]  /*2b300*/  @P4 LDG.E.U8 R3, desc[UR18][R10.64] ;  /* 0x000000120a034981 */ /* 0x000124000c1e1100 */
[----:B0-----:R-:W-:Y:S02]  /*2b310*/  IMAD.MOV.U32 R11, RZ, RZ, R54 ;  /* 0x000000ffff0b7224 */ /* 0x001fe400078e0036 */
[----:B------:R-:W-:-:S05]  /*2b320*/  @P1 IMAD.MOV.U32 R10, RZ, RZ, R6 ;  /* 0x000000ffff0a1224 */ /* 0x000fca00078e0006 */
[----:B------:R0:W4:Y:S01]  /*2b330*/  @P1 LDG.E.U8 R62, desc[UR18][R10.64] ;  /* 0x000000120a3e1981 */ /* 0x000122000c1e1100 */
[----:B------:R-:W-:Y:S02]  /*2b340*/  ISETP.GT.AND P3, PT, R12, 0x40, PT ;  /* 0x000000400c00780c */ /* 0x000fe40003f64270 */
[----:B------:R-:W-:Y:S01]  /*2b350*/  IADD3 R36, P5, PT, R4, R36, RZ ;  /* 0x0000002404247210 */ /* 0x000fe20007fbe0ff */
[----:B------:R-:W-:Y:S01]  /*2b360*/  STL [R1+0xbe4], R54 ;  /* 0x000be43601007387 */ /* 0x000fe20000100800 */
[----:B------:R-:W-:-:S09]  /*2b370*/  PRMT R61, RZ, 0x7610, R61 ;  /* 0x00007610ff3d7816 */ /* 0x000fd2000000003d */
[----:B0-----:R-:W-:Y:S02]  /*2b380*/  @P3 IMAD.MOV.U32 R10, RZ, RZ, R36 ;  /* 0x000000ffff0a3224 */ /* 0x001fe400078e0024 */
[----:B--2---:R-:W-:-:S04]  /*2b390*/  IMAD.X R43, R55, 0x1, R43, P5 ;  /* 0x00000001372b7824 */ /* 0x004fc800028e062b */
[----:B------:R-:W-:Y:S01]  /*2b3a0*/  @P3 IMAD.MOV.U32 R11, RZ, RZ, R43 ;  /* 0x000000ffff0b3224 */ /* 0x000fe200078e002b */
[----:B---3--:R-:W-:-:S04]  /*2b3b0*/  IADD3 R5, P6, PT, R4, R5, RZ ;  /* 0x0000000504057210 */ /* 0x008fc80007fde0ff */
[----:B------:R0:W2:Y:S01]  /*2b3c0*/  @P3 LDG.E.U8 R61, desc[UR18][R10.64] ;  /* 0x000000120a3d3981 */ /* 0x0000a2000c1e1100 */
[----:B----4-:R-:W-:-:S03]  /*2b3d0*/  IADD3 R70, P5, PT, R4, R70, RZ ;  /* 0x0000004604467210 */ /* 0x010fc60007fbe0ff */
[----:B------:R1:W-:Y:S04]  /*2b3e0*/  STL [R1+0xd0], R3 ;  /* 0x0000d00301007387 */ /* 0x0003e80000100800 */
[----:B-1----:R-:W3:Y:S04]  /*2b3f0*/  LDL.LU R3, [R1+0x1560] ;  /* 0x0015600001037983 */ /* 0x002ee80000300800 */
[----:B------:R-:W4:Y:S04]  /*2b400*/  LDL.LU R54, [R1+0x155c] ;  /* 0x00155c0001367983 */ /* 0x000f280000300800 */
[----:B------:R-:W2:Y:S04]  /*2b410*/  LDL.LU R6, [R1+0xbfc] ;  /* 0x000bfc0001067983 */ /* 0x000ea80000300800 */
[----:B------:R-:W-:Y:S04]  /*2b420*/  STL [R1+0xbf0], R36 ;  /* 0x000bf02401007387 */ /* 0x000fe80000100800 */
[----:B------:R1:W-:Y:S04]  /*2b430*/  STL [R1+0xcc], R62 ;  /* 0x0000cc3e01007387 */ /* 0x0003e80000100800 */
[----:B-1----:R-:W3:Y:S04]  /*2b440*/  LDL.LU R62, [R1+0xc08] ;  /* 0x000c0800013e7983 */ /* 0x002ee80000300800 */
[----:B------:R1:W-:Y:S04]  /*2b450*/  STL [R1+0xbec], R43 ;  /* 0x000bec2b01007387 */ /* 0x0003e80000100800 */
[----:B------:R-:W3:Y:S04]  /*2b460*/  LDL.LU R36, [R1+0xc10] ;  /* 0x000c100001247983 */ /* 0x000ee80000300800 */
[----:B------:R0:W-:Y:S04]  /*2b470*/  STL [R1+0xbf8], R5 ;  /* 0x000bf80501007387 */ /* 0x0001e80000100800 */
[----:B-1----:R-:W3:Y:S04]  /*2b480*/  LDL.LU R43, [R1+0xc18] ;  /* 0x000c1800012b7983 */ /* 0x002ee80000300800 */
[----:B------:R-:W-:Y:S04]  /*2b490*/  STL [R1+0xc00], R70 ;  /* 0x000c004601007387 */ /* 0x000fe80000100800 */
[----:B------:R-:W3:Y:S01]  /*2b4a0*/  LDL.LU R11, [R1+0xbf4] ;  /* 0x000bf400010b7983 */ /* 0x000ee20000300800 */
[----:B------:R-:W-:-:S02]  /*2b4b0*/  ISETP.GT.AND P4, PT, R12, 0x41, PT ;  /* 0x000000410c00780c */ /* 0x000fc40003f84270 */
[----:B------:R-:W-:Y:S02]  /*2b4c0*/  ISETP.GT.AND P1, PT, R12, 0x42, PT ;  /* 0x000000420c00780c */ /* 0x000fe40003f24270 */
[----:B------:R-:W-:Y:S02]  /*2b4d0*/  PRMT R63, RZ, 0x7610, R63 ;  /* 0x00007610ff3f7816 */ /* 0x000fe4000000003f */
[----:B------:R-:W-:-:S07]  /*2b4e0*/  PRMT R78, RZ, 0x7610, R78 ;  /* 0x00007610ff4e7816 */ /* 0x000fce000000004e */
[----:B0-----:R-:W-:Y:S02]  /*2b4f0*/  @P4 IMAD.MOV.U32 R10, RZ, RZ, R5 ;  /* 0x000000ffff0a4224 */ /* 0x001fe400078e0005 */
[C---:B--2---:R-:W-:Y:S02]  /*2b500*/  IMAD.X R6, R55.reuse, 0x1, R6, P5 ;  /* 0x0000000137067824 */ /* 0x044fe400028e0606 */
[----:B---3--:R-:W-:-:S05]  /*2b510*/  IMAD.X R11, R55, 0x1, R11, P6 ;  /* 0x00000001370b7824 */ /* 0x008fca00030e060b */
[----:B------:R0:W-:Y:S04]  /*2b520*/  STL [R1+0xbf4], R11 ;  /* 0x000bf40b01007387 */ /* 0x0001e80000100800 */
[----:B------:R0:W2:Y:S01]  /*2b530*/  @P4 LDG.E.U8 R63, desc[UR18][R10.64] ;  /* 0x000000120a3f4981 */ /* 0x0000a2000c1e1100 */
[----:B------:R-:W-:-:S03]  /*2b540*/  IADD3 R62, P5, PT, R4, R62, RZ ;  /* 0x0000003e043e7210 */ /* 0x000fc60007fbe0ff */
[----:B------:R-:W3:Y:S01]  /*2b550*/  LDL.LU R5, [R1+0x1558] ;  /* 0x0015580001057983 */ /* 0x000ee20000300800 */
        /* <DEDUP_REMOVED lines=43> */
[----:B------:R-:W2:Y:S04]  /*2b810*/  @P1 LDG.E.U8 R24, desc[UR18][R10.64] ;  /* 0x000000120a181981 */ /* 0x000ea8000c1e1100 */
[----:B---3--:R0:W-:Y:S04]  /*2b820*/  STL [R1+0xb8], R74 ;  /* 0x0000b84a01007387 */ /* 0x0081e80000100800 */
[----:B0-----:R-:W3:Y:S04]  /*2b830*/  LDL.LU R74, [R1+0x154c] ;  /* 0x00154c00014a7983 */ /* 0x001ee80000300800 */
[----:B------:R-:W3:Y:S04]  /*2b840*/  LDL.LU R70, [R1+0x1548] ;  /* 0x0015480001467983 */ /* 0x000ee80000300800 */
[----:B------:R-:W3:Y:S01]  /*2b850*/  LDL.LU R11, [R1+0xc1c] ;  /* 0x000c1c00010b7983 */ /* 0x000ee20000300800 */
[----:B------:R-:W-:-:S02]  /*2b860*/  ISETP.GT.AND P3, PT, R12, 0x46, PT ;  /* 0x000000460c00780c */ /* 0x000fc40003f64270 */
[C---:B------:R-:W-:Y:S01]  /*2b870*/  IADD3 R62, P5, PT, R4.reuse, R62, RZ ;  /* 0x0000003e043e7210 */ /* 0x040fe20007fbe0ff */
[----:B------:R-:W3:Y:S01]  /*2b880*/  LDL.LU R43, [R1+0xc2c] ;  /* 0x000c2c00012b7983 */ /* 0x000ee20000300800 */
[----:B------:R-:W-:Y:S02]  /*2b890*/  PRMT R40, RZ, 0x7610, R40 ;  /* 0x00007610ff287816 */ /* 0x000fe40000000028 */
[----:B----4-:R-:W-:Y:S01]  /*2b8a0*/  IADD3 R36, P6, PT, R4, R36, RZ ;  /* 0x0000002404247210 */ /* 0x010fe20007fde0ff */
[----:B------:R-:W-:Y:S04]  /*2b8b0*/  STL [R1+0xc20], R62 ;  /* 0x000c203e01007387 */ /* 0x000fe80000100800 */
[----:B--2---:R0:W-:Y:S02]  /*2b8c0*/  STL [R1+0xb4], R24 ;  /* 0x0000b41801007387 */ /* 0x0041e40000100800 */
[----:B------:R-:W-:-:S02]  /*2b8d0*/  @P3 IMAD.MOV.U32 R10, RZ, RZ, R62 ;  /* 0x000000ffff0a3224 */ /* 0x000fc400078e003e */
[----:B0-----:R-:W2:Y:S01]  /*2b8e0*/  LDL.LU R24, [R1+0xc38] ;  /* 0x000c380001187983 */ /* 0x001ea20000300800 */
[----:B---3--:R-:W-:-:S05]  /*2b8f0*/  IMAD.X R11, R55, 0x1, R11, P5 ;  /* 0x00000001370b7824 */ /* 0x008fca00028e060b */
[----:B------:R0:W-:Y:S04]  /*2b900*/  STL [R1+0xc1c], R11 ;  /* 0x000c1c0b01007387 */ /* 0x0001e80000100800 */
[----:B------:R0:W3:Y:S04]  /*2b910*/  @P3 LDG.E.U8 R40, desc[UR18][R10.64] ;  /* 0x000000120a283981 */ /* 0x0000e8000c1e1100 */
[----:B------:R1:W-:Y:S04]  /*2b920*/  STL [R1+0xc28], R36 ;  /* 0x000c282401007387 */ /* 0x0003e80000100800 */
[----:B------:R-:W4:Y:S01]  /*2b930*/  LDL.LU R10, [R1+0xc24] ;  /* 0x000c2400010a7983 */ /* 0x000f220000300800 */
[----:B------:R-:W-:Y:S01]  /*2b940*/  ISETP.GT.AND P4, PT, R12, 0x47, PT ;  /* 0x000000470c00780c */ /* 0x000fe20003f84270 */
[----:B0-----:R-:W-:Y:S01]  /*2b950*/  IMAD.MOV.U32 R11, RZ, RZ, R36 ;  /* 0x000000ffff0b7224 */ /* 0x001fe200078e0024 */
[----:B------:R-:W-:Y:S01]  /*2b960*/  IADD3 R38, P5, PT, R4, R38, RZ ;  /* 0x0000002604267210 */ /* 0x000fe20007fbe0ff */
[----:B-1----:R-:W2:Y:S04]  /*2b970*/  LDL.LU R36, [R1+0xc34] ;  /* 0x000c340001247983 */ /* 0x002ea80000300800 */
[----:B------:R-:W-:Y:S04]  /*2b980*/  STL [R1+0xc30], R38 ;  /* 0x000c302601007387 */ /* 0x000fe80000100800 */
[----:B------:R-:W2:Y:S01]  /*2b990*/  LDL.LU R62, [R1+0xc40] ;  /* 0x000c4000013e7983 */ /* 0x000ea20000300800 */
[----:B------:R-:W-:-:S03]  /*2b9a0*/  PRMT R66, RZ, 0x7610, R66 ;  /* 0x00007610ff427816 */ /* 0x000fc60000000042 */
[----:B---3--:R0:W-:Y:S01]  /*2b9b0*/  STL [R1+0xb0], R40 ;  /* 0x0000b02801007387 */ /* 0x0081e20000100800 */
[----:B----4-:R-:W-:-:S03]  /*2b9c0*/  IMAD.X R10, R55, 0x1, R10, P6 ;  /* 0x00000001370a7824 */ /* 0x010fc600030e060a */
[----:B0-----:R-:W3:Y:S02]  /*2b9d0*/  LDL.LU R40, [R1+0xc48] ;  /* 0x000c480001287983 */ /* 0x001ee40000300800 */
[-C--:B------:R-:W-:Y:S02]  /*2b9e0*/  @P4 LOP3.LUT R11, R11, R10.reuse, RZ, 0x3c, !PT ;  /* 0x0000000a0b0b4212 */ /* 0x080fe400078e3cff */
[----:B------:R0:W-:Y:S02]  /*2b9f0*/  STL [R1+0xc24], R10 ;  /* 0x000c240a01007387 */ /* 0x0001e40000100800 */
[----:B0-----:R-:W-:-:S04]  /*2ba00*/  @P4 LOP3.LUT R10, R11, R10, RZ, 0x3c, !PT ;  /* 0x0000000a0b0a4212 */ /* 0x001fc800078e3cff */
[----:B------:R-:W-:-:S05]  /*2ba10*/  @P4 LOP3.LUT R11, R11, R10, RZ, 0x3c, !PT ;  /* 0x0000000a0b0b4212 */ /* 0x000fca00078e3cff */
[----:B------:R0:W4:Y:S01]  /*2ba20*/  @P4 LDG.E.U8 R66, desc[UR18][R10.64] ;  /* 0x000000120a424981 */ /* 0x000122000c1e1100 */
[C---:B------:R-:W-:Y:S02]  /*2ba30*/  ISETP.GT.AND P1, PT, R12.reuse, 0x48, PT ;  /* 0x000000480c00780c */ /* 0x040fe40003f24270 */
[----:B------:R-:W-:Y:S01]  /*2ba40*/  ISETP.GT.AND P3, PT, R12, 0x49, PT ;  /* 0x000000490c00780c */ /* 0x000fe20003f64270 */
[C---:B------:R-:W-:Y:S01]  /*2ba50*/  IMAD.X R43, R55.reuse, 0x1, R43, P5 ;  /* 0x00000001372b7824 */ /* 0x040fe200028e062b */
[----:B--2---:R-:W-:Y:S02]  /*2ba60*/  IADD3 R24, P5, PT, R4, R24, RZ ;  /* 0x0000001804187210 */ /* 0x004fe40007fbe0ff */
[----:B------:R-:W-:Y:S02]  /*2ba70*/  PRMT R75, RZ, 0x7610, R75 ;  /* 0x00007610ff4b7816 */ /* 0x000fe4000000004b */
[----:B------:R-:W-:Y:S01]  /*2ba80*/  STL [R1+0xc2c], R43 ;  /* 0x000c2c2b01007387 */ /* 0x000fe20000100800 */
[----:B------:R-:W-:-:S04]  /*2ba90*/  IMAD.X R36, R55, 0x1, R36, P5 ;  /* 0x0000000137247824 */ /* 0x000fc800028e0624 */
[----:B0-----:R-:W-:Y:S02]  /*2baa0*/  @P1 IMAD.MOV.U32 R10, RZ, RZ, R38 ;  /* 0x000000ffff0a1224 */ /* 0x001fe400078e0026 */
[----:B------:R-:W-:Y:S01]  /*2bab0*/  @P1 IMAD.MOV.U32 R11, RZ, RZ, R43 ;  /* 0x000000ffff0b1224 */ /* 0x000fe200078e002b */
[----:B------:R-:W-:Y:S02]  /*2bac0*/  IADD3 R62, P6, PT, R4, R62, RZ ;  /* 0x0000003e043e7210 */ /* 0x000fe40007fde0ff */
[----:B------:R-:W-:Y:S02]  /*2bad0*/  PRMT R59, RZ, 0x7610, R59 ;  /* 0x00007610ff3b7816 */ /* 0x000fe4000000003b */
[----:B------:R0:W2:Y:S02]  /*2bae0*/  @P1 LDG.E.U8 R75, desc[UR18][R10.64] ;  /* 0x000000120a4b1981 */ /* 0x0000a4000c1e1100 */
[----:B0-----:R-:W-:Y:S02]  /*2baf0*/  @P3 IMAD.MOV.U32 R10, RZ, RZ, R24 ;  /* 0x000000ffff0a3224 */ /* 0x001fe400078e0018 */
[----:B------:R-:W-:-:S05]  /*2bb00*/  @P3 IMAD.MOV.U32 R11, RZ, RZ, R36 ;  /* 0x000000ffff0b3224 */ /* 0x000fca00078e0024 */
[----:B------:R0:W2:Y:S01]  /*2bb10*/  @P3 LDG.E.U8 R59, desc[UR18][R10.64] ;  /* 0x000000120a3b3981 */ /* 0x0000a2000c1e1100 */
[----:B---3--:R-:W-:-:S03]  /*2bb20*/  IADD3 R40, P5, PT, R4, R40, RZ ;  /* 0x0000002804287210 */ /* 0x008fc60007fbe0ff */
[----:B----4-:R1:W-:Y:S04]  /*2bb30*/  STL [R1+0xac], R66 ;  /* 0x0000ac4201007387 */ /* 0x0103e80000100800 */
[----:B-1----:R-:W3:Y:S04]  /*2bb40*/  LDL.LU R66, [R1+0x1544] ;  /* 0x0015440001427983 */ /* 0x002ee80000300800 */
[----:B------:R-:W4:Y:S04]  /*2bb50*/  LDL.LU R43, [R1+0xc44] ;  /* 0x000c4400012b7983 */ /* 0x000f280000300800 */
        /* <DEDUP_REMOVED lines=13> */
[C---:B----4-:R-:W-:Y:S02]  /*2bc30*/  IMAD.X R43, R55.reuse, 0x1, R43, P5 ;  /* 0x00000001372b7824 */ /* 0x050fe400028e062b */
[----:B--2---:R-:W-:-:S05]  /*2bc40*/  IMAD.X R11, R55, 0x1, R11, P6 ;  /* 0x00000001370b7824 */ /* 0x004fca00030e060b */
[----:B------:R0:W-:Y:S04]  /*2bc50*/  STL [R1+0xc3c], R11 ;  /* 0x000c3c0b01007387 */ /* 0x0001e80000100800 */
[----:B------:R0:W2:Y:S01]  /*2bc60*/  @P4 LDG.E.U8 R58, desc[UR18][R10.64] ;  /* 0x000000120a3a4981 */ /* 0x0000a2000c1e1100 */
[----:B------:R-:W-:-:S03]  /*2bc70*/  IADD3 R38, P5, PT, R4, R38, RZ ;  /* 0x0000002604267210 */ /* 0x000fc60007fbe0ff */
[----:B-1----:R-:W4:Y:S01]  /*2bc80*/  LDL.LU R62, [R1+0x1540] ;  /* 0x00154000013e7983 */ /* 0x002f220000300800 */
        /* <DEDUP_REMOVED lines=44> */
[----:B------:R-:W2:Y:S01]  /*2bf50*/  @P1 LDG.E.U8 R39, desc[UR18][R10.64] ;  /* 0x000000120a271981 */ /* 0x000ea2000c1e1100 */
[----:B------:R-:W-:-:S03]  /*2bf60*/  IADD3 R38, P5, PT, R4, R38, RZ ;  /* 0x0000002604267210 */ /* 0x000fc60007fbe0ff */
[----:B------:R-:W-:Y:S04]  /*2bf70*/  STL [R1+0xc5c], R40 ;  /* 0x000c5c2801007387 */ /* 0x000fe80000100800 */
[----:B---3--:R0:W-:Y:S04]  /*2bf80*/  STL [R1+0x94], R41 ;  /* 0x0000942901007387 */ /* 0x0081e80000100800 */
[----:B0-----:R-:W3:Y:S04]  /*2bf90*/  LDL.LU R41, [R1+0x1530] ;  /* 0x0015300001297983 */ /* 0x001ee80000300800 */
[----:B------:R-:W3:Y:S04]  /*2bfa0*/  LDL.LU R40, [R1+0x152c] ;  /* 0x00152c0001287983 */ /* 0x000ee80000300800 */
        /* <DEDUP_REMOVED lines=9> */
[----:B----4-:R-:W-:Y:S01]  /*2c040*/  IADD3 R24, P6, PT, R4, R24, RZ ;  /* 0x0000001804187210 */ /* 0x010fe20007fde0ff */
        /* <DEDUP_REMOVED lines=15> */
[C---:B---3--:R-:W-:Y:S01]  /*2c140*/  IMAD.X R36, R55.reuse, 0x1, R36, P5 ;  /* 0x0000000137247824 */ /* 0x048fe200028e0624 */
[----:B------:R-:W-:Y:S02]  /*2c150*/  PRMT R71, RZ, 0x7610, R71 ;  /* 0x00007610ff477816 */ /* 0x000fe40000000047 */
[----:B------:R-:W-:Y:S01]  /*2c160*/  IADD3 R38, P5, PT, R4, R38, RZ ;  /* 0x0000002604267210 */ /* 0x000fe20007fbe0ff */
        /* <DEDUP_REMOVED lines=67> */
[----:B------:R-:W4:Y:S01]  /*2c5a0*/  LDL.LU R10, [R1+0xc9c] ;  /* 0x000c9c00010a7983 */ /* 0x000f220000300800 */
        /* <DEDUP_REMOVED lines=8> */
[C---:B---3--:R-:W-:Y:S01]  /*2c630*/  IMAD.X R34, R55.reuse, 0x1, R34, P5 ;  /* 0x0000000137227824 */ /* 0x048fe200028e0622 */
[----:B------:R-:W-:Y:S01]  /*2c640*/  PRMT R76, RZ, 0x7610, R76 ;  /* 0x00007610ff4c7816 */ /* 0x000fe2000000004c */
        /* <DEDUP_REMOVED lines=10> */
[----:B------:R0:W4:Y:S01]  /*2c6f0*/  @P1 LDG.E.U8 R76, desc[UR18][R10.64] ;  /* 0x000000120a4c1981 */ /* 0x000122000c1e1100 */
[----:B------:R-:W-:Y:S02]  /*2c700*/  ISETP.GT.AND P3, PT, R12, 0x58, PT ;  /* 0x000000580c00780c */ /* 0x000fe40003f64270 */
[C---:B------:R-:W-:Y:S01]  /*2c710*/  IADD3 R19, P5, PT, R4.reuse, R19, RZ ;  /* 0x0000001304137210 */ /* 0x040fe20007fbe0ff */
[----:B------:R-:W-:Y:S01]  /*2c720*/  STL [R1+0xca4], R34 ;  /* 0x000ca42201007387 */ /* 0x000fe20000100800 */
[----:B------:R-:W-:-:S03]  /*2c730*/  IADD3 R33, P6, PT, R4, R33, RZ ;  /* 0x0000002104217210 */ /* 0x000fc60007fde0ff */
[----:B------:R-:W-:Y:S01]  /*2c740*/  IMAD.X R24, R55, 0x1, R24, P5 ;  /* 0x0000000137187824 */ /* 0x000fe200028e0618 */
[----:B------:R-:W-:-:S05]  /*2c750*/  PRMT R77, RZ, 0x7610, R77 ;  /* 0x00007610ff4d7816 */ /* 0x000fca000000004d */
        /* <DEDUP_REMOVED lines=8> */
[----:B------:R-:W-:Y:S04]  /*2c7e0*/  STL [R1+0xcb0], R19 ;  /* 0x000cb01301007387 */ /* 0x000fe80000100800 */
[----:B----4-:R1:W-:Y:S04]  /*2c7f0*/  STL [R1+0x6c], R76 ;  /* 0x00006c4c01007387 */ /* 0x0103e80000100800 */
[----:B-1----:R-:W4:Y:S04]  /*2c800*/  LDL.LU R76, [R1+0xcc8] ;  /* 0x000cc800014c7983 */ /* 0x002f280000300800 */
        /* <DEDUP_REMOVED lines=15> */
[----:B----4-:R-:W-:-:S03]  /*2c900*/  IADD3 R76, P5, PT, R4, R76, RZ ;  /* 0x0000004c044c7210 */ /* 0x010fc60007fbe0ff */
[----:B------:R-:W3:Y:S01]  /*2c910*/  LDL.LU R33, [R1+0x1510] ;  /* 0x0015100001217983 */ /* 0x000ee20000300800 */
[----:B0-----:R-:W-:Y:S02]  /*2c920*/  IMAD.MOV.U32 R11, RZ, RZ, R31 ;  /* 0x000000ffff0b7224 */ /* 0x001fe400078e001f */
[----:B------:R-:W-:-:S05]  /*2c930*/  @P1 IMAD.MOV.U32 R10, RZ, RZ, R28 ;  /* 0x000000ffff0a1224 */ /* 0x000fca00078e001c */
[----:B------:R-:W4:Y:S04]  /*2c940*/  @P1 LDG.E.U8 R30, desc[UR18][R10.64] ;  /* 0x000000120a1e1981 */ /* 0x000f28000c1e1100 */
[----:B------:R-:W-:Y:S04]  /*2c950*/  STL [R1+0xcbc], R31 ;  /* 0x000cbc1f01007387 */ /* 0x000fe80000100800 */
[----:B--2---:R0:W-:Y:S04]  /*2c960*/  STL [R1+0x64], R32 ;  /* 0x0000642001007387 */ /* 0x0041e80000100800 */
[----:B0-----:R-:W2:Y:S04]  /*2c970*/  LDL.LU R32, [R1+0x150c] ;  /* 0x00150c0001207983 */ /* 0x001ea80000300800 */
        /* <DEDUP_REMOVED lines=22> */
[----:B------:R-:W-:Y:S01]  /*2cae0*/  PRMT R29, RZ, 0x7610, R29 ;  /* 0x00007610ff1d7816 */ /* 0x000fe2000000001d */
[----:B--2---:R0:W-:Y:S01]  /*2caf0*/  STL [R1+0x5c], R21 ;  /* 0x00005c1501007387 */ /* 0x0041e20000100800 */
[----:B---3--:R-:W-:-:S03]  /*2cb00*/  IMAD.X R10, R55, 0x1, R10, P6 ;  /* 0x00000001370a7824 */ /* 0x008fc600030e060a */
[----:B0-----:R-:W2:Y:S04]  /*2cb10*/  LDL.LU R21, [R1+0xce8] ;  /* 0x000ce80001157983 */ /* 0x001ea80000300800 */
[-C--:B------:R-:W-:Y:S01]  /*2cb20*/  @P4 LOP3.LUT R11, R11, R10.reuse, RZ, 0x3c, !PT ;  /* 0x0000000a0b0b4212 */ /* 0x080fe200078e3cff */
[----:B------:R-:W-:Y:S04]  /*2cb30*/  STL [R1+0xcd8], R24 ;  /* 0x000cd81801007387 */ /* 0x000fe80000100800 */
[----:B------:R-:W3:Y:S04]  /*2cb40*/  LDL.LU R19, [R1+0xcf0] ;  /* 0x000cf00001137983 */ /* 0x000ee80000300800 */
[----:B------:R0:W-:Y:S02]  /*2cb50*/  STL [R1+0xccc], R10 ;  /* 0x000ccc0a01007387 */ /* 0x0001e40000100800 */
[----:B0-----:R-:W-:-:S04]  /*2cb60*/  @P4 LOP3.LUT R10, R11, R10, RZ, 0x3c, !PT ;  /* 0x0000000a0b0a4212 */ /* 0x001fc800078e3cff */
[----:B------:R-:W-:-:S05]  /*2cb70*/  @P4 LOP3.LUT R11, R11, R10, RZ, 0x3c, !PT ;  /* 0x0000000a0b0b4212 */ /* 0x000fca00078e3cff */
[----:B------:R0:W2:Y:S01]  /*2cb80*/  @P4 LDG.E.U8 R29, desc[UR18][R10.64] ;  /* 0x000000120a1d4981 */ /* 0x0000a2000c1e1100 */
[----:B------:R-:W-:Y:S01]  /*2cb90*/  ISETP.GT.AND P1, PT, R12, 0x5d, PT ;  /* 0x0000005d0c00780c */ /* 0x000fe20003f24270 */
[----:B------:R-:W-:Y:S01]  /*2cba0*/  IMAD.X R28, R55, 0x1, R28, P5 ;  /* 0x00000001371c7824 */ /* 0x000fe200028e061c */
[----:B------:R-:W-:-:S04]  /*2cbb0*/  PRMT R13, RZ, 0x7610, R13 ;  /* 0x00007610ff0d7816 */ /* 0x000fc8000000000d */
[----:B------:R-:W-:Y:S01]  /*2cbc0*/  STL [R1+0xcd4], R28 ;  /* 0x000cd41c01007387 */ /* 0x000fe20000100800 */
[----:B0-----:R-:W-:-:S06]  /*2cbd0*/  IMAD.MOV.U32 R11, RZ, RZ, R28 ;  /* 0x000000ffff0b7224 */ /* 0x001fcc00078e001c */
[----:B------:R-:W-:-:S05]  /*2cbe0*/  @P1 IMAD.MOV.U32 R10, RZ, RZ, R24 ;  /* 0x000000ffff0a1224 */ /* 0x000fca00078e0018 */
[----:B------:R-:W3:Y:S04]  /*2cbf0*/  @P1 LDG.E.U8 R13, desc[UR18][R10.64] ;  /* 0x000000120a0d1981 */ /* 0x000ee8000c1e1100 */
[----:B--2---:R0:W-:Y:S04]  /*2cc00*/  STL [R1+0x58], R29 ;  /* 0x0000581d01007387 */ /* 0x0041e80000100800 */
[----:B0-----:R-:W2:Y:S04]  /*2cc10*/  LDL.LU R29, [R1+0x1500] ;  /* 0x00150000011d7983 */ /* 0x001ea80000300800 */
[----:B------:R-:W2:Y:S04]  /*2cc20*/  LDL.LU R28, [R1+0x14fc] ;  /* 0x0014fc00011c7983 */ /* 0x000ea80000300800 */
[----:B------:R-:W2:Y:S01]  /*2cc30*/  LDL.LU R11, [R1+0xcdc] ;  /* 0x000cdc00010b7983 */ /* 0x000ea20000300800 */
[----:B------:R-:W-:-:S02]  /*2cc40*/  ISETP.GT.AND P3, PT, R12, 0x5e, PT ;  /* 0x0000005e0c00780c */ /* 0x000fc40003f64270 */
[C---:B------:R-:W-:Y:S01]  /*2cc50*/  IADD3 R76, P5, PT, R4.reuse, R76, RZ ;  /* 0x0000004c044c7210 */ /* 0x040fe20007fbe0ff */
[----:B------:R-:W4:Y:S01]  /*2cc60*/  LDL.LU R24, [R1+0xcec] ;  /* 0x000cec0001187983 */ /* 0x000f220000300800 */
[----:B------:R-:W-:Y:S02]  /*2cc70*/  PRMT R26, RZ, 0x7610, R26 ;  /* 0x00007610ff1a7816 */ /* 0x000fe4000000001a */
[----:B------:R-:W-:Y:S01]  /*2cc80*/  IADD3 R21, P6, PT, R4, R21, RZ ;  /* 0x0000001504157210 */ /* 0x000fe20007fde0ff */
[----:B------:R-:W-:Y:S04]  /*2cc90*/  STL [R1+0xce0], R76 ;  /* 0x000ce04c01007387 */ /* 0x000fe80000100800 */
[----:B---3--:R0:W-:Y:S02]  /*2cca0*/  STL [R1+0x54], R13 ;  /* 0x0000540d01007387 */ /* 0x0081e40000100800 */
[----:B------:R-:W-:-:S02]  /*2ccb0*/  @P3 IMAD.MOV.U32 R10, RZ, RZ, R76 ;  /* 0x000000ffff0a3224 */ /* 0x000fc400078e004c */
[----:B0-----:R-:W3:Y:S01]  /*2ccc0*/  LDL.LU R13, [R1+0xcf8] ;  /* 0x000cf800010d7983 */ /* 0x001ee20000300800 */
[----:B--2---:R-:W-:-:S05]  /*2ccd0*/  IMAD.X R11, R55, 0x1, R11, P5 ;  /* 0x00000001370b7824 */ /* 0x004fca00028e060b */
[----:B------:R0:W-:Y:S04]  /*2cce0*/  STL [R1+0xcdc], R11 ;  /* 0x000cdc0b01007387 */ /* 0x0001e80000100800 */
[----:B------:R0:W2:Y:S04]  /*2ccf0*/  @P3 LDG.E.U8 R26, desc[UR18][R10.64] ;  /* 0x000000120a1a3981 */ /* 0x0000a8000c1e1100 */
[----:B------:R-:W-:Y:S04]  /*2cd00*/  STL [R1+0xce8], R21 ;  /* 0x000ce81501007387 */ /* 0x000fe80000100800 */
[----:B------:R-:W3:Y:S01]  /*2cd10*/  LDL.LU R10, [R1+0xce4] ;  /* 0x000ce400010a7983 */ /* 0x000ee20000300800 */
[----:B------:R-:W-:Y:S01]  /*2cd20*/  ISETP.GT.AND P4, PT, R12, 0x5f, PT ;  /* 0x0000005f0c00780c */ /* 0x000fe20003f84270 */
[----:B0-----:R-:W-:Y:S01]  /*2cd30*/  IMAD.MOV.U32 R11, RZ, RZ, R21 ;  /* 0x000000ffff0b7224 */ /* 0x001fe200078e0015 */
[----:B------:R-:W-:Y:S01]  /*2cd40*/  IADD3 R19, P5, PT, R4, R19, RZ ;  /* 0x0000001304137210 */ /* 0x000fe20007fbe0ff */
[----:B------:R-:W4:Y:S04]  /*2cd50*/  LDL.LU R76, [R1+0xcf4] ;  /* 0x000cf400014c7983 */ /* 0x000f280000300800 */
[----:B------:R-:W-:Y:S01]  /*2cd60*/  STL [R1+0xcf0], R19 ;  /* 0x000cf01301007387 */ /* 0x000fe20000100800 */
[----:B------:R-:W-:-:S03]  /*2cd70*/  PRMT R27, RZ, 0x7610, R27 ;  /* 0x00007610ff1b7816 */ /* 0x000fc6000000001b */
[----:B--2---:R0:W-:Y:S01]  /*2cd80*/  STL [R1+0x50], R26 ;  /* 0x0000501a01007387 */ /* 0x0041e20000100800 */
[----:B---3--:R-:W-:-:S03]  /*2cd90*/  IMAD.X R10, R55, 0x1, R10, P6 ;  /* 0x00000001370a7824 */ /* 0x008fc600030e060a */
[----:B0-----:R-:W2:Y:S02]  /*2cda0*/  LDL.LU R26, [R1+0xd00] ;  /* 0x000d0000011a7983 */ /* 0x001ea40000300800 */
[-C--:B------:R-:W-:Y:S02]  /*2cdb0*/  @P4 LOP3.LUT R11, R11, R10.reuse, RZ, 0x3c, !PT ;  /* 0x0000000a0b0b4212 */ /* 0x080fe400078e3cff */
[----:B------:R-:W3:Y:S04]  /*2cdc0*/  LDL.LU R21, [R1+0xd08] ;  /* 0x000d080001157983 */ /* 0x000ee80000300800 */
[----:B------:R0:W-:Y:S02]  /*2cdd0*/  STL [R1+0xce4], R10 ;  /* 0x000ce40a01007387 */ /* 0x0001e40000100800 */
[----:B0-----:R-:W-:-:S04]  /*2cde0*/  @P4 LOP3.LUT R10, R11, R10, RZ, 0x3c, !PT ;  /* 0x0000000a0b0a4212 */ /* 0x001fc800078e3cff */
[----:B------:R-:W-:-:S05]  /*2cdf0*/  @P4 LOP3.LUT R11, R11, R10, RZ, 0x3c, !PT ;  /* 0x0000000a0b0b4212 */ /* 0x000fca00078e3cff */
[----:B------:R0:W3:Y:S01]  /*2ce00*/  @P4 LDG.E.U8 R27, desc[UR18][R10.64] ;  /* 0x000000120a1b4981 */ /* 0x0000e2000c1e1100 */
[C---:B------:R-:W-:Y:S02]  /*2ce10*/  ISETP.GT.AND P1, PT, R12.reuse, 0x60, PT ;  /* 0x000000600c00780c */ /* 0x040fe40003f24270 */
[----:B------:R-:W-:Y:S01]  /*2ce20*/  ISETP.GT.AND P3, PT, R12, 0x61, PT ;  /* 0x000000610c00780c */ /* 0x000fe20003f64270 */
[C---:B----4-:R-:W-:Y:S01]  /*2ce30*/  IMAD.X R24, R55.reuse, 0x1, R24, P5 ;  /* 0x0000000137187824 */ /* 0x050fe200028e0618 */
[----:B------:R-:W-:Y:S02]  /*2ce40*/  IADD3 R13, P5, PT, R4, R13, RZ ;  /* 0x0000000d040d7210 */ /* 0x000fe40007fbe0ff */
[----:B------:R-:W-:Y:S02]  /*2ce50*/  PRMT R47, RZ, 0x7610, R47 ;  /* 0x00007610ff2f7816 */ /* 0x000fe4000000002f */
[----:B------:R-:W-:Y:S01]  /*2ce60*/  STL [R1+0xcec], R24 ;  /* 0x000cec1801007387 */ /* 0x000fe20000100800 */
[----:B------:R-:W-:-:S04]  /*2ce70*/  IMAD.X R76, R55, 0x1, R76, P5 ;  /* 0x00000001374c7824 */ /* 0x000fc800028e064c */
[----:B0-----:R-:W-:Y:S02]  /*2ce80*/  @P1 IMAD.MOV.U32 R10, RZ, RZ, R19 ;  /* 0x000000ffff0a1224 */ /* 0x001fe400078e0013 */
[----:B------:R-:W-:Y:S01]  /*2ce90*/  @P1 IMAD.MOV.U32 R11, RZ, RZ, R24 ;  /* 0x000000ffff0b1224 */ /* 0x000fe200078e0018 */
[----:B------:R-:W-:-:S04]  /*2cea0*/  PRMT R57, RZ, 0x7610, R57 ;  /* 0x00007610ff397816 */ /* 0x000fc80000000039 */
[----:B------:R0:W4:Y:S02]  /*2ceb0*/  @P1 LDG.E.U8 R47, desc[UR18][R10.64] ;  /* 0x000000120a2f1981 */ /* 0x000124000c1e1100 */
[----:B0-----:R-:W-:Y:S02]  /*2cec0*/  @P3 IMAD.MOV.U32 R10, RZ, RZ, R13 ;  /* 0x000000ffff0a3224 */ /* 0x001fe400078e000d */
[----:B------:R-:W-:-:S05]  /*2ced0*/  @P3 IMAD.MOV.U32 R11, RZ, RZ, R76 ;  /* 0x000000ffff0b3224 */ /* 0x000fca00078e004c */
[----:B------:R0:W4:Y:S01]  /*2cee0*/  @P3 LDG.E.U8 R57, desc[UR18][R10.64] ;  /* 0x000000120a393981 */ /* 0x000122000c1e1100 */
[C---:B--2---:R-:W-:Y:S02]  /*2cef0*/  IADD3 R26, P6, PT, R4.reuse, R26, RZ ;  /* 0x0000001a041a7210 */ /* 0x044fe40007fde0ff */
[----:B---3--:R-:W-:Y:S01]  /*2cf00*/  IADD3 R21, P5, PT, R4, R21, RZ ;  /* 0x0000001504157210 */ /* 0x008fe20007fbe0ff */
[----:B------:R1:W-:Y:S04]  /*2cf10*/  STL [R1+0x4c], R27 ;  /* 0x00004c1b01007387 */ /* 0x0003e80000100800 */
        /* <DEDUP_REMOVED lines=186> */
[----:B------:R-:W-:-:S04]  /*2dac0*/  IMAD.X R64, R55, 0x1, R64, P5 ;  /* 0x0000000137407824 */ /* 0x000fc800028e0640 */
[----:B0-----:R-:W-:Y:S02]  /*2dad0*/  IMAD.MOV.U32 R10, RZ, RZ, R64 ;  /* 0x000000ffff0a7224 */ /* 0x001fe400078e0040 */
[----:B------:R-:W-:-:S06]  /*2dae0*/  IMAD.MOV.U32 R11, RZ, RZ, R17 ;  /* 0x000000ffff0b7224 */ /* 0x000fcc00078e0011 */
[----:B------:R-:W-:-:S04]  /*2daf0*/  @P1 LOP3.LUT R11, R11, R10, RZ, 0x3c, !PT ;  /* 0x0000000a0b0b1212 */ /* 0x000fc800078e3cff */
[C---:B------:R-:W-:Y:S02]  /*2db00*/  @P1 LOP3.LUT R10, R11.reuse, R10, RZ, 0x3c, !PT ;  /* 0x0000000a0b0a1212 */ /* 0x040fe400078e3cff */
[----:B------:R-:W-:Y:S01]  /*2db10*/  PRMT R14, RZ, 0x7610, R14 ;  /* 0x00007610ff0e7816 */ /* 0x000fe2000000000e */
[----:B------:R-:W-:Y:S01]  /*2db20*/  STL [R1+0x26c], R64 ;  /* 0x00026c4001007387 */ /* 0x000fe20000100800 */
[----:B------:R-:W-:-:S05]  /*2db30*/  @P1 LOP3.LUT R11, R11, R10, RZ, 0x3c, !PT ;  /* 0x0000000a0b0b1212 */ /* 0x000fca00078e3cff */
[----:B------:R0:W3:Y:S04]  /*2db40*/  @P1 LDG.E.U8 R14, desc[UR18][R10.64] ;  /* 0x000000120a0e1981 */ /* 0x0000e8000c1e1100 */
[----:B--2---:R1:W-:Y:S04]  /*2db50*/  STL [R1+0x10], R68 ;  /* 0x0000104401007387 */ /* 0x0043e80000100800 */
[----:B-1----:R-:W2:Y:S04]  /*2db60*/  LDL.LU R68, [R1+0x14c8] ;  /* 0x0014c80001447983 */ /* 0x002ea80000300800 */
[----:B------:R-:W2:Y:S04]  /*2db70*/  LDL.LU R64, [R1+0x14c4] ;  /* 0x0014c40001407983 */ /* 0x000ea80000300800 */
[----:B------:R-:W2:Y:S04]  /*2db80*/  LDL.LU R17, [R1+0xd6c] ;  /* 0x000d6c0001117983 */ /* 0x000ea80000300800 */
[----:B------:R-:W2:Y:S01]  /*2db90*/  LDL.LU R10, [R1+0xd5c] ;  /* 0x000d5c00010a7983 */ /* 0x000ea20000300800 */
[----:B------:R-:W-:-:S02]  /*2dba0*/  ISETP.GT.AND P3, PT, R12, 0x70, PT ;  /* 0x000000700c00780c */ /* 0x000fc40003f64270 */
[----:B------:R-:W-:-:S05]  /*2dbb0*/  IADD3 R13, P5, PT, R4, R13, RZ ;  /* 0x0000000d040d7210 */ /* 0x000fca0007fbe0ff */
[----:B0-----:R-:W-:Y:S01]  /*2dbc0*/  IMAD.MOV.U32 R11, RZ, RZ, R13 ;  /* 0x000000ffff0b7224 */ /* 0x001fe200078e000d */
[----:B------:R-:W-:Y:S04]  /*2dbd0*/  STL [R1+0xd60], R13 ;  /* 0x000d600d01007387 */ /* 0x000fe80000100800 */
[----:B---3--:R0:W-:Y:S01]  /*2dbe0*/  STL [R1+0xc], R14 ;  /* 0x00000c0e01007387 */ /* 0x0081e20000100800 */
[----:B------:R-:W-:-:S03]  /*2dbf0*/  PRMT R52, RZ, 0x7610, R52 ;  /* 0x00007610ff347816 */ /* 0x000fc60000000034 */
[----:B0-----:R-:W3:Y:S04]  /*2dc00*/  LDL.LU R14, [R1+0xd78] ;  /* 0x000d7800010e7983 */ /* 0x001ee80000300800 */
[----:B------:R-:W3:Y:S01]  /*2dc10*/  LDL.LU R13, [R1+0xd80] ;  /* 0x000d8000010d7983 */ /* 0x000ee20000300800 */
[----:B--2---:R-:W-:-:S05]  /*2dc20*/  IMAD.X R10, R55, 0x1, R10, P5 ;  /* 0x00000001370a7824 */ /* 0x004fca00028e060a */
[-C--:B------:R-:W-:Y:S01]  /*2dc30*/  @P3 LOP3.LUT R11, R11, R10.reuse, RZ, 0x3c, !PT ;  /* 0x0000000a0b0b3212 */ /* 0x080fe200078e3cff */
[----:B------:R0:W-:Y:S03]  /*2dc40*/  STL [R1+0xd5c], R10 ;  /* 0x000d5c0a01007387 */ /* 0x0001e60000100800 */
[----:B0-----:R-:W-:-:S04]  /*2dc50*/  @P3 LOP3.LUT R10, R11, R10, RZ, 0x3c, !PT ;  /* 0x0000000a0b0a3212 */ /* 0x001fc800078e3cff */
[----:B------:R-:W-:-:S05]  /*2dc60*/  @P3 LOP3.LUT R11, R11, R10, RZ, 0x3c, !PT ;  /* 0x0000000a0b0b3212 */ /* 0x000fca00078e3cff */
[----:B------:R0:W2:Y:S04]  /*2dc70*/  @P3 LDG.E.U8 R52, desc[UR18][R10.64] ;  /* 0x000000120a343981 */ /* 0x0000a8000c1e1100 */
[----:B------:R-:W2:Y:S01]  /*2dc80*/  LDL.LU R11, [R1+0xd64] ;  /* 0x000d6400010b7983 */ /* 0x000ea20000300800 */
[C---:B------:R-:W-:Y:S02]  /*2dc90*/  ISETP.GT.AND P4, PT, R12.reuse, 0x71, PT ;  /* 0x000000710c00780c */ /* 0x040fe40003f84270 */
[----:B------:R-:W-:Y:S02]  /*2dca0*/  ISETP.GT.AND P1, PT, R12, 0x72, PT ;  /* 0x000000720c00780c */ /* 0x000fe40003f24270 */
[C---:B------:R-:W-:Y:S02]  /*2dcb0*/  IADD3 R60, P6, PT, R4.reuse, R60, RZ ;  /* 0x0000003c043c7210 */ /* 0x040fe40007fde0ff */
[----:B------:R-:W-:-:S02]  /*2dcc0*/  IADD3 R16, P5, PT, R4, R16, RZ ;  /* 0x0000001004107210 */ /* 0x000fc40007fbe0ff */
[----:B------:R-:W-:Y:S01]  /*2dcd0*/  PRMT R56, RZ, 0x7610, R56 ;  /* 0x00007610ff387816 */ /* 0x000fe20000000038 */
[----:B------:R1:W-:Y:S02]  /*2dce0*/  STL [R1+0xd68], R60 ;  /* 0x000d683c01007387 */ /* 0x0003e40000100800 */
[C---:B------:R-:W-:Y:S02]  /*2dcf0*/  IMAD.X R17, R55.reuse, 0x1, R17, P5 ;  /* 0x0000000137117824 */ /* 0x040fe400028e0611 */
[----:B0-----:R-:W-:Y:S01]  /*2dd00*/  @P4 IMAD.MOV.U32 R10, RZ, RZ, R60 ;  /* 0x000000ffff0a4224 */ /* 0x001fe200078e003c */
[----:B------:R-:W-:Y:S01]  /*2dd10*/  STL [R1+0xd70], R16 ;  /* 0x000d701001007387 */ /* 0x000fe20000100800 */
[----:B------:R-:W-:Y:S01]  /*2dd20*/  PRMT R15, RZ, 0x7610, R15 ;  /* 0x00007610ff0f7816 */ /* 0x000fe2000000000f */
[----:B--2---:R-:W-:-:S05]  /*2dd30*/  IMAD.X R11, R55, 0x1, R11, P6 ;  /* 0x00000001370b7824 */ /* 0x004fca00030e060b */
[----:B------:R0:W-:Y:S04]  /*2dd40*/  STL [R1+0xd64], R11 ;  /* 0x000d640b01007387 */ /* 0x0001e80000100800 */
[----:B------:R2:W3:Y:S04]  /*2dd50*/  @P4 LDG.E.U8 R56, desc[UR18][R10.64] ;  /* 0x000000120a384981 */ /* 0x0004e8000c1e1100 */
[----:B-1----:R-:W4:Y:S01]  /*2dd60*/  LDL.LU R60, [R1+0x14c0] ;  /* 0x0014c000013c7983 */ /* 0x002f220000300800 */
[----:B--2---:R-:W-:Y:S02]  /*2dd70*/  @P1 IMAD.MOV.U32 R10, RZ, RZ, R16 ;  /* 0x000000ffff0a1224 */ /* 0x004fe400078e0010 */
[----:B0-----:R-:W-:-:S05]  /*2dd80*/  @P1 IMAD.MOV.U32 R11, RZ, RZ, R17 ;  /* 0x000000ffff0b1224 */ /* 0x001fca00078e0011 */
[----:B------:R-:W2:Y:S04]  /*2dd90*/  @P1 LDG.E.U8 R15, desc[UR18][R10.64] ;  /* 0x000000120a0f1981 */ /* 0x000ea8000c1e1100 */
[----:B------:R-:W-:Y:S04]  /*2dda0*/  STL [R1+0xd6c], R17 ;  /* 0x000d6c1101007387 */ /* 0x000fe80000100800 */
[----:B---3--:R0:W-:Y:S04]  /*2ddb0*/  STL [R1+0x4], R56 ;  /* 0x0000043801007387 */ /* 0x0081e80000100800 */
[----:B0-----:R-:W3:Y:S04]  /*2ddc0*/  LDL.LU R56, [R1+0x14bc] ;  /* 0x0014bc0001387983 */ /* 0x001ee80000300800 */
[----:B------:R-:W3:Y:S04]  /*2ddd0*/  LDL.LU R17, [R1+0x14b8] ;  /* 0x0014b80001117983 */ /* 0x000ee80000300800 */
[----:B------:R-:W3:Y:S04]  /*2dde0*/  LDL.LU R16, [R1+0x14b4] ;  /* 0x0014b40001107983 */ /* 0x000ee80000300800 */
[----:B--2---:R0:W-:Y:S04]  /*2ddf0*/  STL [R1], R15 ;  /* 0x0000000f01007387 */ /* 0x0041e80000100800 */
[----:B0-----:R-:W2:Y:S04]  /*2de00*/  LDL.LU R15, [R1+0x14b0] ;  /* 0x0014b000010f7983 */ /* 0x001ea80000300800 */
[----:B------:R-:W2:Y:S01]  /*2de10*/  LDL.LU R11, [R1+0xd74] ;  /* 0x000d7400010b7983 */ /* 0x000ea20000300800 */
[----:B------:R-:W-:-:S02]  /*2de20*/  ISETP.GT.AND P3, PT, R12, 0x73, PT ;  /* 0x000000730c00780c */ /* 0x000fc40003f64270 */
[----:B------:R-:W-:Y:S02]  /*2de30*/  IADD3 R14, P4, PT, R4, R14, RZ ;  /* 0x0000000e040e7210 */ /* 0x000fe40007f9e0ff */
[----:B------:R-:W-:-:S03]  /*2de40*/  PRMT R93, RZ, 0x7610, R93 ;  /* 0x00007610ff5d7816 */ /* 0x000fc6000000005d */
[----:B------:R0:W-:Y:S06]  /*2de50*/  STL [R1+0xd78], R14 ;  /* 0x000d780e01007387 */ /* 0x0001ec0000100800 */
[----:B------:R-:W-:Y:S02]  /*2de60*/  @P3 IMAD.MOV.U32 R10, RZ, RZ, R14 ;  /* 0x000000ffff0a3224 */ /* 0x000fe400078e000e */
[----:B--2---:R-:W-:-:S05]  /*2de70*/  IMAD.X R11, R55, 0x1, R11, P4 ;  /* 0x00000001370b7824 */ /* 0x004fca00020e060b */
[----:B------:R1:W-:Y:S04]  /*2de80*/  STL [R1+0xd74], R11 ;  /* 0x000d740b01007387 */ /* 0x0003e80000100800 */
[----:B0-----:R-:W2:Y:S04]  /*2de90*/  LDL.LU R14, [R1+0x14ac] ;  /* 0x0014ac00010e7983 */ /* 0x001ea80000300800 */
[----:B------:R0:W2:Y:S04]  /*2dea0*/  @P3 LDG.E.U8 R93, desc[UR18][R10.64] ;  /* 0x000000120a5d3981 */ /* 0x0000a8000c1e1100 */
[----:B-1----:R-:W2:Y:S01]  /*2deb0*/  LDL.LU R11, [R1+0xd7c] ;  /* 0x000d7c00010b7983 */ /* 0x002ea20000300800 */
[----:B------:R-:W-:-:S02]  /*2dec0*/  ISETP.GT.AND P5, PT, R12, 0x74, PT ;  /* 0x000000740c00780c */ /* 0x000fc40003fa4270 */
[----:B------:R-:W-:Y:S02]  /*2ded0*/  IADD3 R13, P1, PT, R4, R13, RZ ;  /* 0x0000000d040d7210 */ /* 0x000fe40007f3e0ff */
[----:B------:R-:W-:-:S03]  /*2dee0*/  PRMT R91, RZ, 0x7610, R91 ;  /* 0x00007610ff5b7816 */ /* 0x000fc6000000005b */
[----:B------:R1:W-:Y:S06]  /*2def0*/  STL [R1+0xd80], R13 ;  /* 0x000d800d01007387 */ /* 0x0003ec0000100800 */
[----:B0-----:R-:W-:Y:S02]  /*2df00*/  @P5 IMAD.MOV.U32 R10, RZ, RZ, R13 ;  /* 0x000000ffff0a5224 */ /* 0x001fe400078e000d */
[----:B--2---:R-:W-:-:S05]  /*2df10*/  IMAD.X R11, R55, 0x1, R11, P1 ;  /* 0x00000001370b7824 */ /* 0x004fca00008e060b */
[----:B------:R0:W-:Y:S04]  /*2df20*/  STL [R1+0xd7c], R11 ;  /* 0x000d7c0b01007387 */ /* 0x0001e80000100800 */
[----:B-1----:R-:W2:Y:S04]  /*2df30*/  LDL.LU R13, [R1+0x14a8] ;  /* 0x0014a800010d7983 */ /* 0x002ea80000300800 */
[----:B------:R-:W2:Y:S04]  /*2df40*/  @P5 LDG.E.U8 R91, desc[UR18][R10.64] ;  /* 0x000000120a5b5981 */ /* 0x000ea8000c1e1100 */
[----:B------:R-:W3:Y:S04]  /*2df50*/  LDL.LU R10, [R1+0xd84] ;  /* 0x000d8400010a7983 */ /* 0x000ee80000300800 */
[----:B0-----:R-:W3:Y:S01]  /*2df60*/  LDL.LU R11, [R1+0xd88] ;  /* 0x000d8800010b7983 */ /* 0x001ee20000300800 */
[----:B------:R-:W-:-:S02]  /*2df70*/  ISETP.GT.AND P3, PT, R12, 0x75, PT ;  /* 0x000000750c00780c */ /* 0x000fc40003f64270 */
[----:B------:R-:W-:Y:S01]  /*2df80*/  PRMT R90, RZ, 0x7610, R90 ;  /* 0x00007610ff5a7816 */ /* 0x000fe2000000005a */
[----:B--2---:R0:W-:Y:S01]  /*2df90*/  STL [R1+0x1458], R91 ;  /* 0x0014585b01007387 */ /* 0x0041e20000100800 */
[----:B---3--:R-:W-:Y:S01]  /*2dfa0*/  IADD3 R11, P1, PT, R4, R11, RZ ;  /* 0x0000000b040b7210 */ /* 0x008fe20007f3e0ff */
[----:B0-----:R-:W-:Y:S02]  /*2dfb0*/  IMAD.MOV.U32 R91, RZ, RZ, R44 ;  /* 0x000000ffff5b7224 */ /* 0x001fe400078e002c */
[----:B------:R-:W2:Y:S02]  /*2dfc0*/  LDL.LU R44, [R1+0x14a4] ;  /* 0x0014a400012c7983 */ /* 0x000ea40000300800 */
[----:B------:R-:W-:Y:S02]  /*2dfd0*/  IMAD.X R10, R55, 0x1, R10, P1 ;  /* 0x00000001370a7824 */ /* 0x000fe400008e060a */
[----:B------:R0:W-:Y:S04]  /*2dfe0*/  STL [R1+0xd88], R11 ;  /* 0x000d880b01007387 */ /* 0x0001e80000100800 */
[----:B------:R1:W-:Y:S01]  /*2dff0*/  STL [R1+0xd84], R10 ;  /* 0x000d840a01007387 */ /* 0x0003e20000100800 */
[----:B0-----:R-:W-:-:S04]  /*2e000*/  @P3 LOP3.LUT R11, R11, R10, RZ, 0x3c, !PT ;  /* 0x0000000a0b0b3212 */ /* 0x001fc800078e3cff */
[----:B-1----:R-:W-:-:S04]  /*2e010*/  @P3 LOP3.LUT R10, R11, R10, RZ, 0x3c, !PT ;  /* 0x0000000a0b0a3212 */ /* 0x002fc800078e3cff */
[----:B------:R-:W-:-:S05]  /*2e020*/  @P3 LOP3.LUT R11, R11, R10, RZ, 0x3c, !PT ;  /* 0x0000000a0b0b3212 */ /* 0x000fca00078e3cff */
[----:B------:R0:W3:Y:S04]  /*2e030*/  @P3 LDG.E.U8 R90, desc[UR18][R10.64] ;  /* 0x000000120a5a3981 */ /* 0x0000e8000c1e1100 */
[----:B------:R-:W2:Y:S04]  /*2e040*/  LDL.LU R10, [R1+0xd8c] ;  /* 0x000d8c00010a7983 */ /* 0x000ea80000300800 */
[----:B------:R-:W0:Y:S01]  /*2e050*/  LDL.LU R11, [R1+0xd90] ;  /* 0x000d9000010b7983 */ /* 0x000e220000300800 */
[----:B------:R-:W-:Y:S02]  /*2e060*/  ISETP.GT.AND P3, PT, R12, 0x76, PT ;  /* 0x000000760c00780c */ /* 0x000fe40003f64270 */
[----:B------:R-:W-:-:S02]  /*2e070*/  PRMT R89, RZ, 0x7610, R89 ;  /* 0x00007610ff597816 */ /* 0x000fc40000000059 */
[----:B0-----:R-:W-:-:S05]  /*2e080*/  IADD3 R11, P1, PT, R4, R11, RZ ;  /* 0x0000000b040b7210 */ /* 0x001fca0007f3e0ff */
[----:B--2---:R-:W-:Y:S01]  /*2e090*/  IMAD.X R10, R55, 0x1, R10, P1 ;  /* 0x00000001370a7824 */ /* 0x004fe200008e060a */
[----:B------:R0:W-:Y:S04]  /*2e0a0*/  STL [R1+0xd90], R11 ;  /* 0x000d900b01007387 */ /* 0x0001e80000100800 */
[----:B------:R1:W-:Y:S01]  /*2e0b0*/  STL [R1+0xd8c], R10 ;  /* 0x000d8c0a01007387 */ /* 0x0003e20000100800 */
[----:B0-----:R-:W-:-:S04]  /*2e0c0*/  @P3 LOP3.LUT R11, R11, R10, RZ, 0x3c, !PT ;  /* 0x0000000a0b0b3212 */ /* 0x001fc800078e3cff */
[----:B-1----:R-:W-:-:S04]  /*2e0d0*/  @P3 LOP3.LUT R10, R11, R10, RZ, 0x3c, !PT ;  /* 0x0000000a0b0a3212 */ /* 0x002fc800078e3cff */
[----:B------:R-:W-:-:S05]  /*2e0e0*/  @P3 LOP3.LUT R11, R11, R10, RZ, 0x3c, !PT ;  /* 0x0000000a0b0b3212 */ /* 0x000fca00078e3cff */
[----:B------:R-:W2:Y:S04]  /*2e0f0*/  @P3 LDG.E.U8 R89, desc[UR18][R10.64] ;  /* 0x000000120a593981 */ /* 0x000ea8000c1e1100 */
[----:B------:R-:W3:Y:S04]  /*2e100*/  LDL.LU R10, [R1+0x274] ;  /* 0x00027400010a7983 */ /* 0x000ee80000300800 */
[----:B------:R-:W3:Y:S01]  /*2e110*/  LDL.LU R11, [R1+0x278] ;  /* 0x00027800010b7983 */ /* 0x000ee20000300800 */
[----:B------:R-:W-:Y:S02]  /*2e120*/  ISETP.GT.AND P3, PT, R12, 0x77, PT ;  /* 0x000000770c00780c */ /* 0x000fe40003f64270 */
[----:B------:R-:W-:Y:S01]  /*2e130*/  PRMT R88, RZ, 0x7610, R88 ;  /* 0x00007610ff587816 */ /* 0x000fe20000000058 */
[----:B--2---:R0:W-:Y:S01]  /*2e140*/  STL [R1+0x1420], R89 ;  /* 0x0014205901007387 */ /* 0x0041e20000100800 */
[----:B---3--:R-:W-:Y:S01]  /*2e150*/  IADD3 R11, P1, PT, R4, R11, RZ ;  /* 0x0000000b040b7210 */ /* 0x008fe20007f3e0ff */
[----:B0-----:R-:W-:-:S02]  /*2e160*/  IMAD.MOV.U32 R89, RZ, RZ, R48 ;  /* 0x000000ffff597224 */ /* 0x001fc400078e0030 */
[----:B------:R-:W2:Y:S02]  /*2e170*/  LDL.LU R48, [R1+0x14a0] ;  /* 0x0014a00001307983 */ /* 0x000ea40000300800 */
[----:B------:R-:W-:Y:S02]  /*2e180*/  IMAD.X R10, R55, 0x1, R10, P1 ;  /* 0x00000001370a7824 */ /* 0x000fe400008e060a */
[----:B------:R0:W-:Y:S04]  /*2e190*/  STL [R1+0x278], R11 ;  /* 0x0002780b01007387 */ /* 0x0001e80000100800 */
[----:B------:R1:W-:Y:S01]  /*2e1a0*/  STL [R1+0x274], R10 ;  /* 0x0002740a01007387 */ /* 0x0003e20000100800 */
[----:B0-----:R-:W-:-:S04]  /*2e1b0*/  @P3 LOP3.LUT R11, R11, R10, RZ, 0x3c, !PT ;  /* 0x0000000a0b0b3212 */ /* 0x001fc800078e3cff */
[----:B-1----:R-:W-:-:S04]  /*2e1c0*/  @P3 LOP3.LUT R10, R11, R10, RZ, 0x3c, !PT ;  /* 0x0000000a0b0a3212 */ /* 0x002fc800078e3cff */
[----:B------:R-:W-:-:S05]  /*2e1d0*/  @P3 LOP3.LUT R11, R11, R10, RZ, 0x3c, !PT ;  /* 0x0000000a0b0b3212 */ /* 0x000fca00078e3cff */
[----:B------:R-:W3:Y:S04]  /*2e1e0*/  @P3 LDG.E.U8 R88, desc[UR18][R10.64] ;  /* 0x000000120a583981 */ /* 0x000ee8000c1e1100 */
[----:B------:R-:W2:Y:S04]  /*2e1f0*/  LDL.LU R10, [R1+0xd94] ;  /* 0x000d9400010a7983 */ /* 0x000ea80000300800 */
[----:B------:R-:W2:Y:S01]  /*2e200*/  LDL.LU R11, [R1+0xd98] ;  /* 0x000d9800010b7983 */ /* 0x000ea20000300800 */
[----:B------:R-:W-:Y:S02]  /*2e210*/  ISETP.GT.AND P3, PT, R12, 0x78, PT ;  /* 0x000000780c00780c */ /* 0x000fe40003f64270 */
[----:B------:R-:W-:Y:S01]  /*2e220*/  PRMT R87, RZ, 0x7610, R87 ;  /* 0x00007610ff577816 */ /* 0x000fe20000000057 */
[----:B---3--:R0:W-:Y:S01]  /*2e230*/  STL [R1+0x13f8], R88 ;  /* 0x0013f85801007387 */ /* 0x0081e20000100800 */
[----:B--2---:R-:W-:Y:S01]  /*2e240*/  IADD3 R11, P1, PT, R4, R11, RZ ;  /* 0x0000000b040b7210 */ /* 0x004fe20007f3e0ff */
        /* <DEDUP_REMOVED lines=20> */
[----:B------:R0:W2:Y:S04]  /*2e390*/  @P3 LDG.E.U8 R86, desc[UR18][R10.64] ;  /* 0x000000120a563981 */ /* 0x0000a8000c1e1100 */
        /* <DEDUP_REMOVED lines=74> */
[----:B------:R0:W3:Y:S02]  /*2e840*/  @P3 LDG.E.U8 R80, desc[UR18][R10.64] ;  /* 0x000000120a503981 */ /* 0x0000e4000c1e1100 */
[----:B0-----:R-:W-:Y:S02]  /*2e850*/  IMAD.MOV.U32 R10, RZ, RZ, R53 ;  /* 0x000000ffff0a7224 */ /* 0x001fe400078e0035 */
[----:B------:R-:W2:Y:S01]  /*2e860*/  LDL.LU R53, [R1+0x1494] ;  /* 0x0014940001357983 */ /* 0x000ea20000300800 */
[----:B------:R-:W-:Y:S01]  /*2e870*/  IADD3 R2, P3, PT, R4, R2, RZ ;  /* 0x0000000204027210 */ /* 0x000fe20007f7e0ff */
[----:B------:R-:W-:-:S04]  /*2e880*/  IMAD.MOV.U32 R11, RZ, RZ, R0 ;  /* 0x000000ffff0b7224 */ /* 0x000fc800078e0000 */
[----:B------:R-:W-:Y:S01]  /*2e890*/  IMAD.X R3, R55, 0x1, R3, P3 ;  /* 0x0000000137037824 */ /* 0x000fe200018e0603 */
[----:B------:R-:W0:Y:S01]  /*2e8a0*/  S2R R0, SR_TID.X ;  /* 0x0000000000007919 */ /* 0x000e220000002100 */
[----:B---3--:R1:W-:Y:S04]  /*2e8b0*/  STL [R1+0x13fc], R80 ;  /* 0x0013fc5001007387 */ /* 0x0083e80000100800 */
        /* <DEDUP_REMOVED lines=14> */
[----:B-1----:R-:W-:-:S03]  /*2e9a0*/  IMAD.MOV.U32 R80, RZ, RZ, R11 ;  /* 0x000000ffff507224 */ /* 0x002fc600078e000b */
[----:B------:R-:W-:Y:S04]  /*2e9b0*/  STL [R1+0x13e8], R4 ;  /* 0x0013e80401007387 */ /* 0x000fe80000100800 */
[----:B------:R-:W-:Y:S04]  /*2e9c0*/  STL [R1+0x13f4], R4 ;  /* 0x0013f40401007387 */ /* 0x000fe80000100800 */
[----:B------:R1:W-:Y:S04]  /*2e9d0*/  STL [R1+0x1400], R4 ;  /* 0x0014000401007387 */ /* 0x0003e80000100800 */
[----:B------:R-:W3:Y:S04]  /*2e9e0*/  LDL.LU R55, [R1+0x1490] ;  /* 0x0014900001377983 */ /* 0x000ee80000300800 */
[----:B------:R-:W2:Y:S01]  /*2e9f0*/  LDL.LU R11, [R1+0x284] ;  /* 0x00028400010b7983 */ /* 0x000ea20000300800 */
[----:B-1----:R-:W-:-:S03]  /*2ea00*/  IMAD.MOV.U32 R4, RZ, RZ, R10 ;  /* 0x000000ffff047224 */ /* 0x002fc600078e000a */
[----:B------:R-:W2:Y:S01]  /*2ea10*/  LDL.LU R10, [R1+0x288] ;  /* 0x00028800010a7983 */ /* 0x000ea20000300800 */
[----:B------:R-:W-:Y:S02]  /*2ea20*/  ISETP.GT.AND P4, PT, R12, RZ, PT ;  /* 0x000000ff0c00720c */ /* 0x000fe40003f84270 */
[----:B------:R-:W-:Y:S01]  /*2ea30*/  PRMT R54, RZ, 0x7610, R54 ;  /* 0x00007610ff367816 */ /* 0x000fe20000000036 */
[----:B------:R-:W-:Y:S04]  /*2ea40*/  STL [R1+0x12c8], R2 ;  /* 0x0012c80201007387 */ /* 0x000fe80000100800 */
[----:B------:R-:W-:Y:S06]  /*2ea50*/  STL [R1+0x1310], R2 ;  /* 0x0013100201007387 */ /* 0x000fec0000100800 */
[----:B------:R1:W3:Y:S04]  /*2ea60*/  @P4 LDG.E.U8 R54, desc[UR18][R2.64] ;  /* 0x0000001202364981 */ /* 0x0002e8000c1e1100 */
[----:B------:R-:W-:Y:S01]  /*2ea70*/  STL [R1+0x1318], R2 ;  /* 0x0013180201007387 */ /* 0x000fe20000100800 */
[----:B0-----:R-:W-:Y:S01]  /*2ea80*/  LOP3.LUT R0, R0, 0x7f, RZ, 0xc0, !PT ;  /* 0x0000007f00007812 */ /* 0x001fe200078ec0ff */
[----:B------:R-:W-:Y:S03]  /*2ea90*/  BAR.SYNC.DEFER_BLOCKING 0x0 ;  /* 0x0000000000007b1d */ /* 0x000fe60000010000 */
[----:B------:R-:W-:-:S03]  /*2eaa0*/  ISETP.GE.AND P1, PT, R0, R12, PT ;  /* 0x0000000c0000720c */ /* 0x000fc60003f26270 */
[----:B------:R-:W-:Y:S04]  /*2eab0*/  STL [R1+0x1380], R2 ;  /* 0x0013800201007387 */ /* 0x000fe80000100800 */
[----:B------:R-:W-:Y:S04]  /*2eac0*/  STL [R1+0x13a8], R2 ;  /* 0x0013a80201007387 */ /* 0x000fe80000100800 */
[----:B------:R-:W-:Y:S04]  /*2ead0*/  STL [R1+0x13b0], R2 ;  /* 0x0013b00201007387 */ /* 0x000fe80000100800 */
[----:B------:R-:W-:Y:S04]  /*2eae0*/  STL [R1+0x13d8], R2 ;  /* 0x0013d80201007387 */ /* 0x000fe80000100800 */
[----:B------:R1:W-:Y:S01]  /*2eaf0*/  STL [R1+0x13e0], R2 ;  /* 0x0013e00201007387 */ /* 0x0003e20000100800 */
[----:B------:R-:W-:Y:S01]  /*2eb00*/  PRMT R78, RZ, 0x7610, R78 ;  /* 0x00007610ff4e7816 */ /* 0x000fe2000000004e */
[----:B-1----:R-:W-:-:S02]  /*2eb10*/  IMAD.MOV.U32 R2, RZ, RZ, R57 ;  /* 0x000000ffff027224 */ /* 0x002fc400078e0039 */
[----:B------:R-:W3:Y:S04]  /*2eb20*/  LDL.LU R57, [R1+0x148c] ;  /* 0x00148c0001397983 */ /* 0x000ee80000300800 */
        /* <DEDUP_REMOVED lines=9> */
[----:B------:R0:W-:Y:S02]  /*2ebc0*/  STL [R1+0x1404], R3 ;  /* 0x0014040301007387 */ /* 0x0001e40000100800 */
[----:B0-----:R-:W-:-:S02]  /*2ebd0*/  IMAD.MOV.U32 R3, RZ, RZ, R59 ;  /* 0x000000ffff037224 */ /* 0x001fc400078e003b */
[----:B------:R-:W3:Y:S01]  /*2ebe0*/  LDL.LU R59, [R1+0x1488] ;  /* 0x00148800013b7983 */ /* 0x000ee20000300800 */
[----:B--2---:R-:W-:-:S05]  /*2ebf0*/  IADD3 R10, P3, PT, R5, R10, RZ ;  /* 0x0000000a050a7210 */ /* 0x004fca0007f7e0ff */
[----:B------:R-:W-:Y:S01]  /*2ec00*/  IMAD.X R11, R6, 0x1, R11, P3 ;  /* 0x00000001060b7824 */ /* 0x000fe200018e060b */
[----:B------:R0:W-:Y:S04]  /*2ec10*/  STL [R1+0x288], R10 ;  /* 0x0002880a01007387 */ /* 0x0001e80000100800 */
[----:B------:R1:W-:Y:S04]  /*2ec20*/  STL [R1+0x284], R11 ;  /* 0x0002840b01007387 */ /* 0x0003e80000100800 */
[----:B------:R-:W2:Y:S04]  /*2ec30*/  @!P1 LDG.E.U8 R78, desc[UR18][R10.64] ;  /* 0x000000120a4e9981 */ /* 0x000ea8000c1e1100 */
[----:B0-----:R-:W3:Y:S04]  /*2ec40*/  LDL.LU R10, [R1+0x2c4] ;  /* 0x0002c400010a7983 */ /* 0x001ee80000300800 */
[----:B-1----:R-:W3:Y:S01]  /*2ec50*/  LDL.LU R11, [R1+0x2c8] ;  /* 0x0002c800010b7983 */ /* 0x002ee20000300800 */
[----:B------:R-:W-:-:S03]  /*2ec60*/  PRMT R74, RZ, 0x7610, R74 ;  /* 0x00007610ff4a7816 */ /* 0x000fc6000000004a */
[----:B--2---:R0:W-:Y:S01]  /*2ec70*/  STL [R1+0x1408], R78 ;  /* 0x0014084e01007387 */ /* 0x0041e20000100800 */
[----:B---3--:R-:W-:Y:S01]  /*2ec80*/  IADD3 R11, P3, PT, R5, R11, RZ ;  /* 0x0000000b050b7210 */ /* 0x008fe20007f7e0ff */
[----:B0-----:R-:W-:Y:S02]  /*2ec90*/  IMAD.MOV.U32 R78, RZ, RZ, R61 ;  /* 0x000000ffff4e7224 */ /* 0x001fe400078e003d */
[----:B------:R-:W2:Y:S02]  /*2eca0*/  LDL.LU R61, [R1+0x1484] ;  /* 0x00148400013d7983 */ /* 0x000ea40000300800 */
[----:B------:R-:W-:Y:S02]  /*2ecb0*/  IMAD.X R10, R6, 0x1, R10, P3 ;  /* 0x00000001060a7824 */ /* 0x000fe400018e060a */
[----:B------:R0:W-:Y:S04]  /*2ecc0*/  STL [R1+0x2c8], R11 ;  /* 0x0002c80b01007387 */ /* 0x0001e80000100800 */
[----:B------:R1:W-:Y:S01]  /*2ecd0*/  STL [R1+0x2c4], R10 ;  /* 0x0002c40a01007387 */ /* 0x0003e20000100800 */
[----:B0-----:R-:W-:-:S04]  /*2ece0*/  @!P1 LOP3.LUT R11, R11, R10, RZ, 0x3c, !PT ;  /* 0x0000000a0b0b9212 */ /* 0x001fc800078e3cff */
[----:B-1----:R-:W-:-:S04]  /*2ecf0*/  @!P1 LOP3.LUT R10, R11, R10, RZ, 0x3c, !PT ;  /* 0x0000000a0b0a9212 */ /* 0x002fc800078e3cff */
[----:B------:R-:W-:-:S05]  /*2ed00*/  @!P1 LOP3.LUT R11, R11, R10, RZ, 0x3c, !PT ;  /* 0x0000000a0b0b9212 */ /* 0x000fca00078e3cff */
[----:B------:R-:W3:Y:S04]  /*2ed10*/  @!P1 LDG.E.U8 R74, desc[UR18][R10.64] ;  /* 0x000000120a4a9981 */ /* 0x000ee8000c1e1100 */
[----:B------:R-:W2:Y:S04]  /*2ed20*/  LDL.LU R10, [R1+0x324] ;  /* 0x00032400010a7983 */ /* 0x000ea80000300800 */
[----:B------:R-:W2:Y:S01]  /*2ed30*/  LDL.LU R11, [R1+0x328] ;  /* 0x00032800010b7983 */ /* 0x000ea20000300800 */
[----:B------:R-:W-:-:S03]  /*2ed40*/  PRMT R70, RZ, 0x7610, R70 ;  /* 0x00007610ff467816 */ /* 0x000fc60000000046 */
[----:B---3--:R0:W-:Y:S01]  /*2ed50*/  STL [R1+0x140c], R74 ;  /* 0x00140c4a01007387 */ /* 0x0081e20000100800 */
[----:B--2---:R-:W-:Y:S01]  /*2ed60*/  IADD3 R11, P3, PT, R5, R11, RZ ;  /* 0x0000000b050b7210 */ /* 0x004fe20007f7e0ff */
        /* <DEDUP_REMOVED lines=139> */
[----:B--2---:R-:W-:-:S05]  /*2f620*/  IADD3 R11, P3, PT, R5, R11, RZ ;  /* 0x0000000b050b7210 */ /* 0x004fca0007f7e0ff */
[----:B------:R-:W-:Y:S01]  /*2f630*/  IMAD.X R10, R6, 0x1, R10, P3 ;  /* 0x00000001060a7824 */ /* 0x000fe200018e060a */
[----:B------:R1:W-:Y:S04]  /*2f640*/  STL [R1+0x5a8], R11 ;  /* 0x0005a80b01007387 */ /* 0x0003e80000100800 */
[----:B------:R2:W-:Y:S04]  /*2f650*/  STL [R1+0x5a4], R10 ;  /* 0x0005a40a01007387 */ /* 0x0005e80000100800 */
[----:B0-----:R-:W3:Y:S01]  /*2f660*/  LDL.LU R38, [R1+0x628] ;  /* 0x0006280001267983 */ /* 0x001ee20000300800 */
[----:B-1----:R-:W-:-:S04]  /*2f670*/  @!P1 LOP3.LUT R11, R11, R10, RZ, 0x3c, !PT ;  /* 0x0000000a0b0b9212 */ /* 0x002fc800078e3cff */
[----:B--2---:R-:W-:-:S04]  /*2f680*/  @!P1 LOP3.LUT R10, R11, R10, RZ, 0x3c, !PT ;  /* 0x0000000a0b0a9212 */ /* 0x004fc800078e3cff */
[----:B------:R-:W-:-:S05]  /*2f690*/  @!P1 LOP3.LUT R11, R11, R10, RZ, 0x3c, !PT ;  /* 0x0000000a0b0b9212 */ /* 0x000fca00078e3cff */
[----:B------:R-:W2:Y:S04]  /*2f6a0*/  @!P1 LDG.E.U8 R37, desc[UR18][R10.64] ;  /* 0x000000120a259981 */ /* 0x000ea8000c1e1100 */
[----:B------:R-:W3:Y:S04]  /*2f6b0*/  LDL.LU R10, [R1+0x5e4] ;  /* 0x0005e400010a7983 */ /* 0x000ee80000300800 */
[----:B------:R-:W3:Y:S01]  /*2f6c0*/  LDL.LU R11, [R1+0x5e8] ;  /* 0x0005e800010b7983 */ /* 0x000ee20000300800 */
[----:B------:R-:W-:-:S03]  /*2f6d0*/  PRMT R36, RZ, 0x7610, R36 ;  /* 0x00007610ff247816 */ /* 0x000fc60000000024 */
[----:B--2---:R0:W-:Y:S04]  /*2f6e0*/  STL [R1+0x1440], R37 ;  /* 0x0014402501007387 */ /* 0x0041e80000100800 */
[----:B0-----:R-:W2:Y:S01]  /*2f6f0*/  LDL.LU R37, [R1+0x624] ;  /* 0x0006240001257983 */ /* 0x001ea20000300800 */
[----:B---3--:R-:W-:-:S05]  /*2f700*/  IADD3 R11, P3, PT, R5, R11, RZ ;  /* 0x0000000b050b7210 */ /* 0x008fca0007f7e0ff */
[----:B------:R-:W-:Y:S01]  /*2f710*/  IMAD.X R10, R6, 0x1, R10, P3 ;  /* 0x00000001060a7824 */ /* 0x000fe200018e060a */
[----:B------:R0:W-:Y:S04]  /*2f720*/  STL [R1+0x5e8], R11 ;  /* 0x0005e80b01007387 */ /* 0x0001e80000100800 */
[----:B------:R1:W-:Y:S01]  /*2f730*/  STL [R1+0x5e4], R10 ;  /* 0x0005e40a01007387 */ /* 0x0003e20000100800 */
[----:B0-----:R-:W-:-:S04]  /*2f740*/  @!P1 LOP3.LUT R11, R11, R10, RZ, 0x3c, !PT ;  /* 0x0000000a0b0b9212 */ /* 0x001fc800078e3cff */
[----:B-1----:R-:W-:-:S04]  /*2f750*/  @!P1 LOP3.LUT R10, R11, R10, RZ, 0x3c, !PT ;  /* 0x0000000a0b0a9212 */ /* 0x002fc800078e3cff */
[----:B------:R-:W-:-:S05]  /*2f760*/  @!P1 LOP3.LUT R11, R11, R10, RZ, 0x3c, !PT ;  /* 0x0000000a0b0b9212 */ /* 0x000fca00078e3cff */
[----:B------:R0:W3:Y:S01]  /*2f770*/  @!P1 LDG.E.U8 R36, desc[UR18][R10.64] ;  /* 0x000000120a249981 */ /* 0x0000e2000c1e1100 */
[----:B------:R-:W-:Y:S02]  /*2f780*/  IADD3 R38, P3, PT, R5, R38, RZ ;  /* 0x0000002605267210 */ /* 0x000fe40007f7e0ff */
[----:B------:R-:W-:-:S03]  /*2f790*/  PRMT R35, RZ, 0x7610, R35 ;  /* 0x00007610ff237816 */ /* 0x000fc60000000023 */
[----:B0-----:R-:W-:Y:S02]  /*2f7a0*/  @!P1 IMAD.MOV.U32 R10, RZ, RZ, R38 ;  /* 0x000000ffff0a9224 */ /* 0x001fe400078e0026 */
[----:B--2---:R-:W-:-:S04]  /*2f7b0*/  IMAD.X R37, R6, 0x1, R37, P3 ;  /* 0x0000000106257824 */ /* 0x004fc800018e0625 */
[----:B------:R-:W-:-:S05]  /*2f7c0*/  @!P1 IMAD.MOV.U32 R11, RZ, RZ, R37 ;  /* 0x000000ffff0b9224 */ /* 0x000fca00078e0025 */
[----:B------:R0:W2:Y:S04]  /*2f7d0*/  @!P1 LDG.E.U8 R35, desc[UR18][R10.64] ;  /* 0x000000120a239981 */ /* 0x0000a8000c1e1100 */
[----:B---3--:R1:W-:Y:S04]  /*2f7e0*/  STL [R1+0x1444], R36 ;  /* 0x0014442401007387 */ /* 0x0083e80000100800 */
[----:B-1----:R-:W3:Y:S04]  /*2f7f0*/  LDL.LU R36, [R1+0x668] ;  /* 0x0006680001247983 */ /* 0x002ee80000300800 */
[----:B------:R1:W-:Y:S04]  /*2f800*/  STL [R1+0x628], R38 ;  /* 0x0006282601007387 */ /* 0x0003e80000100800 */
[----:B------:R0:W-:Y:S04]  /*2f810*/  STL [R1+0x624], R37 ;  /* 0x0006242501007387 */ /* 0x0001e80000100800 */
[----:B-1----:R-:W2:Y:S04]  /*2f820*/  LDL.LU R38, [R1+0x6a4] ;  /* 0x0006a40001267983 */ /* 0x002ea80000300800 */
[----:B0-----:R-:W2:Y:S04]  /*2f830*/  LDL.LU R37, [R1+0x6a8] ;  /* 0x0006a80001257983 */ /* 0x001ea80000300800 */
[----:B------:R-:W2:Y:S01]  /*2f840*/  LDL.LU R11, [R1+0x664] ;  /* 0x00066400010b7983 */ /* 0x000ea20000300800 */
[----:B------:R-:W-:-:S02]  /*2f850*/  PRMT R34, RZ, 0x7610, R34 ;  /* 0x00007610ff227816 */ /* 0x000fc40000000022 */
[----:B---3--:R-:W-:-:S05]  /*2f860*/  IADD3 R36, P3, PT, R5, R36, RZ ;  /* 0x0000002405247210 */ /* 0x008fca0007f7e0ff */
[----:B------:R-:W-:Y:S02]  /*2f870*/  @!P1 IMAD.MOV.U32 R10, RZ, RZ, R36 ;  /* 0x000000ffff0a9224 */ /* 0x000fe400078e0024 */
[----:B--2---:R-:W-:-:S05]  /*2f880*/  IMAD.X R11, R6, 0x1, R11, P3 ;  /* 0x00000001060b7824 */ /* 0x004fca00018e060b */
[----:B------:R0:W2:Y:S01]  /*2f890*/  @!P1 LDG.E.U8 R34, desc[UR18][R10.64] ;  /* 0x000000120a229981 */ /* 0x0000a2000c1e1100 */
[----:B------:R-:W-:-:S03]  /*2f8a0*/  IADD3 R37, P3, PT, R5, R37, RZ ;  /* 0x0000002505257210 */ /* 0x000fc60007f7e0ff */
[----:B------:R-:W-:Y:S02]  /*2f8b0*/  STL [R1+0x1448], R35 ;  /* 0x0014482301007387 */ /* 0x000fe40000100800 */
[----:B------:R-:W-:Y:S02]  /*2f8c0*/  IMAD.X R38, R6, 0x1, R38, P3 ;  /* 0x0000000106267824 */ /* 0x000fe400018e0626 */
[----:B------:R1:W-:Y:S04]  /*2f8d0*/  STL [R1+0x668], R36 ;  /* 0x0006682401007387 */ /* 0x0003e80000100800 */
[----:B------:R3:W-:Y:S01]  /*2f8e0*/  STL [R1+0x664], R11 ;  /* 0x0006640b01007387 */ /* 0x0007e20000100800 */
[----:B------:R-:W-:Y:S01]  /*2f8f0*/  PRMT R33, RZ, 0x7610, R33 ;  /* 0x00007610ff217816 */ /* 0x000fe20000000021 */
[----:B0-----:R-:W-:-:S02]  /*2f900*/  @!P1 IMAD.MOV.U32 R10, RZ, RZ, R37 ;  /* 0x000000ffff0a9224 */ /* 0x001fc400078e0025 */
[----:B-1----:R-:W4:Y:S01]  /*2f910*/  LDL.LU R36, [R1+0x6e8] ;  /* 0x0006e80001247983 */ /* 0x002f220000300800 */
[----:B---3--:R-:W-:-:S05]  /*2f920*/  @!P1 IMAD.MOV.U32 R11, RZ, RZ, R38 ;  /* 0x000000ffff0b9224 */ /* 0x008fca00078e0026 */
[----:B------:R0:W3:Y:S04]  /*2f930*/  @!P1 LDG.E.U8 R33, desc[UR18][R10.64] ;  /* 0x000000120a219981 */ /* 0x0000e8000c1e1100 */
[----:B--2---:R-:W-:Y:S04]  /*2f940*/  STL [R1+0x144c], R34 ;  /* 0x00144c2201007387 */ /* 0x004fe80000100800 */
[----:B------:R1:W-:Y:S04]  /*2f950*/  STL [R1+0x6a8], R37 ;  /* 0x0006a82501007387 */ /* 0x0003e80000100800 */
[----:B------:R-:W-:Y:S04]  /*2f960*/  STL [R1+0x6a4], R38 ;  /* 0x0006a42601007387 */ /* 0x000fe80000100800 */
[----:B-1----:R-:W2:Y:S01]  /*2f970*/  LDL.LU R37, [R1+0x6e4] ;  /* 0x0006e40001257983 */ /* 0x002ea20000300800 */
[----:B----4-:R-:W-:-:S03]  /*2f980*/  IADD3 R36, P3, PT, R5, R36, RZ ;  /* 0x0000002405247210 */ /* 0x010fc60007f7e0ff */
[----:B------:R-:W4:Y:S01]  /*2f990*/  LDL.LU R35, [R1+0x724] ;  /* 0x0007240001237983 */ /* 0x000f220000300800 */
[----:B------:R-:W-:-:S03]  /*2f9a0*/  PRMT R32, RZ, 0x7610, R32 ;  /* 0x00007610ff207816 */ /* 0x000fc60000000020 */
[----:B------:R-:W4:Y:S01]  /*2f9b0*/  LDL.LU R34, [R1+0x728] ;  /* 0x0007280001227983 */ /* 0x000f220000300800 */
[----:B0-----:R-:W-:-:S03]  /*2f9c0*/  @!P1 IMAD.MOV.U32 R10, RZ, RZ, R36 ;  /* 0x000000ffff0a9224 */ /* 0x001fc600078e0024 */
[----:B---3--:R-:W-:Y:S04]  /*2f9d0*/  STL [R1+0x1450], R33 ;  /* 0x0014502101007387 */ /* 0x008fe80000100800 */
[----:B------:R0:W-:Y:S01]  /*2f9e0*/  STL [R1+0x6e8], R36 ;  /* 0x0006e82401007387 */ /* 0x0001e20000100800 */
[----:B--2---:R-:W-:-:S04]  /*2f9f0*/  IMAD.X R37, R6, 0x1, R37, P3 ;  /* 0x0000000106257824 */ /* 0x004fc800018e0625 */
[----:B------:R-:W-:Y:S01]  /*2fa00*/  @!P1 IMAD.MOV.U32 R11, RZ, RZ, R37 ;  /* 0x000000ffff0b9224 */ /* 0x000fe200078e0025 */
[----:B------:R-:W-:Y:S04]  /*2fa10*/  STL [R1+0x6e4], R37 ;  /* 0x0006e42501007387 */ /* 0x000fe80000100800 */
[----:B0-----:R-:W2:Y:S04]  /*2fa20*/  LDL.LU R36, [R1+0x764] ;  /* 0x0007640001247983 */ /* 0x001ea80000300800 */
[----:B------:R-:W3:Y:S04]  /*2fa30*/  LDL.LU R33, [R1+0x768] ;  /* 0x0007680001217983 */ /* 0x000ee80000300800 */
[----:B------:R0:W2:Y:S01]  /*2fa40*/  @!P1 LDG.E.U8 R32, desc[UR18][R10.64] ;  /* 0x000000120a209981 */ /* 0x0000a2000c1e1100 */
[----:B----4-:R-:W-:-:S05]  /*2fa50*/  IADD3 R34, P3, PT, R5, R34, RZ ;  /* 0x0000002205227210 */ /* 0x010fca0007f7e0ff */
[----:B------:R-:W-:Y:S01]  /*2fa60*/  IMAD.X R35, R6, 0x1, R35, P3 ;  /* 0x0000000106237824 */ /* 0x000fe200018e0623 */
[----:B------:R-:W-:-:S03]  /*2fa70*/  PRMT R31, RZ, 0x7610, R31 ;  /* 0x00007610ff1f7816 */ /* 0x000fc6000000001f */
[----:B0-----:R-:W-:Y:S02]  /*2fa80*/  @!P1 IMAD.MOV.U32 R11, RZ, RZ, R35 ;  /* 0x000000ffff0b9224 */ /* 0x001fe400078e0023 */
[----:B------:R-:W-:-:S05]  /*2fa90*/  @!P1 IMAD.MOV.U32 R10, RZ, RZ, R34 ;  /* 0x000000ffff0a9224 */ /* 0x000fca00078e0022 */
[----:B------:R0:W4:Y:S01]  /*2faa0*/  @!P1 LDG.E.U8 R31, desc[UR18][R10.64] ;  /* 0x000000120a1f9981 */ /* 0x000122000c1e1100 */
[----:B---3--:R-:W-:-:S03]  /*2fab0*/  IADD3 R33, P3, PT, R5, R33, RZ ;  /* 0x0000002105217210 */ /* 0x008fc60007f7e0ff */
[----:B--2---:R-:W-:Y:S02]  /*2fac0*/  STL [R1+0x1454], R32 ;  /* 0x0014542001007387 */ /* 0x004fe40000100800 */
[----:B------:R-:W-:Y:S02]  /*2fad0*/  IMAD.X R36, R6, 0x1, R36, P3 ;  /* 0x0000000106247824 */ /* 0x000fe400018e0624 */
[----:B------:R-:W-:Y:S04]  /*2fae0*/  STL [R1+0x728], R34 ;  /* 0x0007282201007387 */ /* 0x000fe80000100800 */
[----:B------:R1:W-:Y:S01]  /*2faf0*/  STL [R1+0x724], R35 ;  /* 0x0007242301007387 */ /* 0x0003e20000100800 */
[----:B0-----:R-:W-:-:S03]  /*2fb00*/  @!P1 IMAD.MOV.U32 R10, RZ, RZ, R33 ;  /* 0x000000ffff0a9224 */ /* 0x001fc600078e0021 */
[----:B-1----:R-:W2:Y:S04]  /*2fb10*/  LDL.LU R35, [R1+0x7a4] ;  /* 0x0007a40001237983 */ /* 0x002ea80000300800 */
[----:B------:R-:W3:Y:S04]  /*2fb20*/  LDL.LU R34, [R1+0x7a8] ;  /* 0x0007a80001227983 */ /* 0x000ee80000300800 */
[----:B------:R0:W-:Y:S04]  /*2fb30*/  STL [R1+0x768], R33 ;  /* 0x0007682101007387 */ /* 0x0001e80000100800 */
[----:B------:R-:W-:Y:S04]  /*2fb40*/  STL [R1+0x764], R36 ;  /* 0x0007642401007387 */ /* 0x000fe80000100800 */
[----:B0-----:R-:W4:Y:S04]  /*2fb50*/  LDL.LU R33, [R1+0x7e4] ;  /* 0x0007e40001217983 */ /* 0x001f280000300800 */
[----:B------:R-:W4:Y:S01]  /*2fb60*/  LDL.LU R32, [R1+0x7e8] ;  /* 0x0007e80001207983 */ /* 0x000f220000300800 */
[----:B------:R-:W-:Y:S01]  /*2fb70*/  PRMT R30, RZ, 0x7610, R30 ;  /* 0x00007610ff1e7816 */ /* 0x000fe2000000001e */
[----:B------:R-:W-:Y:S01]  /*2fb80*/  @!P1 IMAD.MOV.U32 R11, RZ, RZ, R36 ;  /* 0x000000ffff0b9224 */ /* 0x000fe200078e0024 */
[----:B------:R-:W-:-:S04]  /*2fb90*/  PRMT R29, RZ, 0x7610, R29 ;  /* 0x00007610ff1d7816 */ /* 0x000fc8000000001d */
[----:B------:R0:W4:Y:S01]  /*2fba0*/  @!P1 LDG.E.U8 R30, desc[UR18][R10.64] ;  /* 0x000000120a1e9981 */ /* 0x000122000c1e1100 */
[----:B---3--:R-:W-:-:S05]  /*2fbb0*/  IADD3 R34, P3, PT, R5, R34, RZ ;  /* 0x0000002205227210 */ /* 0x008fca0007f7e0ff */
[----:B--2---:R-:W-:Y:S01]  /*2fbc0*/  IMAD.X R35, R6, 0x1, R35, P3 ;  /* 0x0000000106237824 */ /* 0x004fe200018e0623 */
[----:B------:R-:W-:Y:S01]  /*2fbd0*/  STL [R1+0x7a8], R34 ;  /* 0x0007a82201007387 */ /* 0x000fe20000100800 */
[----:B0-----:R-:W-:Y:S02]  /*2fbe0*/  @!P1 IMAD.MOV.U32 R10, RZ, RZ, R34 ;  /* 0x000000ffff0a9224 */ /* 0x001fe400078e0022 */
[----:B------:R-:W-:Y:S01]  /*2fbf0*/  @!P1 IMAD.MOV.U32 R11, RZ, RZ, R35 ;  /* 0x000000ffff0b9224 */ /* 0x000fe200078e0023 */
[----:B------:R0:W-:Y:S04]  /*2fc00*/  STL [R1+0x7a4], R35 ;  /* 0x0007a42301007387 */ /* 0x0001e80000100800 */
[----:B------:R1:W2:Y:S01]  /*2fc10*/  @!P1 LDG.E.U8 R29, desc[UR18][R10.64] ;  /* 0x000000120a1d9981 */ /* 0x0002a2000c1e1100 */
[----:B----4-:R-:W-:-:S03]  /*2fc20*/  IADD3 R32, P3, PT, R5, R32, RZ ;  /* 0x0000002005207210 */ /* 0x010fc60007f7e0ff */
[----:B0-----:R-:W3:Y:S02]  /*2fc30*/  LDL.LU R35, [R1+0x824] ;  /* 0x0008240001237983 */ /* 0x001ee40000300800 */
[----:B------:R-:W-:Y:S02]  /*2fc40*/  IMAD.X R33, R6, 0x1, R33, P3 ;  /* 0x0000000106217824 */ /* 0x000fe400018e0621 */
[----:B------:R-:W4:Y:S01]  /*2fc50*/  LDL.LU R34, [R1+0x828] ;  /* 0x0008280001227983 */ /* 0x000f220000300800 */
[----:B-1----:R-:W-:Y:S02]  /*2fc60*/  @!P1 IMAD.MOV.U32 R10, RZ, RZ, R32 ;  /* 0x000000ffff0a9224 */ /* 0x002fe400078e0020 */
[----:B------:R-:W-:Y:S01]  /*2fc70*/  @!P1 IMAD.MOV.U32 R11, RZ, RZ, R33 ;  /* 0x000000ffff0b9224 */ /* 0x000fe200078e0021 */
[----:B------:R-:W-:Y:S04]  /*2fc80*/  STL [R1+0x7e8], R32 ;  /* 0x0007e82001007387 */ /* 0x000fe80000100800 */
[----:B------:R0:W-:Y:S04]  /*2fc90*/  STL [R1+0x7e4], R33 ;  /* 0x0007e42101007387 */ /* 0x0001e80000100800 */
[----:B0-----:R-:W2:Y:S04]  /*2fca0*/  LDL.LU R33, [R1+0x864] ;  /* 0x0008640001217983 */ /* 0x001ea80000300800 */
[----:B------:R-:W2:Y:S01]  /*2fcb0*/  LDL.LU R32, [R1+0x868] ;  /* 0x0008680001207983 */ /* 0x000ea20000300800 */
[----:B------:R-:W-:-:S02]  /*2fcc0*/  PRMT R28, RZ, 0x7610, R28 ;  /* 0x00007610ff1c7816 */ /* 0x000fc4000000001c */
[----:B------:R-:W-:-:S04]  /*2fcd0*/  PRMT R27, RZ, 0x7610, R27 ;  /* 0x00007610ff1b7816 */ /* 0x000fc8000000001b */
[----:B------:R0:W2:Y:S01]  /*2fce0*/  @!P1 LDG.E.U8 R28, desc[UR18][R10.64] ;  /* 0x000000120a1c9981 */ /* 0x0000a2000c1e1100 */
[----:B----4-:R-:W-:-:S05]  /*2fcf0*/  IADD3 R34, P3, PT, R5, R34, RZ ;  /* 0x0000002205227210 */ /* 0x010fca0007f7e0ff */
[----:B---3--:R-:W-:Y:S01]  /*2fd00*/  IMAD.X R35, R6, 0x1, R35, P3 ;  /* 0x0000000106237824 */ /* 0x008fe200018e0623 */
[----:B------:R-:W-:Y:S01]  /*2fd10*/  STL [R1+0x828], R34 ;  /* 0x0008282201007387 */ /* 0x000fe20000100800 */
[----:B0-----:R-:W-:Y:S02]  /*2fd20*/  @!P1 IMAD.MOV.U32 R10, RZ, RZ, R34 ;  /* 0x000000ffff0a9224 */ /* 0x001fe400078e0022 */
[----:B------:R-:W-:Y:S01]  /*2fd30*/  @!P1 IMAD.MOV.U32 R11, RZ, RZ, R35 ;  /* 0x000000ffff0b9224 */ /* 0x000fe200078e0023 */
[----:B------:R0:W-:Y:S04]  /*2fd40*/  STL [R1+0x824], R35 ;  /* 0x0008242301007387 */ /* 0x0001e80000100800 */
[----:B------:R1:W3:Y:S04]  /*2fd50*/  @!P1 LDG.E.U8 R27, desc[UR18][R10.64] ;  /* 0x000000120a1b9981 */ /* 0x0002e8000c1e1100 */
[----:B0-----:R-:W4:Y:S01]  /*2fd60*/  LDL.LU R35, [R1+0x8a4] ;  /* 0x0008a40001237983 */ /* 0x001f220000300800 */
[----:B--2---:R-:W-:-:S03]  /*2fd70*/  IADD3 R32, P3, PT, R5, R32, RZ ;  /* 0x0000002005207210 */ /* 0x004fc60007f7e0ff */
[----:B------:R-:W2:Y:S02]  /*2fd80*/  LDL.LU R34, [R1+0x8a8] ;  /* 0x0008a80001227983 */ /* 0x000ea40000300800 */
[----:B------:R-:W-:Y:S02]  /*2fd90*/  IMAD.X R33, R6, 0x1, R33, P3 ;  /* 0x0000000106217824 */ /* 0x000fe400018e0621 */
[----:B------:R-:W-:Y:S01]  /*2fda0*/  STL [R1+0x868], R32 ;  /* 0x0008682001007387 */ /* 0x000fe20000100800 */
[----:B-1----:R-:W-:Y:S02]  /*2fdb0*/  @!P1 IMAD.MOV.U32 R10, RZ, RZ, R32 ;  /* 0x000000ffff0a9224 */ /* 0x002fe400078e0020 */
[----:B------:R-:W-:Y:S01]  /*2fdc0*/  @!P1 IMAD.MOV.U32 R11, RZ, RZ, R33 ;  /* 0x000000ffff0b9224 */ /* 0x000fe200078e0021 */
[----:B------:R0:W-:Y:S04]  /*2fdd0*/  STL [R1+0x864], R33 ;  /* 0x0008642101007387 */ /* 0x0001e80000100800 */
[----:B0-----:R-:W3:Y:S04]  /*2fde0*/  LDL.LU R33, [R1+0x8e4] ;  /* 0x0008e40001217983 */ /* 0x001ee80000300800 */
[----:B------:R-:W3:Y:S01]  /*2fdf0*/  LDL.LU R32, [R1+0x8e8] ;  /* 0x0008e80001207983 */ /* 0x000ee20000300800 */
[----:B------:R-:W-:-:S02]  /*2fe00*/  PRMT R26, RZ, 0x7610, R26 ;  /* 0x00007610ff1a7816 */ /* 0x000fc4000000001a */
[----:B------:R-:W-:-:S04]  /*2fe10*/  PRMT R25, RZ, 0x7610, R25 ;  /* 0x00007610ff197816 */ /* 0x000fc80000000019 */
[----:B------:R0:W3:Y:S01]  /*2fe20*/  @!P1 LDG.E.U8 R26, desc[UR18][R10.64] ;  /* 0x000000120a1a9981 */ /* 0x0000e2000c1e1100 */
[----:B--2---:R-:W-:-:S05]  /*2fe30*/  IADD3 R34, P3, PT, R5, R34, RZ ;  /* 0x0000002205227210 */ /* 0x004fca0007f7e0ff */
[----:B----4-:R-:W-:Y:S01]  /*2fe40*/  IMAD.X R35, R6, 0x1, R35, P3 ;  /* 0x0000000106237824 */ /* 0x010fe200018e0623 */
[----:B------:R-:W-:Y:S01]  /*2fe50*/  STL [R1+0x8a8], R34 ;  /* 0x0008a82201007387 */ /* 0x000fe20000100800 */
[----:B0-----:R-:W-:Y:S02]  /*2fe60*/  @!P1 IMAD.MOV.U32 R10, RZ, RZ, R34 ;  /* 0x000000ffff0a9224 */ /* 0x001fe400078e0022 */
[----:B------:R-:W-:Y:S01]  /*2fe70*/  @!P1 IMAD.MOV.U32 R11, RZ, RZ, R35 ;  /* 0x000000ffff0b9224 */ /* 0x000fe200078e0023 */
[----:B------:R0:W-:Y:S04]  /*2fe80*/  STL [R1+0x8a4], R35 ;  /* 0x0008a42301007387 */ /* 0x0001e80000100800 */
[----:B------:R1:W2:Y:S04]  /*2fe90*/  @!P1 LDG.E.U8 R25, desc[UR18][R10.64] ;  /* 0x000000120a199981 */ /* 0x0002a8000c1e1100 */
[----:B0-----:R-:W4:Y:S01]  /*2fea0*/  LDL.LU R35, [R1+0x924] ;  /* 0x0009240001237983 */ /* 0x001f220000300800 */
[----:B---3--:R-:W-:-:S03]  /*2feb0*/  IADD3 R32, P3, PT, R5, R32, RZ ;  /* 0x0000002005207210 */ /* 0x008fc60007f7e0ff */
[----:B------:R-:W3:Y:S02]  /*2fec0*/  LDL.LU R34, [R1+0x928] ;  /* 0x0009280001227983 */ /* 0x000ee40000300800 */
[----:B------:R-:W-:Y:S02]  /*2fed0*/  IMAD.X R33, R6, 0x1, R33, P3 ;  /* 0x0000000106217824 */ /* 0x000fe400018e0621 */
[----:B------:R-:W-:Y:S01]  /*2fee0*/  STL [R1+0x8e8], R32 ;  /* 0x0008e82001007387 */ /* 0x000fe20000100800 */
[----:B-1----:R-:W-:Y:S02]  /*2fef0*/  @!P1 IMAD.MOV.U32 R10, RZ, RZ, R32 ;  /* 0x000000ffff0a9224 */ /* 0x002fe400078e0020 */
[----:B------:R-:W-:Y:S01]  /*2ff00*/  @!P1 IMAD.MOV.U32 R11, RZ, RZ, R33 ;  /* 0x000000ffff0b9224 */ /* 0x000fe200078e0021 */
[----:B------:R0:W-:Y:S04]  /*2ff10*/  STL [R1+0x8e4], R33 ;  /* 0x0008e42101007387 */ /* 0x0001e80000100800 */
[----:B0-----:R-:W2:Y:S04]  /*2ff20*/  LDL.LU R33, [R1+0x964] ;  /* 0x0009640001217983 */ /* 0x001ea80000300800 */
[----:B------:R-:W2:Y:S01]  /*2ff30*/  LDL.LU R32, [R1+0x968] ;  /* 0x0009680001207983 */ /* 0x000ea20000300800 */
[----:B------:R-:W-:-:S02]  /*2ff40*/  PRMT R24, RZ, 0x7610, R24 ;  /* 0x00007610ff187816 */ /* 0x000fc40000000018 */
[----:B------:R-:W-:-:S04]  /*2ff50*/  PRMT R23, RZ, 0x7610, R23 ;  /* 0x00007610ff177816 */ /* 0x000fc80000000017 */
[----:B------:R0:W2:Y:S01]  /*2ff60*/  @!P1 LDG.E.U8 R24, desc[UR18][R10.64] ;  /* 0x000000120a189981 */ /* 0x0000a2000c1e1100 */
[----:B---3--:R-:W-:-:S05]  /*2ff70*/  IADD3 R34, P3, PT, R5, R34, RZ ;  /* 0x0000002205227210 */ /* 0x008fca0007f7e0ff */
[----:B----4-:R-:W-:Y:S01]  /*2ff80*/  IMAD.X R35, R6, 0x1, R35, P3 ;  /* 0x0000000106237824 */ /* 0x010fe200018e0623 */
        /* <DEDUP_REMOVED lines=149> */
[----:B------:R0:W-:Y:S01]  /*308e0*/  STL [R1+0x4f0], R32 ;  /* 0x0004f02001007387 */ /* 0x0001e20000100800 */
[----:B-1----:R-:W-:-:S03]  /*308f0*/  @!P1 IMAD.MOV.U32 R10, RZ, RZ, R32 ;  /* 0x000000ffff0a9224 */ /* 0x002fc600078e0020 */
[----:B------:R1:W-:Y:S01]  /*30900*/  STL [R1+0x4ec], R33 ;  /* 0x0004ec2101007387 */ /* 0x0003e20000100800 */
[----:B------:R-:W-:-:S03]  /*30910*/  @!P1 IMAD.MOV.U32 R11, RZ, RZ, R33 ;  /* 0x000000ffff0b9224 */ /* 0x000fc600078e0021 */
[----:B0-----:R-:W2:Y:S04]  /*30920*/  LDL.LU R32, [R1+0x570] ;  /* 0x0005700001207983 */ /* 0x001ea80000300800 */
[----:B-1----:R-:W2:Y:S01]  /*30930*/  LDL.LU R33, [R1+0x56c] ;  /* 0x00056c0001217983 */ /* 0x002ea20000300800 */
[----:B------:R-:W-:Y:S02]  /*30940*/  PRMT R14, RZ, 0x7610, R14 ;  /* 0x00007610ff0e7816 */ /* 0x000fe4000000000e */
[----:B------:R-:W-:-:S04]  /*30950*/  PRMT R13, RZ, 0x7610, R13 ;  /* 0x00007610ff0d7816 */ /* 0x000fc8000000000d */
[----:B------:R0:W2:Y:S01]  /*30960*/  @!P1 LDG.E.U8 R14, desc[UR18][R10.64] ;  /* 0x000000120a0e9981 */ /* 0x0000a2000c1e1100 */
[----:B---3--:R-:W-:-:S05]  /*30970*/  IADD3 R34, P3, PT, R5, R34, RZ ;  /* 0x0000002205227210 */ /* 0x008fca0007f7e0ff */
[----:B----4-:R-:W-:Y:S01]  /*30980*/  IMAD.X R35, R6, 0x1, R35, P3 ;  /* 0x0000000106237824 */ /* 0x010fe200018e0623 */
[----:B------:R1:W-:Y:S01]  /*30990*/  STL [R1+0x530], R34 ;  /* 0x0005302201007387 */ /* 0x0003e20000100800 */
[----:B--2---:R-:W-:-:S03]  /*309a0*/  IADD3 R32, P3, PT, R5, R32, RZ ;  /* 0x0000002005207210 */ /* 0x004fc60007f7e0ff */
[----:B------:R2:W-:Y:S02]  /*309b0*/  STL [R1+0x52c], R35 ;  /* 0x00052c2301007387 */ /* 0x0005e40000100800 */
[----:B------:R-:W-:Y:S02]  /*309c0*/  IMAD.X R33, R6, 0x1, R33, P3 ;  /* 0x0000000106217824 */ /* 0x000fe400018e0621 */
[----:B------:R3:W-:Y:S01]  /*309d0*/  STL [R1+0x570], R32 ;  /* 0x0005702001007387 */ /* 0x0007e20000100800 */
[----:B0-----:R-:W-:Y:S02]  /*309e0*/  @!P1 IMAD.MOV.U32 R10, RZ, RZ, R34 ;  /* 0x000000ffff0a9224 */ /* 0x001fe400078e0022 */
[----:B------:R-:W-:Y:S01]  /*309f0*/  @!P1 IMAD.MOV.U32 R11, RZ, RZ, R35 ;  /* 0x000000ffff0b9224 */ /* 0x000fe200078e0023 */
[----:B------:R0:W-:Y:S04]  /*30a00*/  STL [R1+0x56c], R33 ;  /* 0x00056c2101007387 */ /* 0x0001e80000100800 */
[----:B-1----:R-:W4:Y:S04]  /*30a10*/  LDL.LU R34, [R1+0x5b0] ;  /* 0x0005b00001227983 */ /* 0x002f280000300800 */
[----:B------:R1:W4:Y:S04]  /*30a20*/  @!P1 LDG.E.U8 R13, desc[UR18][R10.64] ;  /* 0x000000120a0d9981 */ /* 0x000328000c1e1100 */
[----:B--2---:R-:W2:Y:S01]  /*30a30*/  LDL.LU R35, [R1+0x5ac] ;  /* 0x0005ac0001237983 */ /* 0x004ea20000300800 */
[----:B-1----:R-:W-:-:S03]  /*30a40*/  @!P1 IMAD.MOV.U32 R10, RZ, RZ, R32 ;  /* 0x000000ffff0a9224 */ /* 0x002fc600078e0020 */
[----:B---3--:R-:W3:Y:S01]  /*30a50*/  LDL.LU R32, [R1+0x5f0] ;  /* 0x0005f00001207983 */ /* 0x008ee20000300800 */
[----:B------:R-:W-:-:S03]  /*30a60*/  @!P1 IMAD.MOV.U32 R11, RZ, RZ, R33 ;  /* 0x000000ffff0b9224 */ /* 0x000fc600078e0021 */
[----:B0-----:R-:W3:Y:S01]  /*30a70*/  LDL.LU R33, [R1+0x5ec] ;  /* 0x0005ec0001217983 */ /* 0x001ee20000300800 */
[----:B------:R-:W-:Y:S01]  /*30a80*/  PRMT R12, RZ, 0x7610, R12 ;  /* 0x00007610ff0c7816 */ /* 0x000fe2000000000c */
[----:B------:R-:W-:Y:S02]  /*30a90*/  IMAD.MOV.U32 R37, RZ, RZ, R39 ;  /* 0x000000ffff257224 */ /* 0x000fe400078e0027 */
[----:B------:R-:W-:Y:S02]  /*30aa0*/  IMAD.MOV.U32 R39, RZ, RZ, R42 ;  /* 0x000000ffff277224 */ /* 0x000fe400078e002a */
[----:B------:R-:W-:Y:S01]  /*30ab0*/  IMAD.MOV.U32 R38, RZ, RZ, R78 ;  /* 0x000000ffff267224 */ /* 0x000fe200078e004e */
[----:B------:R0:W3:Y:S01]  /*30ac0*/  @!P1 LDG.E.U8 R12, desc[UR18][R10.64] ;  /* 0x000000120a0c9981 */ /* 0x0000e2000c1e1100 */
[----:B------:R-:W-:Y:S02]  /*30ad0*/  IMAD.MOV.U32 R78, RZ, RZ, R47 ;  /* 0x000000ffff4e7224 */ /* 0x000fe400078e002f */
[----:B------:R-:W-:Y:S01]  /*30ae0*/  IMAD.MOV.U32 R42, RZ, RZ, R46 ;  /* 0x000000ffff2a7224 */ /* 0x000fe200078e002e */
[----:B0-----:R-:W-:-:S02]  /*30af0*/  PRMT R11, RZ, 0x7610, R11 ;  /* 0x00007610ff0b7816 */ /* 0x001fc4000000000b */
[----:B----4-:R-:W-:-:S05]  /*30b00*/  IADD3 R34, P3, PT, R5, R34, RZ ;  /* 0x0000002205227210 */ /* 0x010fca0007f7e0ff */
[----:B--2---:R-:W-:Y:S01]  /*30b10*/  IMAD.X R35, R6, 0x1, R35, P3 ;  /* 0x0000000106237824 */ /* 0x004fe200018e0623 */
[----:B------:R0:W-:Y:S01]  /*30b20*/  STL [R1+0x5b0], R34 ;  /* 0x0005b02201007387 */ /* 0x0001e20000100800 */
[----:B---3--:R-:W-:-:S03]  /*30b30*/  IADD3 R32, P3, PT, R5, R32, RZ ;  /* 0x0000002005207210 */ /* 0x008fc60007f7e0ff */
[----:B------:R1:W-:Y:S02]  /*30b40*/  STL [R1+0x5ac], R35 ;  /* 0x0005ac2301007387 */ /* 0x0003e40000100800 */
[----:B------:R-:W-:Y:S02]  /*30b50*/  IMAD.X R33, R6, 0x1, R33, P3 ;  /* 0x0000000106217824 */ /* 0x000fe400018e0621 */
[----:B------:R2:W-:Y:S01]  /*30b60*/  STL [R1+0x5f0], R32 ;  /* 0x0005f02001007387 */ /* 0x0005e20000100800 */
[----:B------:R-:W-:Y:S02]  /*30b70*/  @!P1 IMAD.MOV.U32 R46, RZ, RZ, R34 ;  /* 0x000000ffff2e9224 */ /* 0x000fe400078e0022 */
[----:B------:R-:W-:Y:S01]  /*30b80*/  @!P1 IMAD.MOV.U32 R47, RZ, RZ, R35 ;  /* 0x000000ffff2f9224 */ /* 0x000fe200078e0023 */
[----:B------:R3:W-:Y:S04]  /*30b90*/  STL [R1+0x5ec], R33 ;  /* 0x0005ec2101007387 */ /* 0x0007e80000100800 */
[----:B0-----:R-:W4:Y:S04]  /*30ba0*/  LDL.LU R34, [R1+0x630] ;  /* 0x0006300001227983 */ /* 0x001f280000300800 */
[----:B------:R0:W4:Y:S04]  /*30bb0*/  @!P1 LDG.E.U8 R11, desc[UR18][R46.64] ;  /* 0x000000122e0b9981 */ /* 0x000128000c1e1100 */
[----:B-1----:R-:W4:Y:S01]  /*30bc0*/  LDL.LU R35, [R1+0x62c] ;  /* 0x00062c0001237983 */ /* 0x002f220000300800 */
[----:B0-----:R-:W-:-:S03]  /*30bd0*/  @!P1 IMAD.MOV.U32 R46, RZ, RZ, R32 ;  /* 0x000000ffff2e9224 */ /* 0x001fc600078e0020 */
[----:B--2---:R-:W2:Y:S01]  /*30be0*/  LDL.LU R32, [R1+0x670] ;  /* 0x0006700001207983 */ /* 0x004ea20000300800 */
[----:B------:R-:W-:-:S03]  /*30bf0*/  @!P1 IMAD.MOV.U32 R47, RZ, RZ, R33 ;  /* 0x000000ffff2f9224 */ /* 0x000fc600078e0021 */
[----:B---3--:R-:W3:Y:S01]  /*30c00*/  LDL.LU R33, [R1+0x66c] ;  /* 0x00066c0001217983 */ /* 0x008ee20000300800 */
[----:B------:R-:W-:Y:S02]  /*30c10*/  PRMT R10, RZ, 0x7610, R10 ;  /* 0x00007610ff0a7816 */ /* 0x000fe4000000000a */
[----:B------:R-:W-:-:S04]  /*30c20*/  PRMT R44, RZ, 0x7610, R44 ;  /* 0x00007610ff2c7816 */ /* 0x000fc8000000002c */
[----:B------:R0:W3:Y:S01]  /*30c30*/  @!P1 LDG.E.U8 R10, desc[UR18][R46.64] ;  /* 0x000000122e0a9981 */ /* 0x0000e2000c1e1100 */
[----:B----4-:R-:W-:-:S05]  /*30c40*/  IADD3 R34, P3, PT, R5, R34, RZ ;  /* 0x0000002205227210 */ /* 0x010fca0007f7e0ff */
[----:B------:R-:W-:Y:S01]  /*30c50*/  IMAD.X R35, R6, 0x1, R35, P3 ;  /* 0x0000000106237824 */ /* 0x000fe200018e0623 */
[----:B------:R1:W-:Y:S01]  /*30c60*/  STL [R1+0x630], R34 ;  /* 0x0006302201007387 */ /* 0x0003e20000100800 */
[----:B--2---:R-:W-:-:S03]  /*30c70*/  IADD3 R32, P3, PT, R5, R32, RZ ;  /* 0x0000002005207210 */ /* 0x004fc60007f7e0ff */
[----:B------:R2:W-:Y:S02]  /*30c80*/  STL [R1+0x62c], R35 ;  /* 0x00062c2301007387 */ /* 0x0005e40000100800 */
[----:B---3--:R-:W-:Y:S02]  /*30c90*/  IMAD.X R33, R6, 0x1, R33, P3 ;  /* 0x0000000106217824 */ /* 0x008fe400018e0621 */
        /* <DEDUP_REMOVED lines=11> */
[----:B------:R-:W-:Y:S02]  /*30d50*/  PRMT R48, RZ, 0x7610, R48 ;  /* 0x00007610ff307816 */ /* 0x000fe40000000030 */
[----:B------:R-:W-:-:S04]  /*30d60*/  PRMT R49, RZ, 0x7610, R49 ;  /* 0x00007610ff317816 */ /* 0x000fc80000000031 */
[----:B------:R0:W3:Y:S01]  /*30d70*/  @!P1 LDG.E.U8 R48, desc[UR18][R46.64] ;  /* 0x000000122e309981 */ /* 0x0000e2000c1e1100 */
[----:B----4-:R-:W-:-:S05]  /*30d80*/  IADD3 R34, P3, PT, R5, R34, RZ ;  /* 0x0000002205227210 */ /* 0x010fca0007f7e0ff */
[----:B--2---:R-:W-:Y:S01]  /*30d90*/  IMAD.X R35, R6, 0x1, R35, P3 ;  /* 0x0000000106237824 */ /* 0x004fe200018e0623 */
[----:B------:R1:W-:Y:S01]  /*30da0*/  STL [R1+0x6b0], R34 ;  /* 0x0006b02201007387 */ /* 0x0003e20000100800 */
[----:B---3--:R-:W-:-:S03]  /*30db0*/  IADD3 R32, P3, PT, R5, R32, RZ ;  /* 0x0000002005207210 */ /* 0x008fc60007f7e0ff */
        /* <DEDUP_REMOVED lines=153> */
[----:B------:R-:W-:-:S03]  /*31750*/  PRMT R79, RZ, 0x7610, R79 ;  /* 0x00007610ff4f7816 */ /* 0x000fc6000000004f */
[----:B------:R0:W-:Y:S04]  /*31760*/  STS.U8 [R0+UR9+0x14000], R54 ;  /* 0x0140003600007988 */ /* 0x0001e80008000009 */
[----:B------:R1:W3:Y:S01]  /*31770*/  @!P1 LDG.E.U8 R79, desc[UR18][R46.64] ;  /* 0x000000122e4f9981 */ /* 0x0002e2000c1e1100 */
[----:B0-----:R-:W-:Y:S02]  /*31780*/  PRMT R54, RZ, 0x7610, R54 ;  /* 0x00007610ff367816 */ /* 0x001fe40000000036 */
[----:B----4-:R-:W-:-:S05]  /*31790*/  IADD3 R34, P3, PT, R5, R34, RZ ;  /* 0x0000002205227210 */ /* 0x010fca0007f7e0ff */
[----:B--2---:R-:W-:Y:S01]  /*317a0*/  IMAD.X R35, R6, 0x1, R35, P3 ;  /* 0x0000000106237824 */ /* 0x004fe200018e0623 */
[----:B------:R0:W-:Y:S01]  /*317b0*/  STL [R1+0x298], R34 ;  /* 0x0002982201007387 */ /* 0x0001e20000100800 */
[----:B---3--:R-:W-:-:S03]  /*317c0*/  IADD3 R32, P3, PT, R5, R32, RZ ;  /* 0x0000002005207210 */ /* 0x008fc60007f7e0ff */
[----:B------:R2:W-:Y:S02]  /*317d0*/  STL [R1+0x294], R35 ;  /* 0x0002942301007387 */ /* 0x0005e40000100800 */
[----:B------:R-:W-:Y:S02]  /*317e0*/  IMAD.X R33, R6, 0x1, R33, P3 ;  /* 0x0000000106217824 */ /* 0x000fe400018e0621 */
[----:B------:R3:W-:Y:S01]  /*317f0*/  STL [R1+0x2d8], R32 ;  /* 0x0002d82001007387 */ /* 0x0007e20000100800 */
[----:B-1----:R-:W-:Y:S02]  /*31800*/  @!P1 IMAD.MOV.U32 R46, RZ, RZ, R34 ;  /* 0x000000ffff2e9224 */ /* 0x002fe400078e0022 */
[----:B------:R-:W-:Y:S01]  /*31810*/  @!P1 IMAD.MOV.U32 R47, RZ, RZ, R35 ;  /* 0x000000ffff2f9224 */ /* 0x000fe200078e0023 */
[----:B------:R1:W-:Y:S04]  /*31820*/  STL [R1+0x2d4], R33 ;  /* 0x0002d42101007387 */ /* 0x0003e80000100800 */
[----:B0-----:R-:W4:Y:S04]  /*31830*/  LDL.LU R34, [R1+0x338] ;  /* 0x0003380001227983 */ /* 0x001f280000300800 */
[----:B------:R0:W4:Y:S04]  /*31840*/  @!P1 LDG.E.U8 R54, desc[UR18][R46.64] ;  /* 0x000000122e369981 */ /* 0x000128000c1e1100 */
[----:B--2---:R-:W2:Y:S01]  /*31850*/  LDL.LU R35, [R1+0x334] ;  /* 0x0003340001237983 */ /* 0x004ea20000300800 */
[----:B0-----:R-:W-:-:S03]  /*31860*/  @!P1 IMAD.MOV.U32 R46, RZ, RZ, R32 ;  /* 0x000000ffff2e9224 */ /* 0x001fc600078e0020 */
[----:B---3--:R-:W3:Y:S01]  /*31870*/  LDL.LU R32, [R1+0x378] ;  /* 0x0003780001207983 */ /* 0x008ee20000300800 */
[----:B------:R-:W-:-:S03]  /*31880*/  @!P1 IMAD.MOV.U32 R47, RZ, RZ, R33 ;  /* 0x000000ffff2f9224 */ /* 0x000fc600078e0021 */
[----:B-1----:R-:W3:Y:S04]  /*31890*/  LDL.LU R33, [R1+0x374] ;  /* 0x0003740001217983 */ /* 0x002ee80000300800 */
[----:B------:R0:W-:Y:S04]  /*318a0*/  STS.U8 [R0+UR9+0x14400], R51 ;  /* 0x0144003300007988 */ /* 0x0001e80008000009 */
[----:B------:R1:W-:Y:S01]  /*318b0*/  STS.U8 [R0+UR9+0x14800], R50 ;  /* 0x0148003200007988 */ /* 0x0003e20008000009 */
[----:B0-----:R-:W-:Y:S02]  /*318c0*/  PRMT R51, RZ, 0x7610, R51 ;  /* 0x00007610ff337816 */ /* 0x001fe40000000033 */
[----:B-1----:R-:W-:-:S04]  /*318d0*/  PRMT R50, RZ, 0x7610, R50 ;  /* 0x00007610ff327816 */ /* 0x002fc80000000032 */
        /* <DEDUP_REMOVED lines=17> */
[----:B0-----:R-:W3:Y:S04]  /*319f0*/  LDL.LU R33, [R1+0x3f4] ;  /* 0x0003f40001217983 */ /* 0x001ee80000300800 */
[----:B------:R0:W-:Y:S04]  /*31a00*/  STS.U8 [R0+UR9+0x14c00], R45 ;  /* 0x014c002d00007988 */ /* 0x0001e80008000009 */
[----:B------:R1:W-:Y:S01]  /*31a10*/  STS.U8 [R0+UR9+0x15000], R7 ;  /* 0x0150000700007988 */ /* 0x0003e20008000009 */
[----:B0-----:R-:W-:-:S03]  /*31a20*/  PRMT R45, RZ, 0x7610, R45 ;  /* 0x00007610ff2d7816 */ /* 0x001fc6000000002d */
[----:B------:R0:W-:Y:S01]  /*31a30*/  STS.U8 [R0+UR9+0x15400], R8 ;  /* 0x0154000800007988 */ /* 0x0001e20008000009 */
[----:B-1----:R-:W-:-:S03]  /*31a40*/  PRMT R7, RZ, 0x7610, R7 ;  /* 0x00007610ff077816 */ /* 0x002fc60000000007 */
[----:B------:R1:W3:Y:S01]  /*31a50*/  @!P1 LDG.E.U8 R45, desc[UR18][R46.64] ;  /* 0x000000122e2d9981 */ /* 0x0002e2000c1e1100 */
[----:B----4-:R-:W-:-:S05]  /*31a60*/  IADD3 R34, P3, PT, R5, R34, RZ ;  /* 0x0000002205227210 */ /* 0x010fca0007f7e0ff */
[----:B--2---:R-:W-:Y:S01]  /*31a70*/  IMAD.X R35, R6, 0x1, R35, P3 ;  /* 0x0000000106237824 */ /* 0x004fe200018e0623 */
[----:B------:R-:W-:Y:S01]  /*31a80*/  STL [R1+0x3b8], R34 ;  /* 0x0003b82201007387 */ /* 0x000fe20000100800 */
[----:B---3--:R-:W-:-:S03]  /*31a90*/  IADD3 R32, P3, PT, R5, R32, RZ ;  /* 0x0000002005207210 */ /* 0x008fc60007f7e0ff */
[----:B------:R-:W-:Y:S02]  /*31aa0*/  STL [R1+0x3b4], R35 ;  /* 0x0003b42301007387 */ /* 0x000fe40000100800 */
[----:B------:R-:W-:Y:S02]  /*31ab0*/  IMAD.X R33, R6, 0x1, R33, P3 ;  /* 0x0000000106217824 */ /* 0x000fe400018e0621 */
[----:B------:R2:W-:Y:S01]  /*31ac0*/  STL [R1+0x3f8], R32 ;  /* 0x0003f82001007387 */ /* 0x0005e20000100800 */
[----:B-1----:R-:W-:Y:S02]  /*31ad0*/  @!P1 IMAD.MOV.U32 R46, RZ, RZ, R34 ;  /* 0x000000ffff2e9224 */ /* 0x002fe400078e0022 */
[----:B------:R-:W-:Y:S01]  /*31ae0*/  @!P1 IMAD.MOV.U32 R47, RZ, RZ, R35 ;  /* 0x000000ffff2f9224 */ /* 0x000fe200078e0023 */
[----:B------:R-:W-:Y:S04]  /*31af0*/  STL [R1+0x3f4], R33 ;  /* 0x0003f42101007387 */ /* 0x000fe80000100800 */
[----:B0-----:R-:W3:Y:S04]  /*31b00*/  LDL.LU R8, [R1+0x438] ;  /* 0x0004380001087983 */ /* 0x001ee80000300800 */
[----:B------:R0:W4:Y:S02]  /*31b10*/  @!P1 LDG.E.U8 R7, desc[UR18][R46.64] ;  /* 0x000000122e079981 */ /* 0x000124000c1e1100 */
[----:B0-----:R-:W-:-:S02]  /*31b20*/  @!P1 IMAD.MOV.U32 R46, RZ, RZ, R32 ;  /* 0x000000ffff2e9224 */ /* 0x001fc400078e0020 */
[----:B--2---:R-:W2:Y:S01]  /*31b30*/  LDL.LU R32, [R1+0x434] ;  /* 0x0004340001207983 */ /* 0x004ea20000300800 */
[----:B------:R-:W-:Y:S01]  /*31b40*/  @!P1 IMAD.MOV.U32 R47, RZ, RZ, R33 ;  /* 0x000000ffff2f9224 */ /* 0x000fe200078e0021 */
[----:B------:R-:W-:-:S04]  /*31b50*/  PRMT R92, RZ, 0x7610, R92 ;  /* 0x00007610ff5c7816 */ /* 0x000fc8000000005c */
[----:B------:R-:W-:Y:S04]  /*31b60*/  STL [R1+0x1328], R47 ;  /* 0x0013282f01007387 */ /* 0x000fe80000100800 */
[----:B------:R-:W-:Y:S04]  /*31b70*/  STL [R1+0x1330], R47 ;  /* 0x0013302f01007387 */ /* 0x000fe80000100800 */
[----:B------:R-:W-:Y:S04]  /*31b80*/  STL [R1+0x1390], R47 ;  /* 0x0013902f01007387 */ /* 0x000fe80000100800 */
[----:B------:R-:W-:Y:S04]  /*31b90*/  STL [R1+0x1398], R47 ;  /* 0x0013982f01007387 */ /* 0x000fe80000100800 */
[----:B------:R-:W-:Y:S04]  /*31ba0*/  STL [R1+0x13c0], R47 ;  /* 0x0013c02f01007387 */ /* 0x000fe80000100800 */
[----:B------:R-:W-:Y:S04]  /*31bb0*/  STS.U8 [R0+UR9+0x15800], R9 ;  /* 0x0158000900007988 */ /* 0x000fe80008000009 */
[----:B------:R-:W-:Y:S04]  /*31bc0*/  STL [R1+0x13c8], R47 ;  /* 0x0013c82f01007387 */ /* 0x000fe80000100800 */
[----:B------:R-:W-:Y:S04]  /*31bd0*/  STS.U8 [R0+UR9+0x15c00], R37 ;  /* 0x015c002500007988 */ /* 0x000fe80008000009 */
[----:B------:R0:W4:Y:S04]  /*31be0*/  @!P1 LDG.E.U8 R92, desc[UR18][R46.64] ;  /* 0x000000122e5c9981 */ /* 0x000128000c1e1100 */
[----:B------:R-:W-:Y:S04]  /*31bf0*/  STL [R1+0x13f0], R47 ;  /* 0x0013f02f01007387 */ /* 0x000fe80000100800 */
[----:B------:R1:W-:Y:S01]  /*31c00*/  STS.U8 [R0+UR9+0x16000], R38 ;  /* 0x0160002600007988 */ /* 0x0003e20008000009 */
[----:B0-----:R-:W-:Y:S01]  /*31c10*/  PRMT R46, RZ, 0x7610, R46 ;  /* 0x00007610ff2e7816 */ /* 0x001fe2000000002e */
[----:B-1----:R-:W-:-:S02]  /*31c20*/  IMAD.MOV.U32 R38, RZ, RZ, R43 ;  /* 0x000000ffff267224 */ /* 0x002fc400078e002b */
[----:B------:R-:W-:Y:S01]  /*31c30*/  IMAD.MOV.U32 R43, RZ, RZ, R3 ;  /* 0x000000ffff2b7224 */ /* 0x000fe200078e0003 */
[----:B------:R0:W-:Y:S04]  /*31c40*/  STS.U8 [R0+UR9+0x16400], R39 ;  /* 0x0164002700007988 */ /* 0x0001e80008000009 */
[----:B------:R-:W-:Y:S01]  /*31c50*/  STS.U8 [R0+UR9+0x16800], R40 ;  /* 0x0168002800007988 */ /* 0x000fe20008000009 */
[----:B------:R-:W-:-:S03]  /*31c60*/  IMAD.MOV.U32 R37, RZ, RZ, R42 ;  /* 0x000000ffff257224 */ /* 0x000fc600078e002a */
[----:B------:R1:W-:Y:S01]  /*31c70*/  STS.U8 [R0+UR9+0x16c00], R41 ;  /* 0x016c002900007988 */ /* 0x0003e20008000009 */
[----:B0-----:R-:W-:Y:S02]  /*31c80*/  IMAD.MOV.U32 R39, RZ, RZ, R62 ;  /* 0x000000ffff277224 */ /* 0x001fe400078e003e */
[----:B------:R-:W-:Y:S01]  /*31c90*/  IMAD.MOV.U32 R62, RZ, RZ, R2 ;  /* 0x000000ffff3e7224 */ /* 0x000fe200078e0002 */
[----:B------:R-:W-:Y:S01]  /*31ca0*/  STS.U8 [R0+UR9+0x17000], R78 ;  /* 0x0170004e00007988 */ /* 0x000fe20008000009 */
[----:B------:R-:W-:Y:S02]  /*31cb0*/  IMAD.MOV.U32 R42, RZ, RZ, R74 ;  /* 0x000000ffff2a7224 */ /* 0x000fe400078e004a */
[----:B-1----:R-:W-:Y:S01]  /*31cc0*/  IMAD.MOV.U32 R41, RZ, RZ, R70 ;  /* 0x000000ffff297224 */ /* 0x002fe200078e0046 */
[----:B------:R-:W-:Y:S01]  /*31cd0*/  STS.U8 [R0+UR9+0x17400], R80 ;  /* 0x0174005000007988 */ /* 0x000fe20008000009 */
[----:B------:R-:W-:Y:S02]  /*31ce0*/  IMAD.MOV.U32 R40, RZ, RZ, R66 ;  /* 0x000000ffff287224 */ /* 0x000fe400078e0042 */
[----:B------:R-:W-:Y:S01]  /*31cf0*/  IMAD.MOV.U32 R66, RZ, RZ, R4 ;  /* 0x000000ffff427224 */ /* 0x000fe200078e0004 */
[----:B------:R-:W-:Y:S04]  /*31d00*/  STS.U8 [R0+UR9+0x17800], R81 ;  /* 0x0178005100007988 */ /* 0x000fe80008000009 */
[----:B------:R-:W-:Y:S01]  /*31d10*/  STS.U8 [R0+UR9+0x17c00], R87 ;  /* 0x017c005700007988 */ /* 0x000fe20008000009 */
[----:B---3--:R-:W-:-:S05]  /*31d20*/  IADD3 R8, P3, PT, R5, R8, RZ ;  /* 0x0000000805087210 */ /* 0x008fca0007f7e0ff */
[----:B------:R0:W-:Y:S01]  /*31d30*/  STL [R1+0x438], R8 ;  /* 0x0004380801007387 */ /* 0x0001e20000100800 */
[----:B--2---:R-:W-:-:S04]  /*31d40*/  IMAD.X R32, R6, 0x1, R32, P3 ;  /* 0x0000000106207824 */ /* 0x004fc800018e0620 */
[----:B------:R-:W-:Y:S01]  /*31d50*/  @!P1 IMAD.MOV.U32 R9, RZ, RZ, R32 ;  /* 0x000000ffff099224 */ /* 0x000fe200078e0020 */
[----:B------:R-:W-:Y:S04]  /*31d60*/  STL [R1+0x434], R32 ;  /* 0x0004342001007387 */ /* 0x000fe80000100800 */
[----:B------:R-:W2:Y:S04]  /*31d70*/  LDL.LU R3, [R1+0x64] ;  /* 0x0000640001037983 */ /* 0x000ea80000300800 */
[----:B------:R0:W3:Y:S04]  /*31d80*/  @!P1 LDG.E.U8 R46, desc[UR18][R8.64] ;  /* 0x00000012082e9981 */ /* 0x0000e8000c1e1100 */
[----:B------:R-:W3:Y:S01]  /*31d90*/  LDL.LU R70, [R1+0x4] ;  /* 0x0000040001467983 */ /* 0x000ee20000300800 */
[----:B0-----:R-:W0:Y:S03]  /*31da0*/  S2R R8, SR_TID.X ;  /* 0x0000000000087919 */ /* 0x001e260000002100 */
[----:B------:R-:W-:Y:S04]  /*31db0*/  STL [R1+0x1334], R87 ;  /* 0x0013345701007387 */ /* 0x000fe80000100800 */
[----:B------:R-:W-:Y:S04]  /*31dc0*/  STL [R1+0x133c], R87 ;  /* 0x00133c5701007387 */ /* 0x000fe80000100800 */
[----:B------:R-:W4:Y:S04]  /*31dd0*/  LDL.LU R74, [R1+0x1a8] ;  /* 0x0001a800014a7983 */ /* 0x000f280000300800 */
[----:B------:R-:W4:Y:S04]  /*31de0*/  LDL.LU R78, [R1+0x18c] ;  /* 0x00018c00014e7983 */ /* 0x000f280000300800 */
[----:B------:R-:W4:Y:S04]  /*31df0*/  LDL.LU R4, [R1+0x170] ;  /* 0x0001700001047983 */ /* 0x000f280000300800 */
[----:B------:R-:W4:Y:S04]  /*31e00*/  LDL.LU R80, [R1+0x154] ;  /* 0x0001540001507983 */ /* 0x000f280000300800 */
[----:B------:R-:W4:Y:S01]  /*31e10*/  LDL.LU R81, [R1+0x138] ;  /* 0x0001380001517983 */ /* 0x000f220000300800 */
[----:B0-----:R-:W-:-:S04]  /*31e20*/  LOP3.LUT R8, R8, 0x7f, RZ, 0xc0, !PT ;  /* 0x0000007f08087812 */ /* 0x001fc800078ec0ff */
[----:B------:R-:W-:-:S05]  /*31e30*/  LOP3.LUT R2, R8, 0x10, RZ, 0x3c, !PT ;  /* 0x0000001008027812 */ /* 0x000fca00078e3cff */
[----:B------:R0:W-:Y:S04]  /*31e40*/  STS.U8 [R2+UR9+0x14080], R88 ;  /* 0x0140805802007988 */ /* 0x0001e80008000009 */
[----:B------:R1:W-:Y:S04]  /*31e50*/  STS.U8 [R2+UR9+0x14480], R89 ;  /* 0x0144805902007988 */ /* 0x0003e80008000009 */
[----:B------:R1:W-:Y:S04]  /*31e60*/  STS.U8 [R2+UR9+0x14880], R91 ;  /* 0x0148805b02007988 */ /* 0x0003e80008000009 */
[----:B0-----:R-:W4:Y:S04]  /*31e70*/  LDL.LU R88, [R1+0x11c] ;  /* 0x00011c0001587983 */ /* 0x001f280000300800 */
[----:B-1----:R-:W4:Y:S04]  /*31e80*/  LDL.LU R89, [R1+0x100] ;  /* 0x0001000001597983 */ /* 0x002f280000300800 */
[----:B------:R-:W4:Y:S04]  /*31e90*/  LDL.LU R91, [R1+0xe0] ;  /* 0x0000e000015b7983 */ /* 0x000f280000300800 */
[----:B------:R-:W4:Y:S04]  /*31ea0*/  LDL.LU R35, [R1+0xc0] ;  /* 0x0000c00001237983 */ /* 0x000f280000300800 */
[----:B------:R0:W-:Y:S04]  /*31eb0*/  STS.U8 [R2+UR9+0x14c80], R37 ;  /* 0x014c802502007988 */ /* 0x0001e80008000009 */
[----:B------:R-:W4:Y:S04]  /*31ec0*/  LDL.LU R36, [R1+0xa0] ;  /* 0x0000a00001247983 */ /* 0x000f280000300800 */
[----:B------:R1:W-:Y:S04]  /*31ed0*/  STS.U8 [R2+UR9+0x15080], R38 ;  /* 0x0150802602007988 */ /* 0x0003e80008000009 */
[----:B0-----:R-:W4:Y:S04]  /*31ee0*/  LDL.LU R37, [R1+0x80] ;  /* 0x0000800001257983 */ /* 0x001f280000300800 */
[----:B------:R0:W-:Y:S04]  /*31ef0*/  STS.U8 [R2+UR9+0x15480], R39 ;  /* 0x0154802702007988 */ /* 0x0001e80008000009 */
[----:B-1----:R-:W4:Y:S04]  /*31f00*/  LDL.LU R38, [R1+0x60] ;  /* 0x0000600001267983 */ /* 0x002f280000300800 */
[----:B------:R1:W-:Y:S04]  /*31f10*/  STS.U8 [R2+UR9+0x15880], R40 ;  /* 0x0158802802007988 */ /* 0x0003e80008000009 */
[----:B0-----:R-:W4:Y:S04]  /*31f20*/  LDL.LU R39, [R1+0x40] ;  /* 0x0000400001277983 */ /* 0x001f280000300800 */
[----:B------:R0:W-:Y:S04]  /*31f30*/  STS.U8 [R2+UR9+0x15c80], R41 ;  /* 0x015c802902007988 */ /* 0x0001e80008000009 */
[----:B-1----:R-:W4:Y:S04]  /*31f40*/  LDL.LU R40, [R1+0x20] ;  /* 0x0000200001287983 */ /* 0x002f280000300800 */
[----:B0-----:R-:W4:Y:S04]  /*31f50*/  LDL.LU R41, [R1] ;  /* 0x0000000001297983 */ /* 0x001f280000300800 */
[----:B------:R0:W-:Y:S04]  /*31f60*/  STS.U8 [R2+UR9+0x16080], R42 ;  /* 0x0160802a02007988 */ /* 0x0001e80008000009 */
[----:B------:R1:W-:Y:S04]  /*31f70*/  STS.U8 [R2+UR9+0x16480], R43 ;  /* 0x0164802b02007988 */ /* 0x0003e80008000009 */
[----:B------:R0:W-:Y:S04]  /*31f80*/  STS.U8 [R2+UR9+0x16880], R58 ;  /* 0x0168803a02007988 */ /* 0x0001e80008000009 */
[----:B------:R-:W-:Y:S04]  /*31f90*/  STL [R1+0x1358], R86 ;  /* 0x0013585601007387 */ /* 0x000fe80000100800 */
[----:B------:R-:W-:Y:S04]  /*31fa0*/  STL [R1+0x1360], R86 ;  /* 0x0013605601007387 */ /* 0x000fe80000100800 */
[----:B0-----:R-:W4:Y:S04]  /*31fb0*/  LDL.LU R42, [R1+0x1a4] ;  /* 0x0001a400012a7983 */ /* 0x001f280000300800 */
[----:B-1----:R-:W4:Y:S04]  /*31fc0*/  LDL.LU R43, [R1+0x188] ;  /* 0x00018800012b7983 */ /* 0x002f280000300800 */
[----:B------:R-:W4:Y:S04]  /*31fd0*/  LDL.LU R58, [R1+0x16c] ;  /* 0x00016c00013a7983 */ /* 0x000f280000300800 */
[----:B--2---:R0:W-:Y:S02]  /*31fe0*/  STS.U8 [R2+UR9+0x16c80], R3 ;  /* 0x016c800302007988 */ /* 0x0041e40008000009 */
[----:B0-----:R-:W0:Y:S02]  /*31ff0*/  S2R R3, SR_TID.X ;  /* 0x0000000000037919 */ /* 0x001e240000002100 */
[----:B------:R1:W-:Y:S04]  /*32000*/  STS.U8 [R2+UR9+0x17080], R62 ;  /* 0x0170803e02007988 */ /* 0x0003e80008000009 */
[----:B------:R2:W-:Y:S04]  /*32010*/  STS.U8 [R2+UR9+0x17480], R66 ;  /* 0x0174804202007988 */ /* 0x0005e80008000009 */
[----:B---3--:R3:W-:Y:S04]  /*32020*/  STS.U8 [R2+UR9+0x17880], R70 ;  /* 0x0178804602007988 */ /* 0x0087e80008000009 */
[----:B-1----:R-:W4:Y:S04]  /*32030*/  LDL.LU R62, [R1+0x150] ;  /* 0x00015000013e7983 */ /* 0x002f280000300800 */
[----:B------:R-:W-:Y:S04]  /*32040*/  STS.U8 [R2+UR9+0x17c80], R86 ;  /* 0x017c805602007988 */ /* 0x000fe80008000009 */
[----:B--2---:R-:W2:Y:S04]  /*32050*/  LDL.LU R66, [R1+0x134] ;  /* 0x0001340001427983 */ /* 0x004ea80000300800 */
[----:B---3--:R-:W3:Y:S01]  /*32060*/  LDL.LU R70, [R1+0x118] ;  /* 0x0001180001467983 */ /* 0x008ee20000300800 */
[----:B0-----:R-:W-:-:S04]  /*32070*/  LOP3.LUT R3, R3, 0x7f, RZ, 0xc0, !PT ;  /* 0x0000007f03037812 */ /* 0x001fc800078ec0ff */
[----:B------:R-:W-:-:S05]  /*32080*/  LOP3.LUT R3, R3, 0x20, RZ, 0x3c, !PT ;  /* 0x0000002003037812 */ /* 0x000fca00078e3cff */
[----:B----4-:R0:W-:Y:S04]  /*32090*/  STS.U8 [R3+UR9+0x14100], R74 ;  /* 0x0141004a03007988 */ /* 0x0101e80008000009 */
[----:B------:R1:W-:Y:S04]  /*320a0*/  STS.U8 [R3+UR9+0x14500], R78 ;  /* 0x0145004e03007988 */ /* 0x0003e80008000009 */
[----:B------:R4:W-:Y:S04]  /*320b0*/  STS.U8 [R3+UR9+0x14900], R4 ;  /* 0x0149000403007988 */ /* 0x0009e80008000009 */
[----:B0-----:R-:W3:Y:S04]  /*320c0*/  LDL.LU R74, [R1+0xfc] ;  /* 0x0000fc00014a7983 */ /* 0x001ee80000300800 */
[----:B-1----:R-:W3:Y:S04]  /*320d0*/  LDL.LU R78, [R1+0xdc] ;  /* 0x0000dc00014e7983 */ /* 0x002ee80000300800 */
[----:B------:R0:W-:Y:S04]  /*320e0*/  STS.U8 [R3+UR9+0x14d00], R80 ;  /* 0x014d005003007988 */ /* 0x0001e80008000009 */
[----:B----4-:R-:W4:Y:S04]  /*320f0*/  LDL.LU R4, [R1+0xbc] ;  /* 0x0000bc0001047983 */ /* 0x010f280000300800 */
        /* <DEDUP_REMOVED lines=8> */
[----:B0-----:R-:W4:Y:S04]  /*32180*/  LDL.LU R91, [R1+0x1c] ;  /* 0x00001c00015b7983 */ /* 0x001f280000300800 */
        /* <DEDUP_REMOVED lines=8> */
[----:B0-----:R-:W0:Y:S02]  /*32210*/  S2R R3, SR_TID.X ;  /* 0x0000000000037919 */ /* 0x001e240000002100 */
[----:B------:R-:W-:Y:S04]  /*32220*/  STL [R1+0x1364], R85 ;  /* 0x0013645501007387 */ /* 0x000fe80000100800 */
[----:B------:R-:W-:Y:S04]  /*32230*/  STL [R1+0x136c], R85 ;  /* 0x00136c5501007387 */ /* 0x000fe80000100800 */
[----:B------:R-:W-:Y:S01]  /*32240*/  STL [R1+0x1384], R85 ;  /* 0x0013845501007387 */ /* 0x000fe20000100800 */
[----:B0-----:R-:W-:-:S04]  /*32250*/  LOP3.LUT R3, R3, 0x7f, RZ, 0xc0, !PT ;  /* 0x0000007f03037812 */ /* 0x001fc800078ec0ff */
[----:B------:R-:W-:-:S05]  /*32260*/  LOP3.LUT R3, R3, 0x30, RZ, 0x3c, !PT ;  /* 0x0000003003037812 */ /* 0x000fca00078e3cff */
[----:B------:R-:W-:Y:S04]  /*32270*/  STS.U8 [R3+UR9+0x14180], R42 ;  /* 0x0141802a03007988 */ /* 0x000fe80008000009 */
[----:B------:R-:W-:Y:S04]  /*32280*/  STS.U8 [R3+UR9+0x14580], R43 ;  /* 0x0145802b03007988 */ /* 0x000fe80008000009 */
[----:B------:R-:W-:Y:S04]  /*32290*/  STS.U8 [R3+UR9+0x14980], R58 ;  /* 0x0149803a03007988 */ /* 0x000fe80008000009 */
[----:B------:R-:W-:Y:S04]  /*322a0*/  STL [R1+0x138c], R85 ;  /* 0x00138c5501007387 */ /* 0x000fe80000100800 */
[----:B------:R-:W-:Y:S04]  /*322b0*/  STL [R1+0x13b4], R85 ;  /* 0x0013b45501007387 */ /* 0x000fe80000100800 */
[----:B------:R-:W-:Y:S04]  /*322c0*/  STL [R1+0x13bc], R85 ;  /* 0x0013bc5501007387 */ /* 0x000fe80000100800 */
[----:B------:R-:W-:Y:S04]  /*322d0*/  STL [R1+0x13e4], R85 ;  /* 0x0013e45501007387 */ /* 0x000fe80000100800 */
[----:B------:R-:W-:Y:S04]  /*322e0*/  STL [R1+0x13ec], R85 ;  /* 0x0013ec5501007387 */ /* 0x000fe80000100800 */
[----:B------:R-:W-:Y:S04]  /*322f0*/  STS.U8 [R3+UR9+0x14d80], R62 ;  /* 0x014d803e03007988 */ /* 0x000fe80008000009 */
[----:B--2---:R-:W-:Y:S04]  /*32300*/  STS.U8 [R3+UR9+0x15180], R66 ;  /* 0x0151804203007988 */ /* 0x004fe80008000009 */
[----:B---3--:R-:W-:Y:S04]  /*32310*/  STS.U8 [R3+UR9+0x15580], R70 ;  /* 0x0155804603007988 */ /* 0x008fe80008000009 */
[----:B------:R-:W-:Y:S04]  /*32320*/  STS.U8 [R3+UR9+0x15980], R74 ;  /* 0x0159804a03007988 */ /* 0x000fe80008000009 */
[----:B------:R-:W-:Y:S04]  /*32330*/  STS.U8 [R3+UR9+0x15d80], R78 ;  /* 0x015d804e03007988 */ /* 0x000fe80008000009 */
[----:B----4-:R-:W-:Y:S04]  /*32340*/  STS.U8 [R3+UR9+0x16180], R4 ;  /* 0x0161800403007988 */ /* 0x010fe80008000009 */
[----:B------:R-:W-:Y:S04]  /*32350*/  STS.U8 [R3+UR9+0x16580], R80 ;  /* 0x0165805003007988 */ /* 0x000fe80008000009 */
[----:B------:R-:W-:Y:S04]  /*32360*/  STS.U8 [R3+UR9+0x16980], R81 ;  /* 0x0169805103007988 */ /* 0x000fe80008000009 */
[----:B------:R-:W-:Y:S04]  /*32370*/  STS.U8 [R3+UR9+0x16d80], R88 ;  /* 0x016d805803007988 */ /* 0x000fe80008000009 */
[----:B------:R-:W-:Y:S04]  /*32380*/  STS.U8 [R3+UR9+0x17180], R89 ;  /* 0x0171805903007988 */ /* 0x000fe80008000009 */
[----:B------:R0:W-:Y:S04]  /*32390*/  STS.U8 [R3+UR9+0x17580], R91 ;  /* 0x0175805b03007988 */ /* 0x0001e80008000009 */
[----:B0-----:R-:W2:Y:S04]  /*323a0*/  LDL.LU R91, [R1+0x1a0] ;  /* 0x0001a000015b7983 */ /* 0x001ea80000300800 */
[----:B------:R-:W-:Y:S04]  /*323b0*/  STS.U8 [R3+UR9+0x17980], R93 ;  /* 0x0179805d03007988 */ /* 0x000fe80008000009 */
[----:B------:R0:W-:Y:S04]  /*323c0*/  STS.U8 [R3+UR9+0x17d80], R84 ;  /* 0x017d805403007988 */ /* 0x0001e80008000009 */
[----:B------:R-:W3:Y:S04]  /*323d0*/  LDL.LU R85, [R1+0x168] ;  /* 0x0001680001557983 */ /* 0x000ee80000300800 */
[----:B------:R-:W4:Y:S01]  /*323e0*/  LDL.LU R86, [R1+0x14c] ;  /* 0x00014c0001567983 */ /* 0x000f220000300800 */
[----:B0-----:R-:W0:Y:S03]  /*323f0*/  S2R R3, SR_TID.X ;  /* 0x0000000000037919 */ /* 0x001e260000002100 */
[----:B------:R-:W3:Y:S04]  /*32400*/  LDL.LU R87, [R1+0x130] ;  /* 0x0001300001577983 */ /* 0x000ee80000300800 */
        /* <DEDUP_REMOVED lines=9> */
[----:B------:R1:W-:Y:S01]  /*324a0*/  STL [R1+0x1370], R93 ;  /* 0x0013705d01007387 */ /* 0x0003e20000100800 */
[----:B0-----:R-:W-:-:S03]  /*324b0*/  LOP3.LUT R3, R3, 0x7f, RZ, 0xc0, !PT ;  /* 0x0000007f03037812 */ /* 0x001fc600078ec0ff */
[----:B-1----:R-:W3:Y:S04]  /*324c0*/  LDL.LU R93, [R1+0x184] ;  /* 0x00018400015d7983 */ /* 0x002ee80000300800 */
[----:B------:R-:W4:Y:S04]  /*324d0*/  LDL.LU R41, [R1+0x19c] ;  /* 0x00019c0001297983 */ /* 0x000f280000300800 */
[----:B------:R-:W4:Y:S04]  /*324e0*/  LDL.LU R42, [R1+0x180] ;  /* 0x00018000012a7983 */ /* 0x000f280000300800 */
[----:B------:R-:W4:Y:S04]  /*324f0*/  LDL.LU R43, [R1+0x164] ;  /* 0x00016400012b7983 */ /* 0x000f280000300800 */
[----:B------:R-:W4:Y:S04]  /*32500*/  LDL.LU R58, [R1+0x148] ;  /* 0x00014800013a7983 */ /* 0x000f280000300800 */
[----:B------:R-:W4:Y:S01]  /*32510*/  LDL.LU R62, [R1+0x12c] ;  /* 0x00012c00013e7983 */ /* 0x000f220000300800 */
[----:B------:R-:W-:-:S03]  /*32520*/  LOP3.LUT R9, R3, 0x40, RZ, 0x3c, !PT ;  /* 0x0000004003097812 */ /* 0x000fc600078e3cff */
        /* <DEDUP_REMOVED lines=9> */
[----:B--2---:R0:W-:Y:S04]  /*325c0*/  STS.U8 [R9+UR9+0x14200], R91 ;  /* 0x0142005b09007988 */ /* 0x0041e80008000009 */
[----:B0-----:R-:W2:Y:S01]  /*325d0*/  LDL.LU R91, [R1+0x1458] ;  /* 0x00145800015b7983 */ /* 0x001ea20000300800 */
[----:B------:R-:W-:-:S03]  /*325e0*/  LOP3.LUT R3, R3, 0x50, RZ, 0x3c, !PT ;  /* 0x0000005003037812 */ /* 0x000fc600078e3cff */
[----:B---3--:R-:W-:Y:S04]  /*325f0*/  STS.U8 [R9+UR9+0x14600], R93 ;  /* 0x0146005d09007988 */ /* 0x008fe80008000009 */
[----:B------:R-:W-:Y:S04]  /*32600*/  STS.U8 [R9+UR9+0x14a00], R85 ;  /* 0x014a005509007988 */ /* 0x000fe80008000009 */
[----:B----4-:R-:W-:Y:S04]  /*32610*/  STS.U8 [R9+UR9+0x14e00], R86 ;  /* 0x014e005609007988 */ /* 0x010fe80008000009 */
[----:B------:R-:W-:Y:S04]  /*32620*/  STS.U8 [R9+UR9+0x15200], R87 ;  /* 0x0152005709007988 */ /* 0x000fe80008000009 */
        /* <DEDUP_REMOVED lines=9> */
[----:B0-----:R-:W2:Y:S04]  /*326c0*/  LDL.LU R32, [R1+0x198] ;  /* 0x0001980001207983 */ /* 0x001ea80000300800 */
[----:B-1----:R-:W2:Y:S04]  /*326d0*/  LDL.LU R33, [R1+0x17c] ;  /* 0x00017c0001217983 */ /* 0x002ea80000300800 */
[----:B---3--:R-:W3:Y:S04]  /*326e0*/  LDL.LU R34, [R1+0x160] ;  /* 0x0001600001227983 */ /* 0x008ee80000300800 */
[----:B----4-:R-:W4:Y:S04]  /*326f0*/  LDL.LU R35, [R1+0x144] ;  /* 0x0001440001237983 */ /* 0x010f280000300800 */
[----:B------:R-:W3:Y:S04]  /*32700*/  LDL.LU R36, [R1+0x128] ;  /* 0x0001280001247983 */ /* 0x000ee80000300800 */
[----:B------:R-:W3:Y:S04]  /*32710*/  LDL.LU R37, [R1+0x10c] ;  /* 0x00010c0001257983 */ /* 0x000ee80000300800 */
[----:B------:R-:W3:Y:S04]  /*32720*/  LDL.LU R38, [R1+0xf0] ;  /* 0x0000f00001267983 */ /* 0x000ee80000300800 */
[----:B------:R-:W3:Y:S04]  /*32730*/  LDL.LU R39, [R1+0xd0] ;  /* 0x0000d00001277983 */ /* 0x000ee80000300800 */
[----:B------:R-:W3:Y:S04]  /*32740*/  LDL.LU R40, [R1+0xb0] ;  /* 0x0000b00001287983 */ /* 0x000ee80000300800 */
[----:B--2---:R-:W-:Y:S04]  /*32750*/  STS.U8 [R9+UR9+0x17a00], R91 ;  /* 0x017a005b09007988 */ /* 0x004fe80008000009 */
[----:B------:R-:W-:Y:S04]  /*32760*/  STS.U8 [R9+UR9+0x17e00], R83 ;  /* 0x017e005309007988 */ /* 0x000fe80008000009 */
        /* <DEDUP_REMOVED lines=13> */
[----:B-1----:R-:W4:Y:S04]  /*32840*/  LDL.LU R42, [R1+0x70] ;  /* 0x00007000012a7983 */ /* 0x002f280000300800 */
[----:B------:R-:W-:Y:S04]  /*32850*/  STS.U8 [R3+UR9+0x17280], R88 ;  /* 0x0172805803007988 */ /* 0x000fe80008000009 */
[----:B--2---:R-:W2:Y:S04]  /*32860*/  LDL.LU R43, [R1+0x50] ;  /* 0x00005000012b7983 */ /* 0x004ea80000300800 */
[----:B------:R1:W-:Y:S04]  /*32870*/  STS.U8 [R3+UR9+0x17680], R89 ;  /* 0x0176805903007988 */ /* 0x0003e80008000009 */
[----:B0-----:R-:W2:Y:S04]  /*32880*/  LDL.LU R81, [R1+0x30] ;  /* 0x0000300001517983 */ /* 0x001ea80000300800 */
[----:B-1----:R-:W2:Y:S04]  /*32890*/  LDL.LU R89, [R1+0x10] ;  /* 0x0000100001597983 */ /* 0x002ea80000300800 */
[----:B------:R-:W2:Y:S04]  /*328a0*/  LDL.LU R62, [R1+0x194] ;  /* 0x00019400013e7983 */ /* 0x000ea80000300800 */
[----:B------:R-:W2:Y:S04]  /*328b0*/  LDL.LU R66, [R1+0x178] ;  /* 0x0001780001427983 */ /* 0x000ea80000300800 */
[----:B------:R-:W2:Y:S04]  /*328c0*/  LDL.LU R70, [R1+0x15c] ;  /* 0x00015c0001467983 */ /* 0x000ea80000300800 */
[----:B------:R-:W-:Y:S04]  /*328d0*/  STS.U8 [R3+UR9+0x17a80], R90 ;  /* 0x017a805a03007988 */ /* 0x000fe80008000009 */
[----:B------:R-:W2:Y:S04]  /*328e0*/  LDL.LU R74, [R1+0x140] ;  /* 0x00014000014a7983 */ /* 0x000ea80000300800 */
[----:B------:R0:W-:Y:S04]  /*328f0*/  STS.U8 [R3+UR9+0x17e80], R82 ;  /* 0x017e805203007988 */ /* 0x0001e80008000009 */
[----:B------:R-:W2:Y:S01]  /*32900*/  LDL.LU R78, [R1+0x124] ;  /* 0x00012400014e7983 */ /* 0x000ea20000300800 */
[----:B------:R-:W-:-:S03]  /*32910*/  LOP3.LUT R58, R8, 0x60, RZ, 0x3c, !PT ;  /* 0x00000060083a7812 */ /* 0x000fc600078e3cff */
        /* <DEDUP_REMOVED lines=11> */
[----:B---3--:R3:W-:Y:S04]  /*329d0*/  STS.U8 [R58+UR9+0x14b00], R34 ;  /* 0x014b00223a007988 */ /* 0x0087e80008000009 */
[----:B0-----:R-:W2:Y:S04]  /*329e0*/  LDL.LU R32, [R1+0x1454] ;  /* 0x0014540001207983 */ /* 0x001ea80000300800 */
[----:B-1----:R-:W2:Y:S04]  /*329f0*/  LDL.LU R33, [R1+0x1450] ;  /* 0x0014500001217983 */ /* 0x002ea80000300800 */
[----:B---3--:R-:W3:Y:S04]  /*32a00*/  LDL.LU R34, [R1+0x144c] ;  /* 0x00144c0001227983 */ /* 0x008ee80000300800 */
[----:B----4-:R0:W-:Y:S04]  /*32a10*/  STS.U8 [R58+UR9+0x14f00], R35 ;  /* 0x014f00233a007988 */ /* 0x0101e80008000009 */
[----:B------:R1:W-:Y:S04]  /*32a20*/  STS.U8 [R58+UR9+0x15300], R36 ;  /* 0x015300243a007988 */ /* 0x0003e80008000009 */
[----:B------:R4:W-:Y:S04]  /*32a30*/  STS.U8 [R58+UR9+0x15700], R37 ;  /* 0x015700253a007988 */ /* 0x0009e80008000009 */
[----:B0-----:R-:W3:Y:S04]  /*32a40*/  LDL.LU R35, [R1+0x1448] ;  /* 0x0014480001237983 */ /* 0x001ee80000300800 */
[----:B-1----:R-:W3:Y:S04]  /*32a50*/  LDL.LU R36, [R1+0x1444] ;  /* 0x0014440001247983 */ /* 0x002ee80000300800 */
[----:B----4-:R-:W4:Y:S04]  /*32a60*/  LDL.LU R37, [R1+0x1440] ;  /* 0x0014400001257983 */ /* 0x010f280000300800 */
[----:B------:R0:W-:Y:S04]  /*32a70*/  STS.U8 [R58+UR9+0x15b00], R38 ;  /* 0x015b00263a007988 */ /* 0x0001e80008000009 */
[----:B------:R1:W-:Y:S04]  /*32a80*/  STS.U8 [R58+UR9+0x15f00], R39 ;  /* 0x015f00273a007988 */ /* 0x0003e80008000009 */
[----:B------:R1:W-:Y:S04]  /*32a90*/  STS.U8 [R58+UR9+0x16300], R40 ;  /* 0x016300283a007988 */ /* 0x0003e80008000009 */
[----:B0-----:R-:W3:Y:S04]  /*32aa0*/  LDL.LU R38, [R1+0x143c] ;  /* 0x00143c0001267983 */ /* 0x001ee80000300800 */
[----:B-1----:R-:W3:Y:S04]  /*32ab0*/  LDL.LU R39, [R1+0x1438] ;  /* 0x0014380001277983 */ /* 0x002ee80000300800 */
[----:B------:R-:W3:Y:S04]  /*32ac0*/  LDL.LU R40, [R1+0x1434] ;  /* 0x0014340001287983 */ /* 0x000ee80000300800 */
[----:B------:R0:W-:Y:S04]  /*32ad0*/  STS.U8 [R58+UR9+0x16700], R41 ;  /* 0x016700293a007988 */ /* 0x0001e80008000009 */
[----:B------:R1:W-:Y:S04]  /*32ae0*/  STS.U8 [R58+UR9+0x16b00], R42 ;  /* 0x016b002a3a007988 */ /* 0x0003e80008000009 */
[----:B0-----:R-:W3:Y:S04]  /*32af0*/  LDL.LU R41, [R1+0x1430] ;  /* 0x0014300001297983 */ /* 0x001ee80000300800 */
[----:B--2---:R0:W-:Y:S04]  /*32b00*/  STS.U8 [R58+UR9+0x16f00], R43 ;  /* 0x016f002b3a007988 */ /* 0x0041e80008000009 */
[----:B-1----:R-:W2:Y:S04]  /*32b10*/  LDL.LU R42, [R1+0x142c] ;  /* 0x00142c00012a7983 */ /* 0x002ea80000300800 */
[----:B------:R1:W-:Y:S04]  /*32b20*/  STS.U8 [R58+UR9+0x17300], R81 ;  /* 0x017300513a007988 */ /* 0x0003e80008000009 */
[----:B0-----:R-:W2:Y:S04]  /*32b30*/  LDL.LU R43, [R1+0x1428] ;  /* 0x00142800012b7983 */ /* 0x001ea80000300800 */
[----:B------:R0:W-:Y:S04]  /*32b40*/  STS.U8 [R58+UR9+0x17700], R89 ;  /* 0x017700593a007988 */ /* 0x0001e80008000009 */
[----:B-1----:R-:W2:Y:S04]  /*32b50*/  LDL.LU R81, [R1+0x1424] ;  /* 0x0014240001517983 */ /* 0x002ea80000300800 */
[----:B0-----:R-:W2:Y:S01]  /*32b60*/  LDL.LU R89, [R1+0x1420] ;  /* 0x0014200001597983 */ /* 0x001ea20000300800 */
[----:B------:R-:W-:-:S03]  /*32b70*/  LOP3.LUT R8, R8, 0x70, RZ, 0x3c, !PT ;  /* 0x0000007008087812 */ /* 0x000fc600078e3cff */
[----:B--2---:R-:W-:Y:S04]  /*32b80*/  STS.U8 [R58+UR9+0x17b00], R89 ;  /* 0x017b00593a007988 */ /* 0x004fe80008000009 */
[----:B------:R0:W-:Y:S04]  /*32b90*/  STS.U8 [R58+UR9+0x17f00], R81 ;  /* 0x017f00513a007988 */ /* 0x0001e80008000009 */
[----:B------:R1:W-:Y:S04]  /*32ba0*/  STS.U8 [R8+UR9+0x14380], R62 ;  /* 0x0143803e08007988 */ /* 0x0003e80008000009 */
[----:B------:R2:W-:Y:S04]  /*32bb0*/  STS.U8 [R8+UR9+0x14780], R66 ;  /* 0x0147804208007988 */ /* 0x0005e80008000009 */
[----:B0-----:R-:W3:Y:S04]  /*32bc0*/  LDL.LU R58, [R1+0x141c] ;  /* 0x00141c00013a7983 */ /* 0x001ee80000300800 */
[----:B-1----:R-:W3:Y:S04]  /*32bd0*/  LDL.LU R62, [R1+0x1418] ;  /* 0x00141800013e7983 */ /* 0x002ee80000300800 */
[----:B--2---:R-:W2:Y:S04]  /*32be0*/  LDL.LU R66, [R1+0x1414] ;  /* 0x0014140001427983 */ /* 0x004ea80000300800 */
[----:B------:R0:W-:Y:S04]  /*32bf0*/  STS.U8 [R8+UR9+0x14b80], R70 ;  /* 0x014b804608007988 */ /* 0x0001e80008000009 */
[----:B------:R1:W-:Y:S04]  /*32c00*/  STS.U8 [R8+UR9+0x14f80], R74 ;  /* 0x014f804a08007988 */ /* 0x0003e80008000009 */
[----:B------:R4:W-:Y:S04]  /*32c10*/  STS.U8 [R8+UR9+0x15380], R78 ;  /* 0x0153804e08007988 */ /* 0x0009e80008000009 */
[----:B0-----:R-:W2:Y:S04]  /*32c20*/  LDL.LU R70, [R1+0x1410] ;  /* 0x0014100001467983 */ /* 0x001ea80000300800 */
[----:B-1----:R-:W2:Y:S04]  /*32c30*/  LDL.LU R74, [R1+0x140c] ;  /* 0x00140c00014a7983 */ /* 0x002ea80000300800 */
[----:B----4-:R-:W4:Y:S04]  /*32c40*/  LDL.LU R78, [R1+0x1408] ;  /* 0x00140800014e7983 */ /* 0x010f280000300800 */
[----:B------:R0:W-:Y:S04]  /*32c50*/  STS.U8 [R8+UR9+0x15780], R3 ;  /* 0x0157800308007988 */ /* 0x0001e80008000009 */
[----:B------:R1:W-:Y:S04]  /*32c60*/  STS.U8 [R8+UR9+0x15b80], R4 ;  /* 0x015b800408007988 */ /* 0x0003e80008000009 */
[----:B------:R1:W-:Y:S04]  /*32c70*/  STS.U8 [R8+UR9+0x15f80], R80 ;  /* 0x015f805008007988 */ /* 0x0003e80008000009 */
[----:B0-----:R-:W2:Y:S04]  /*32c80*/  LDL.LU R3, [R1+0x1404] ;  /* 0x0014040001037983 */ /* 0x001ea80000300800 */
[----:B-1----:R-:W2:Y:S04]  /*32c90*/  LDL.LU R4, [R1+0x1400] ;  /* 0x0014000001047983 */ /* 0x002ea80000300800 */
[----:B------:R-:W2:Y:S04]  /*32ca0*/  LDL.LU R80, [R1+0x13fc] ;  /* 0x0013fc0001507983 */ /* 0x000ea80000300800 */
[----:B------:R0:W-:Y:S04]  /*32cb0*/  STS.U8 [R8+UR9+0x16380], R88 ;  /* 0x0163805808007988 */ /* 0x0001e80008000009 */
[----:B0-----:R-:W2:Y:S04]  /*32cc0*/  LDL.LU R88, [R1+0x13f8] ;  /* 0x0013f80001587983 */ /* 0x001ea80000300800 */
[----:B------:R-:W-:Y:S04]  /*32cd0*/  STS.U8 [R8+UR9+0x16780], R93 ;  /* 0x0167805d08007988 */ /* 0x000fe80008000009 */
[----:B------:R-:W-:Y:S04]  /*32ce0*/  STS.U8 [R8+UR9+0x16b80], R85 ;  /* 0x016b805508007988 */ /* 0x000fe80008000009 */
[----:B------:R-:W-:Y:S04]  /*32cf0*/  STS.U8 [R8+UR9+0x16f80], R86 ;  /* 0x016f805608007988 */ /* 0x000fe80008000009 */
[----:B------:R-:W-:Y:S04]  /*32d00*/  STS.U8 [R8+UR9+0x17380], R87 ;  /* 0x0173805708007988 */ /* 0x000fe80008000009 */
[----:B------:R0:W-:Y:S04]  /*32d10*/  STS.U8 [R8+UR9+0x17780], R9 ;  /* 0x0177800908007988 */ /* 0x0001e80008000009 */
[----:B0-----:R-:W3:Y:S04]  /*32d20*/  LDL.LU R9, [R1+0x29c] ;  /* 0x00029c0001097983 */ /* 0x001ee80000300800 */
[----:B--2---:R-:W-:Y:S04]  /*32d30*/  STS.U8 [R8+UR9+0x17b80], R88 ;  /* 0x017b805808007988 */ /* 0x004fe80008000009 */
[----:B------:R0:W-:Y:S04]  /*32d40*/  STS.U8 [R8+UR9+0x17f80], R80 ;  /* 0x017f805008007988 */ /* 0x0001e80008000009 */
[----:B0-----:R-:W2:Y:S04]  /*32d50*/  LDL.LU R8, [R1+0x2a0] ;  /* 0x0002a00001087983 */ /* 0x001ea80000300800 */
[----:B------:R-:W2:Y:S01]  /*32d60*/  LDL.LU R86, [R1+0x2a8] ;  /* 0x0002a80001567983 */ /* 0x000ea20000300800 */
[----:B------:R-:W-:-:S03]  /*32d70*/  PRMT R4, RZ, 0x7610, R4 ;  /* 0x00007610ff047816 */ /* 0x000fc60000000004 */
[----:B------:R-:W2:Y:S04]  /*32d80*/  LDL.LU R87, [R1+0x2a4] ;  /* 0x0002a40001577983 */ /* 0x000ea80000300800 */
[----:B----4-:R-:W-:Y:S04]  /*32d90*/  STS.U8 [R0+UR9+0x8000], R78 ;  /* 0x0080004e00007988 */ /* 0x010fe80008000009 */
[----:B------:R-:W-:Y:S04]  /*32da0*/  STS.U8 [R0+UR9+0x8400], R74 ;  /* 0x0084004a00007988 */ /* 0x000fe80008000009 */
[----:B------:R-:W-:Y:S04]  /*32db0*/  STS.U8 [R0+UR9+0x8800], R70 ;  /* 0x0088004600007988 */ /* 0x000fe80008000009 */
[----:B------:R-:W-:Y:S04]  /*32dc0*/  STS.U8 [R0+UR9+0x8c00], R66 ;  /* 0x008c004200007988 */ /* 0x000fe80008000009 */
[----:B---3--:R-:W-:Y:S04]  /*32dd0*/  STS.U8 [R0+UR9+0x9000], R62 ;  /* 0x0090003e00007988 */ /* 0x008fe80008000009 */
[----:B------:R-:W-:Y:S04]  /*32de0*/  STS.U8 [R0+UR9+0x9400], R58 ;  /* 0x0094003a00007988 */ /* 0x000fe80008000009 */
[----:B------:R-:W-:Y:S04]  /*32df0*/  STS.U8 [R0+UR9+0x9800], R43 ;  /* 0x0098002b00007988 */ /* 0x000fe80008000009 */
[----:B------:R-:W-:Y:S04]  /*32e00*/  STS.U8 [R0+UR9+0x9c00], R42 ;  /* 0x009c002a00007988 */ /* 0x000fe80008000009 */
[----:B------:R-:W-:Y:S04]  /*32e10*/  STS.U8 [R0+UR9+0xa000], R41 ;  /* 0x00a0002900007988 */ /* 0x000fe80008000009 */
[----:B------:R-:W-:Y:S04]  /*32e20*/  STS.U8 [R0+UR9+0xa400], R40 ;  /* 0x00a4002800007988 */ /* 0x000fe80008000009 */
[----:B------:R-:W-:Y:S01]  /*32e30*/  STS.U8 [R0+UR9+0xa800], R39 ;  /* 0x00a8002700007988 */ /* 0x000fe20008000009 */
[----:B--2---:R-:W-:-:S05]  /*32e40*/  IADD3 R8, P4, PT, R5, R8, RZ ;  /* 0x0000000805087210 */ /* 0x004fca0007f9e0ff */
[----:B------:R-:W-:-:S05]  /*32e50*/  IMAD.X R9, R6, 0x1, R9, P4 ;  /* 0x0000000106097824 */ /* 0x000fca00020e0609 */
[----:B------:R0:W2:Y:S04]  /*32e60*/  @!P1 LDG.E.U8 R4, desc[UR18][R8.64] ;  /* 0x0000001208049981 */ /* 0x0000a8000c1e1100 */
        /* <DEDUP_REMOVED lines=44> */
[----:B------:R-:W-:Y:S01]  /*33130*/  STS.U8 [R2+UR9+0xdc80], R63 ;  /* 0x00dc803f02007988 */ /* 0x000fe20008000009 */
[----:B------:R-:W-:-:S03]  /*33140*/  LOP3.LUT R85, R0, 0x20, RZ, 0x3c, !PT ;  /* 0x0000002000557812 */ /* 0x000fc600078e3cff */
[----:B------:R-:W-:Y:S04]  /*33150*/  STS.U8 [R2+UR9+0xe080], R65 ;  /* 0x00e0804102007988 */ /* 0x000fe80008000009 */
[----:B------:R-:W-:Y:S01]  /*33160*/  STS.U8 [R2+UR9+0xe480], R67 ;  /* 0x00e4804302007988 */ /* 0x000fe20008000009 */
[----:B------:R-:W-:-:S03]  /*33170*/  IADD3 R86, P3, PT, R5, R86, RZ ;  /* 0x0000005605567210 */ /* 0x000fc60007f7e0ff */
[----:B------:R-:W-:Y:S04]  /*33180*/  STS.U8 [R2+UR9+0xe880], R69 ;  /* 0x00e8804502007988 */ /* 0x000fe80008000009 */
[----:B------:R-:W-:Y:S04]  /*33190*/  STS.U8 [R2+UR9+0xec80], R71 ;  /* 0x00ec804702007988 */ /* 0x000fe80008000009 */
[----:B------:R-:W-:Y:S04]  /*331a0*/  STS.U8 [R2+UR9+0xf080], R73 ;  /* 0x00f0804902007988 */ /* 0x000fe80008000009 */
[----:B------:R-:W-:Y:S04]  /*331b0*/  STS.U8 [R2+UR9+0xf480], R75 ;  /* 0x00f4804b02007988 */ /* 0x000fe80008000009 */
[----:B------:R-:W-:Y:S01]  /*331c0*/  STS.U8 [R2+UR9+0xf880], R77 ;  /* 0x00f8804d02007988 */ /* 0x000fe20008000009 */
[----:B------:R-:W-:-:S03]  /*331d0*/  IMAD.X R87, R6, 0x1, R87, P3 ;  /* 0x0000000106577824 */ /* 0x000fc600018e0657 */
[----:B------:R3:W-:Y:S04]  /*331e0*/  STS.U8 [R2+UR9+0xfc80], R79 ;  /* 0x00fc804f02007988 */ /* 0x0007e80008000009 */
[----:B-1----:R-:W4:Y:S04]  /*331f0*/  LDL.LU R0, [R1+0x2b0] ;  /* 0x0002b00001007983 */ /* 0x002f280000300800 */
[----:B------:R-:W-:Y:S04]  /*33200*/  STS.U8 [R85+UR9+0x8100], R54 ;  /* 0x0081003655007988 */ /* 0x000fe80008000009 */
[----:B---3--:R-:W3:Y:S04]  /*33210*/  LDL.LU R2, [R1+0x2b8] ;  /* 0x0002b80001027983 */ /* 0x008ee80000300800 */
[----:B------:R-:W-:Y:S01]  /*33220*/  STS.U8 [R85+UR9+0x8500], R51 ;  /* 0x0085003355007988 */ /* 0x000fe20008000009 */
[----:B------:R-:W-:-:S03]  /*33230*/  PRMT R3, RZ, 0x7610, R3 ;  /* 0x00007610ff037816 */ /* 0x000fc60000000003 */
[----:B------:R-:W3:Y:S04]  /*33240*/  LDL.LU R93, [R1+0x2c0] ;  /* 0x0002c000015d7983 */ /* 0x000ee80000300800 */
[----:B------:R-:W-:Y:S04]  /*33250*/  STS.U8 [R85+UR9+0x8900], R50 ;  /* 0x0089003255007988 */ /* 0x000fe80008000009 */
[----:B------:R-:W-:Y:S04]  /*33260*/  STS.U8 [R85+UR9+0x8d00], R45 ;  /* 0x008d002d55007988 */ /* 0x000fe80008000009 */
[----:B------:R0:W-:Y:S04]  /*33270*/  STL [R1+0x2a0], R8 ;  /* 0x0002a00801007387 */ /* 0x0001e80000100800 */
[----:B------:R-:W-:Y:S04]  /*33280*/  STS.U8 [R85+UR9+0x9100], R7 ;  /* 0x0091000755007988 */ /* 0x000fe80008000009 */
[----:B------:R-:W-:Y:S01]  /*33290*/  STL [R1+0x2a8], R86 ;  /* 0x0002a85601007387 */ /* 0x000fe20000100800 */
[----:B0-----:R-:W-:-:S03]  /*332a0*/  @!P1 IMAD.MOV.U32 R8, RZ, RZ, R86 ;  /* 0x000000ffff089224 */ /* 0x001fc600078e0056 */
[----:B------:R-:W-:Y:S04]  /*332b0*/  STS.U8 [R85+UR9+0x9500], R92 ;  /* 0x0095005c55007988 */ /* 0x000fe80008000009 */
[----:B------:R0:W-:Y:S04]  /*332c0*/  STL [R1+0x29c], R9 ;  /* 0x00029c0901007387 */ /* 0x0001e80000100800 */
[----:B------:R1:W-:Y:S01]  /*332d0*/  STS.U8 [R85+UR9+0x9900], R46 ;  /* 0x0099002e55007988 */ /* 0x0003e20008000009 */
[----:B0-----:R-:W-:-:S03]  /*332e0*/  IMAD.MOV.U32 R9, RZ, RZ, R87 ;  /* 0x000000ffff097224 */ /* 0x001fc600078e0057 */
[----:B-1----:R-:W3:Y:S04]  /*332f0*/  LDL.LU R85, [R1+0x2b4] ;  /* 0x0002b40001557983 */ /* 0x002ee80000300800 */
[----:B------:R0:W3:Y:S04]  /*33300*/  @!P1 LDG.E.U8 R3, desc[UR18][R8.64] ;  /* 0x0000001208039981 */ /* 0x0000e8000c1e1100 */
[----:B--2---:R1:W-:Y:S04]  /*33310*/  STL [R1+0x18c], R4 ;  /* 0x00018c0401007387 */ /* 0x0043e80000100800 */
[----:B-1----:R-:W2:Y:S04]  /*33320*/  LDL.LU R4, [R1+0x13f4] ;  /* 0x0013f40001047983 */ /* 0x002ea80000300800 */
[----:B------:R1:W-:Y:S04]  /*33330*/  STL [R1+0x2a4], R87 ;  /* 0x0002a45701007387 */ /* 0x0003e80000100800 */
[----:B-1----:R-:W2:Y:S04]  /*33340*/  LDL.LU R87, [R1+0x2bc] ;  /* 0x0002bc0001577983 */ /* 0x002ea80000300800 */
[----:B------:R-:W2:Y:S01]  /*33350*/  LDL.LU R8, [R1+0x2ac] ;  /* 0x0002ac0001087983 */ /* 0x000ea20000300800 */
[----:B------:R-:W-:-:S02]  /*33360*/  PRMT R47, RZ, 0x7610, R47 ;  /* 0x00007610ff2f7816 */ /* 0x000fc4000000002f */
[----:B----4-:R-:W-:-:S05]  /*33370*/  IADD3 R0, P3, PT, R5, R0, RZ ;  /* 0x0000000005007210 */ /* 0x010fca0007f7e0ff */
[----:B0-----:R-:W-:Y:S01]  /*33380*/  IMAD.MOV.U32 R9, RZ, RZ, R0 ;  /* 0x000000ffff097224 */ /* 0x001fe200078e0000 */
[----:B------:R0:W-:Y:S01]  /*33390*/  STL [R1+0x2b0], R0 ;  /* 0x0002b00001007387 */ /* 0x0001e20000100800 */
[----:B---3--:R-:W-:-:S03]  /*333a0*/  IADD3 R2, P4, PT, R5, R2, RZ ;  /* 0x0000000205027210 */ /* 0x008fc60007f9e0ff */
[----:B0-----:R-:W3:Y:S04]  /*333b0*/  LDL.LU R0, [R1+0x2e0] ;  /* 0x0002e00001007983 */ /* 0x001ee80000300800 */
[----:B------:R0:W-:Y:S04]  /*333c0*/  STL [R1+0x188], R3 ;  /* 0x0001880301007387 */ /* 0x0001e80000100800 */
[----:B0-----:R-:W4:Y:S04]  /*333d0*/  LDL.LU R3, [R1+0x2e8] ;  /* 0x0002e80001037983 */ /* 0x001f280000300800 */
[----:B------:R-:W3:Y:S04]  /*333e0*/  LDL.LU R86, [R1+0x2f0] ;  /* 0x0002f00001567983 */ /* 0x000ee80000300800 */
[----:B------:R-:W-:Y:S01]  /*333f0*/  STL [R1+0x2b8], R2 ;  /* 0x0002b80201007387 */ /* 0x000fe20000100800 */
[----:B--2---:R-:W-:-:S05]  /*33400*/  IMAD.X R8, R6, 0x1, R8, P3 ;  /* 0x0000000106087824 */ /* 0x004fca00018e0608 */
[-C--:B------:R-:W-:Y:S01]  /*33410*/  @!P1 LOP3.LUT R9, R9, R8.reuse, RZ, 0x3c, !PT ;  /* 0x0000000809099212 */ /* 0x080fe200078e3cff */
[----:B------:R0:W-:Y:S03]  /*33420*/  STL [R1+0x2ac], R8 ;  /* 0x0002ac0801007387 */ /* 0x0001e60000100800 */
[----:B0-----:R-:W-:-:S04]  /*33430*/  @!P1 LOP3.LUT R8, R9, R8, RZ, 0x3c, !PT ;  /* 0x0000000809089212 */ /* 0x001fc800078e3cff */
[----:B------:R-:W-:-:S05]  /*33440*/  @!P1 LOP3.LUT R9, R9, R8, RZ, 0x3c, !PT ;  /* 0x0000000809099212 */ /* 0x000fca00078e3cff */
[----:B------:R0:W2:Y:S01]  /*33450*/  @!P1 LDG.E.U8 R47, desc[UR18][R8.64] ;  /* 0x00000012082f9981 */ /* 0x0000a2000c1e1100 */
[----:B------:R-:W-:Y:S01]  /*33460*/  IMAD.X R85, R6, 0x1, R85, P4 ;  /* 0x0000000106557824 */ /* 0x000fe200020e0655 */
[----:B------:R-:W-:-:S03]  /*33470*/  IADD3 R93, P3, PT, R5, R93, RZ ;  /* 0x0000005d055d7210 */ /* 0x000fc60007f7e0ff */
[----:B0-----:R-:W-:Y:S02]  /*33480*/  IMAD.MOV.U32 R8, RZ, RZ, R85 ;  /* 0x000000ffff087224 */ /* 0x001fe400078e0055 */
[----:B------:R-:W-:-:S05]  /*33490*/  IMAD.MOV.U32 R9, RZ, RZ, R2 ;  /* 0x000000ffff097224 */ /* 0x000fca00078e0002 */
[----:B------:R-:W-:-:S04]  /*334a0*/  @!P1 LOP3.LUT R9, R9, R8, RZ, 0x3c, !PT ;  /* 0x0000000809099212 */ /* 0x000fc800078e3cff */
[C---:B------:R-:W-:Y:S01]  /*334b0*/  @!P1 LOP3.LUT R8, R9.reuse, R8, RZ, 0x3c, !PT ;  /* 0x0000000809089212 */ /* 0x040fe200078e3cff */
[----:B------:R-:W-:Y:S01]  /*334c0*/  STL [R1+0x2c0], R93 ;  /* 0x0002c05d01007387 */ /* 0x000fe20000100800 */
[----:B------:R-:W-:Y:S02]  /*334d0*/  PRMT R4, RZ, 0x7610, R4 ;  /* 0x00007610ff047816 */ /* 0x000fe40000000004 */
[----:B------:R-:W-:-:S05]  /*334e0*/  @!P1 LOP3.LUT R9, R9, R8, RZ, 0x3c, !PT ;  /* 0x0000000809099212 */ /* 0x000fca00078e3cff */
[----:B------:R0:W3:Y:S04]  /*334f0*/  @!P1 LDG.E.U8 R4, desc[UR18][R8.64] ;  /* 0x0000001208049981 */ /* 0x0000e8000c1e1100 */
[----:B--2---:R1:W-:Y:S04]  /*33500*/  STL [R1+0x184], R47 ;  /* 0x0001842f01007387 */ /* 0x0043e80000100800 */
[----:B-1----:R-:W2:Y:S01]  /*33510*/  LDL.LU R47, [R1+0x13f0] ;  /* 0x0013f000012f7983 */ /* 0x002ea20000300800 */
[----:B------:R-:W-:Y:S02]  /*33520*/  IMAD.X R87, R6, 0x1, R87, P3 ;  /* 0x0000000106577824 */ /* 0x000fe400018e0657 */
[----:B0-----:R-:W-:Y:S01]  /*33530*/  @!P1 IMAD.MOV.U32 R8, RZ, RZ, R93 ;  /* 0x000000ffff089224 */ /* 0x001fe200078e005d */
[----:B------:R0:W-:Y:S01]  /*33540*/  STL [R1+0x2b4], R85 ;  /* 0x0002b45501007387 */ /* 0x0001e20000100800 */
[----:B------:R-:W-:-:S03]  /*33550*/  IMAD.MOV.U32 R9, RZ, RZ, R87 ;  /* 0x000000ffff097224 */ /* 0x000fc600078e0057 */
[----:B0-----:R-:W4:Y:S04]  /*33560*/  LDL.LU R85, [R1+0x13ec] ;  /* 0x0013ec0001557983 */ /* 0x001f280000300800 */
[----:B------:R-:W4:Y:S04]  /*33570*/  LDL.LU R2, [R1+0x2e4] ;  /* 0x0002e40001027983 */ /* 0x000f280000300800 */
[----:B---3--:R0:W-:Y:S04]  /*33580*/  STL [R1+0x180], R4 ;  /* 0x0001800401007387 */ /* 0x0081e80000100800 */
[----:B0-----:R-:W3:Y:S04]  /*33590*/  LDL.LU R4, [R1+0x13e8] ;  /* 0x0013e80001047983 */ /* 0x001ee80000300800 */
[----:B------:R0:W-:Y:S04]  /*335a0*/  STL [R1+0x2bc], R87 ;  /* 0x0002bc5701007387 */ /* 0x0001e80000100800 */
[----:B0-----:R-:W3:Y:S01]  /*335b0*/  LDL.LU R87, [R1+0x2ec] ;  /* 0x0002ec0001577983 */ /* 0x001ee20000300800 */
[----:B--2---:R-:W-:-:S06]  /*335c0*/  PRMT R47, RZ, 0x7610, R47 ;  /* 0x00007610ff2f7816 */ /* 0x004fcc000000002f */
[----:B------:R0:W2:Y:S04]  /*335d0*/  @!P1 LDG.E.U8 R47, desc[UR18][R8.64] ;  /* 0x00000012082f9981 */ /* 0x0000a8000c1e1100 */
[----:B------:R-:W3:Y:S01]  /*335e0*/  LDL.LU R8, [R1+0x2dc] ;  /* 0x0002dc0001087983 */ /* 0x000ee20000300800 */
[C---:B------:R-:W-:Y:S02]  /*335f0*/  IADD3 R0, P3, PT, R5.reuse, R0, RZ ;  /* 0x0000000005007210 */ /* 0x040fe40007f7e0ff */
[----:B----4-:R-:W-:-:S03]  /*33600*/  IADD3 R3, P4, PT, R5, R3, RZ ;  /* 0x0000000305037210 */ /* 0x010fc60007f9e0ff */
[----:B0-----:R-:W-:Y:S01]  /*33610*/  IMAD.MOV.U32 R9, RZ, RZ, R0 ;  /* 0x000000ffff097224 */ /* 0x001fe200078e0000 */
[----:B------:R0:W-:Y:S01]  /*33620*/  STL [R1+0x2e0], R0 ;  /* 0x0002e00001007387 */ /* 0x0001e20000100800 */
[----:B------:R-:W-:-:S03]  /*33630*/  PRMT R85, RZ, 0x7610, R85 ;  /* 0x00007610ff557816 */ /* 0x000fc60000000055 */
[----:B0-----:R-:W4:Y:S04]  /*33640*/  LDL.LU R0, [R1+0x2f8] ;  /* 0x0002f80001007983 */ /* 0x001f280000300800 */
[----:B--2---:R0:W-:Y:S01]  /*33650*/  STL [R1+0x17c], R47 ;  /* 0x00017c2f01007387 */ /* 0x0041e20000100800 */
[----:B---3--:R-:W-:-:S03]  /*33660*/  IMAD.X R8, R6, 0x1, R8, P3 ;  /* 0x0000000106087824 */ /* 0x008fc600018e0608 */
[----:B0-----:R-:W2:Y:S02]  /*33670*/  LDL.LU R47, [R1+0x300] ;  /* 0x00030000012f7983 */ /* 0x001ea40000300800 */
[-C--:B------:R-:W-:Y:S02]  /*33680*/  @!P1 LOP3.LUT R9, R9, R8.reuse, RZ, 0x3c, !PT ;  /* 0x0000000809099212 */ /* 0x080fe400078e3cff */
[----:B------:R-:W3:Y:S04]  /*33690*/  LDL.LU R93, [R1+0x340] ;  /* 0x00034000015d7983 */ /* 0x000ee80000300800 */
[----:B------:R-:W-:Y:S04]  /*336a0*/  STL [R1+0x2e8], R3 ;  /* 0x0002e80301007387 */ /* 0x000fe80000100800 */
[----:B------:R0:W-:Y:S02]  /*336b0*/  STL [R1+0x2dc], R8 ;  /* 0x0002dc0801007387 */ /* 0x0001e40000100800 */
        /* <DEDUP_REMOVED lines=28> */
[C---:B----4-:R-:W-:Y:S02]  /*33880*/  IADD3 R0, P3, PT, R5.reuse, R0, RZ ;  /* 0x0000000005007210 */ /* 0x050fe40007f7e0ff */
[----:B------:R-:W-:-:S03]  /*33890*/  IADD3 R47, P4, PT, R5, R47, RZ ;  /* 0x0000002f052f7210 */ /* 0x000fc60007f9e0ff */
        /* <DEDUP_REMOVED lines=247> */
[----:B------:R-:W-:Y:S01]  /*34810*/  STL [R1+0x408], R0 ;  /* 0x0004080001007387 */ /* 0x000fe20000100800 */
[----:B------:R-:W-:-:S03]  /*34820*/  PRMT R47, RZ, 0x7610, R47 ;  /* 0x00007610ff2f7816 */ /* 0x000fc6000000002f */
[----:B--2---:R0:W-:Y:S01]  /*34830*/  STL [R1+0x128], R3 ;  /* 0x0001280301007387 */ /* 0x0041e20000100800 */
[----:B---3--:R-:W-:-:S03]  /*34840*/  IMAD.X R8, R6, 0x1, R8, P3 ;  /* 0x0000000106087824 */ /* 0x008fc600018e0608 */
[----:B0-----:R-:W2:Y:S04]  /*34850*/  LDL.LU R3, [R1+0x420] ;  /* 0x0004200001037983 */ /* 0x001ea80000300800 */
[----:B------:R-:W3:Y:S01]  /*34860*/  LDL.LU R0, [R1+0x440] ;  /* 0x0004400001007983 */ /* 0x000ee20000300800 */
[----:B------:R-:W-:-:S03]  /*34870*/  @!P1 LOP3.LUT R9, R9, R8, RZ, 0x3c, !PT ;  /* 0x0000000809099212 */ /* 0x000fc600078e3cff */
[----:B------:R-:W4:Y:S04]  /*34880*/  LDL.LU R86, [R1+0x448] ;  /* 0x0004480001567983 */ /* 0x000f280000300800 */
        /* <DEDUP_REMOVED lines=31> */
[----:B------:R-:W-:-:S03]  /*34a80*/  IADD3 R0, P4, PT, R5, R0, RZ ;  /* 0x0000000005007210 */ /* 0x000fc60007f9e0ff */
[----:B0-----:R-:W-:Y:S01]  /*34a90*/  IMAD.MOV.U32 R9, RZ, RZ, R3 ;  /* 0x000000ffff097224 */ /* 0x001fe200078e0003 */
[----:B------:R-:W-:Y:S01]  /*34aa0*/  STL [R1+0x420], R3 ;  /* 0x0004200301007387 */ /* 0x000fe20000100800 */
[----:B----4-:R-:W-:-:S03]  /*34ab0*/  PRMT R85, RZ, 0x7610, R85 ;  /* 0x00007610ff557816 */ /* 0x010fc60000000055 */
        /* <DEDUP_REMOVED lines=35> */
[----:B------:R-:W2:Y:S01]  /*34cf0*/  LDL.LU R8, [R1+0x44c] ;  /* 0x00044c0001087983 */ /* 0x000ea20000300800 */
[C---:B------:R-:W-:Y:S02]  /*34d00*/  IADD3 R47, P3, PT, R5.reuse, R47, RZ ;  /* 0x0000002f052f7210 */ /* 0x040fe40007f7e0ff */
[----:B------:R-:W-:-:S03]  /*34d10*/  IADD3 R93, P4, PT, R5, R93, RZ ;  /* 0x0000005d055d7210 */ /* 0x000fc60007f9e0ff */
[----:B0-----:R-:W-:Y:S01]  /*34d20*/  IMAD.MOV.U32 R9, RZ, RZ, R47 ;  /* 0x000000ffff097224 */ /* 0x001fe200078e002f */
[----:B------:R-:W-:Y:S04]  /*34d30*/  STL [R1+0x450], R47 ;  /* 0x0004502f01007387 */ /* 0x000fe80000100800 */
[----:B------:R-:W2:Y:S01]  /*34d40*/  LDL.LU R86, [R1+0x478] ;  /* 0x0004780001567983 */ /* 0x000ea20000300800 */
[C---:B----4-:R-:W-:Y:S01]  /*34d50*/  IMAD.X R0, R6.reuse, 0x1, R0, P4 ;  /* 0x0000000106007824 */ /* 0x050fe200020e0600 */
[----:B---3--:R-:W-:Y:S02]  /*34d60*/  PRMT R4, RZ, 0x7610, R4 ;  /* 0x00007610ff047816 */ /* 0x008fe40000000004 */
[----:B------:R-:W-:Y:S01]  /*34d70*/  PRMT R30, RZ, 0x7610, R30 ;  /* 0x00007610ff1e7816 */ /* 0x000fe2000000001e */
[----:B--2---:R0:W-:Y:S01]  /*34d80*/  STL [R1+0x110], R85 ;  /* 0x0001105501007387 */ /* 0x0041e20000100800 */
[----:B------:R-:W-:-:S03]  /*34d90*/  IMAD.X R8, R6, 0x1, R8, P3 ;  /* 0x0000000106087824 */ /* 0x000fc600018e0608 */
[----:B0-----:R-:W2:Y:S02]  /*34da0*/  LDL.LU R85, [R1+0x480] ;  /* 0x0004800001557983 */ /* 0x001ea40000300800 */
[-C--:B------:R-:W-:Y:S02]  /*34db0*/  @!P1 LOP3.LUT R9, R9, R8.reuse, RZ, 0x3c, !PT ;  /* 0x0000000809099212 */ /* 0x080fe400078e3cff */
[----:B------:R-:W3:Y:S04]  /*34dc0*/  LDL.LU R47, [R1+0x488] ;  /* 0x00048800012f7983 */ /* 0x000ee80000300800 */
[----:B------:R-:W-:Y:S04]  /*34dd0*/  STL [R1+0x458], R93 ;  /* 0x0004585d01007387 */ /* 0x000fe80000100800 */
[----:B------:R0:W-:Y:S02]  /*34de0*/  STL [R1+0x44c], R8 ;  /* 0x00044c0801007387 */ /* 0x0001e40000100800 */
[----:B0-----:R-:W-:-:S04]  /*34df0*/  @!P1 LOP3.LUT R8, R9, R8, RZ, 0x3c, !PT ;  /* 0x0000000809089212 */ /* 0x001fc800078e3cff */
[----:B------:R-:W-:-:S05]  /*34e00*/  @!P1 LOP3.LUT R9, R9, R8, RZ, 0x3c, !PT ;  /* 0x0000000809099212 */ /* 0x000fca00078e3cff */
[----:B------:R0:W4:Y:S02]  /*34e10*/  @!P1 LDG.E.U8 R4, desc[UR18][R8.64] ;  /* 0x0000001208049981 */ /* 0x000124000c1e1100 */
[----:B0-----:R-:W-:Y:S02]  /*34e20*/  IMAD.MOV.U32 R8, RZ, RZ, R0 ;  /* 0x000000ffff087224 */ /* 0x001fe400078e0000 */
[----:B------:R-:W-:-:S05]  /*34e30*/  IMAD.MOV.U32 R9, RZ, RZ, R93 ;  /* 0x000000ffff097224 */ /* 0x000fca00078e005d */
[----:B------:R-:W-:-:S04]  /*34e40*/  @!P1 LOP3.LUT R9, R9, R8, RZ, 0x3c, !PT ;  /* 0x0000000809099212 */ /* 0x000fc800078e3cff */
[----:B------:R-:W-:-:S04]  /*34e50*/  @!P1 LOP3.LUT R8, R9, R8, RZ, 0x3c, !PT ;  /* 0x0000000809089212 */ /* 0x000fc800078e3cff */
[----:B------:R-:W-:-:S05]  /*34e60*/  @!P1 LOP3.LUT R9, R9, R8, RZ, 0x3c, !PT ;  /* 0x0000000809099212 */ /* 0x000fca00078e3cff */
[----:B------:R0:W2:Y:S01]  /*34e70*/  @!P1 LDG.E.U8 R30, desc[UR18][R8.64] ;  /* 0x00000012081e9981 */ /* 0x0000a2000c1e1100 */
[----:B------:R-:W-:Y:S02]  /*34e80*/  IADD3 R3, P3, PT, R5, R3, RZ ;  /* 0x0000000305037210 */ /* 0x000fe40007f7e0ff */
[----:B------:R-:W-:-:S03]  /*34e90*/  PRMT R2, RZ, 0x7610, R2 ;  /* 0x00007610ff027816 */ /* 0x000fc60000000002 */
[----:B------:R-:W-:Y:S01]  /*34ea0*/  IMAD.X R87, R6, 0x1, R87, P3 ;  /* 0x0000000106577824 */ /* 0x000fe200018e0657 */
[----:B------:R-:W-:Y:S01]  /*34eb0*/  STL [R1+0x460], R3 ;  /* 0x0004600301007387 */ /* 0x000fe20000100800 */
[----:B0-----:R-:W-:Y:S02]  /*34ec0*/  @!P1 IMAD.MOV.U32 R8, RZ, RZ, R3 ;  /* 0x000000ffff089224 */ /* 0x001fe400078e0003 */
[----:B------:R-:W-:-:S05]  /*34ed0*/  @!P1 IMAD.MOV.U32 R9, RZ, RZ, R87 ;  /* 0x000000ffff099224 */ /* 0x000fca00078e0057 */
[----:B------:R-:W3:Y:S04]  /*34ee0*/  @!P1 LDG.E.U8 R2, desc[UR18][R8.64] ;  /* 0x0000001208029981 */ /* 0x000ee8000c1e1100 */
[----:B----4-:R0:W-:Y:S04]  /*34ef0*/  STL [R1+0x10c], R4 ;  /* 0x00010c0401007387 */ /* 0x0101e80000100800 */
[----:B0-----:R-:W4:Y:S04]  /*34f00*/  LDL.LU R4, [R1+0x1378] ;  /* 0x0013780001047983 */ /* 0x001f280000300800 */
[----:B------:R0:W-:Y:S04]  /*34f10*/  STL [R1+0x454], R0 ;  /* 0x0004540001007387 */ /* 0x0001e80000100800 */
[----:B0-----:R-:W4:Y:S04]  /*34f20*/  LDL.LU R0, [R1+0x1374] ;  /* 0x0013740001007983 */ /* 0x001f280000300800 */
[----:B------:R-:W4:Y:S04]  /*34f30*/  LDL.LU R93, [R1+0x47c] ;  /* 0x00047c00015d7983 */ /* 0x000f280000300800 */
[----:B------:R-:W-:Y:S04]  /*34f40*/  STL [R1+0x45c], R87 ;  /* 0x00045c5701007387 */ /* 0x000fe80000100800 */
[----:B--2---:R0:W-:Y:S04]  /*34f50*/  STL [R1+0x108], R30 ;  /* 0x0001081e01007387 */ /* 0x0041e80000100800 */
[----:B0-----:R-:W2:Y:S04]  /*34f60*/  LDL.LU R30, [R1+0x484] ;  /* 0x00048400011e7983 */ /* 0x001ea80000300800 */
[----:B------:R-:W2:Y:S01]  /*34f70*/  LDL.LU R9, [R1+0x474] ;  /* 0x0004740001097983 */ /* 0x000ea20000300800 */
[----:B------:R-:W-:-:S02]  /*34f80*/  IADD3 R86, P3, PT, R5, R86, RZ ;  /* 0x0000005605567210 */ /* 0x000fc40007f7e0ff */
[----:B------:R-:W-:Y:S01]  /*34f90*/  IADD3 R85, P4, PT, R5, R85, RZ ;  /* 0x0000005505557210 */ /* 0x000fe20007f9e0ff */
[----:B---3--:R0:W-:Y:S01]  /*34fa0*/  STL [R1+0x104], R2 ;  /* 0x0001040201007387 */ /* 0x0081e20000100800 */
[----:B------:R-:W-:Y:S01]  /*34fb0*/  PRMT R45, RZ, 0x7610, R45 ;  /* 0x00007610ff2d7816 */ /* 0x000fe2000000002d */
[----:B------:R-:W-:Y:S02]  /*34fc0*/  @!P1 IMAD.MOV.U32 R8, RZ, RZ, R86 ;  /* 0x000000ffff089224 */ /* 0x000fe400078e0056 */
[----:B0-----:R-:W3:Y:S04]  /*34fd0*/  LDL.LU R2, [R1+0x490] ;  /* 0x0004900001027983 */ /* 0x001ee80000300800 */
[----:B------:R-:W-:Y:S04]  /*34fe0*/  STL [R1+0x478], R86 ;  /* 0x0004785601007387 */ /* 0x000fe80000100800 */
[----:B------:R-:W3:Y:S04]  /*34ff0*/  LDL.LU R3, [R1+0x498] ;  /* 0x0004980001037983 */ /* 0x000ee80000300800 */
[----:B------:R-:W3:Y:S04]  /*35000*/  LDL.LU R87, [R1+0x4a0] ;  /* 0x0004a00001577983 */ /* 0x000ee80000300800 */
[----:B------:R-:W-:Y:S01]  /*35010*/  STL [R1+0x480], R85 ;  /* 0x0004805501007387 */ /* 0x000fe20000100800 */
[C---:B----4-:R-:W-:Y:S01]  /*35020*/  IMAD.X R93, R6.reuse, 0x1, R93, P4 ;  /* 0x00000001065d7824 */ /* 0x050fe200020e065d */
[----:B------:R-:W-:Y:S01]  /*35030*/  PRMT R0, RZ, 0x7610, R0 ;  /* 0x00007610ff007816 */ /* 0x000fe20000000000 */
[----:B--2---:R-:W-:-:S05]  /*35040*/  IMAD.X R9, R6, 0x1, R9, P3 ;  /* 0x0000000106097824 */ /* 0x004fca00018e0609 */
[----:B------:R0:W-:Y:S04]  /*35050*/  STL [R1+0x474], R9 ;  /* 0x0004740901007387 */ /* 0x0001e80000100800 */
[----:B------:R1:W2:Y:S02]  /*35060*/  @!P1 LDG.E.U8 R45, desc[UR18][R8.64] ;  /* 0x00000012082d9981 */ /* 0x0002a4000c1e1100 */
[----:B-1----:R-:W-:Y:S02]  /*35070*/  IMAD.MOV.U32 R8, RZ, RZ, R93 ;  /* 0x000000ffff087224 */ /* 0x002fe400078e005d */
[----:B0-----:R-:W-:-:S05]  /*35080*/  IMAD.MOV.U32 R9, RZ, RZ, R85 ;  /* 0x000000ffff097224 */ /* 0x001fca00078e0055 */
[----:B------:R-:W-:-:S04]  /*35090*/  @!P1 LOP3.LUT R9, R9, R8, RZ, 0x3c, !PT ;  /* 0x0000000809099212 */ /* 0x000fc800078e3cff */
[----:B------:R-:W-:-:S04]  /*350a0*/  @!P1 LOP3.LUT R8, R9, R8, RZ, 0x3c, !PT ;  /* 0x0000000809089212 */ /* 0x000fc800078e3cff */
[----:B------:R-:W-:-:S05]  /*350b0*/  @!P1 LOP3.LUT R9, R9, R8, RZ, 0x3c, !PT ;  /* 0x0000000809099212 */ /* 0x000fca00078e3cff */
[----:B------:R0:W4:Y:S01]  /*350c0*/  @!P1 LDG.E.U8 R0, desc[UR18][R8.64] ;  /* 0x0000001208009981 */ /* 0x000122000c1e1100 */
[----:B------:R-:W-:Y:S02]  /*350d0*/  IADD3 R47, P3, PT, R5, R47, RZ ;  /* 0x0000002f052f7210 */ /* 0x000fe40007f7e0ff */
[----:B------:R-:W-:-:S03]  /*350e0*/  PRMT R4, RZ, 0x7610, R4 ;  /* 0x00007610ff047816 */ /* 0x000fc60000000004 */
[----:B------:R-:W-:Y:S01]  /*350f0*/  IMAD.X R30, R6, 0x1, R30, P3 ;  /* 0x00000001061e7824 */ /* 0x000fe200018e061e */
[----:B------:R-:W-:Y:S04]  /*35100*/  STL [R1+0x488], R47 ;  /* 0x0004882f01007387 */ /* 0x000fe80000100800 */
[----:B------:R-:W2:Y:S01]  /*35110*/  LDL.LU R86, [R1+0x494] ;  /* 0x0004940001567983 */ /* 0x000ea20000300800 */
[----:B0-----:R-:W-:Y:S02]  /*35120*/  IMAD.MOV.U32 R9, RZ, RZ, R30 ;  /* 0x000000ffff097224 */ /* 0x001fe400078e001e */
[----:B------:R-:W-:Y:S01]  /*35130*/  @!P1 IMAD.MOV.U32 R8, RZ, RZ, R47 ;  /* 0x000000ffff089224 */ /* 0x000fe200078e002f */
[----:B------:R0:W-:Y:S04]  /*35140*/  STL [R1+0x47c], R93 ;  /* 0x00047c5d01007387 */ /* 0x0001e80000100800 */
[----:B------:R1:W2:Y:S04]  /*35150*/  @!P1 LDG.E.U8 R4, desc[UR18][R8.64] ;  /* 0x0000001208049981 */ /* 0x0002a8000c1e1100 */
[----:B0-----:R-:W2:Y:S04]  /*35160*/  LDL.LU R93, [R1+0x1370] ;  /* 0x00137000015d7983 */ /* 0x001ea80000300800 */
[----:B------:R-:W2:Y:S04]  /*35170*/  LDL.LU R85, [R1+0x136c] ;  /* 0x00136c0001557983 */ /* 0x000ea80000300800 */
[----:B----4-:R0:W-:Y:S04]  /*35180*/  STL [R1+0xfc], R0 ;  /* 0x0000fc0001007387 */ /* 0x0101e80000100800 */
[----:B0-----:R-:W4:Y:S04]  /*35190*/  LDL.LU R0, [R1+0x1368] ;  /* 0x0013680001007983 */ /* 0x001f280000300800 */
[----:B------:R0:W-:Y:S04]  /*351a0*/  STL [R1+0x484], R30 ;  /* 0x0004841e01007387 */ /* 0x0001e80000100800 */
[----:B0-----:R-:W4:Y:S04]  /*351b0*/  LDL.LU R30, [R1+0x49c] ;  /* 0x00049c00011e7983 */ /* 0x001f280000300800 */
[----:B------:R-:W4:Y:S01]  /*351c0*/  LDL.LU R8, [R1+0x48c] ;  /* 0x00048c0001087983 */ /* 0x000f220000300800 */
[----:B---3--:R-:W-:-:S02]  /*351d0*/  IADD3 R2, P3, PT, R5, R2, RZ ;  /* 0x0000000205027210 */ /* 0x008fc40007f7e0ff */
[----:B------:R-:W-:-:S03]  /*351e0*/  IADD3 R3, P4, PT, R5, R3, RZ ;  /* 0x0000000305037210 */ /* 0x000fc60007f9e0ff */
[----:B-1----:R-:W-:Y:S01]  /*351f0*/  IMAD.MOV.U32 R9, RZ, RZ, R2 ;  /* 0x000000ffff097224 */ /* 0x002fe200078e0002 */
[----:B------:R0:W-:Y:S01]  /*35200*/  STL [R1+0x490], R2 ;  /* 0x0004900201007387 */ /* 0x0001e20000100800 */
[----:B--2---:R-:W-:-:S03]  /*35210*/  PRMT R85, RZ, 0x7610, R85 ;  /* 0x00007610ff557816 */ /* 0x004fc60000000055 */
[----:B0-----:R-:W2:Y:S04]  /*35220*/  LDL.LU R2, [R1+0x4b8] ;  /* 0x0004b80001027983 */ /* 0x001ea80000300800 */
[----:B------:R0:W-:Y:S04]  /*35230*/  STL [R1+0xf8], R4 ;  /* 0x0000f80401007387 */ /* 0x0001e80000100800 */
[----:B0-----:R-:W3:Y:S04]  /*35240*/  LDL.LU R4, [R1+0x4c0] ;  /* 0x0004c00001047983 */ /* 0x001ee80000300800 */
[----:B------:R-:W2:Y:S04]  /*35250*/  LDL.LU R47, [R1+0x4c8] ;  /* 0x0004c800012f7983 */ /* 0x000ea80000300800 */
[----:B------:R-:W-:Y:S01]  /*35260*/  STL [R1+0x498], R3 ;  /* 0x0004980301007387 */ /* 0x000fe20000100800 */
[----:B------:R-:W-:-:S02]  /*35270*/  IMAD.X R86, R6, 0x1, R86, P4 ;  /* 0x0000000106567824 */ /* 0x000fc400020e0656 */
[----:B----4-:R-:W-:-:S05]  /*35280*/  IMAD.X R8, R6, 0x1, R8, P3 ;  /* 0x0000000106087824 */ /* 0x010fca00018e0608 */
[-C--:B------:R-:W-:Y:S01]  /*35290*/  @!P1 LOP3.LUT R9, R9, R8.reuse, RZ, 0x3c, !PT ;  /* 0x0000000809099212 */ /* 0x080fe200078e3cff */
[----:B------:R0:W-:Y:S03]  /*352a0*/  STL [R1+0x48c], R8 ;  /* 0x00048c0801007387 */ /* 0x0001e60000100800 */
[----:B0-----:R-:W-:-:S04]  /*352b0*/  @!P1 LOP3.LUT R8, R9, R8, RZ, 0x3c, !PT ;  /* 0x0000000809089212 */ /* 0x001fc800078e3cff */
[----:B------:R-:W-:-:S05]  /*352c0*/  @!P1 LOP3.LUT R9, R9, R8, RZ, 0x3c, !PT ;  /* 0x0000000809099212 */ /* 0x000fca00078e3cff */
[----:B------:R0:W4:Y:S02]  /*352d0*/  @!P1 LDG.E.U8 R85, desc[UR18][R8.64] ;  /* 0x0000001208559981 */ /* 0x000124000c1e1100 */
[----:B0-----:R-:W-:Y:S02]  /*352e0*/  IMAD.MOV.U32 R8, RZ, RZ, R86 ;  /* 0x000000ffff087224 */ /* 0x001fe400078e0056 */
[----:B------:R-:W-:-:S05]  /*352f0*/  IMAD.MOV.U32 R9, RZ, RZ, R3 ;  /* 0x000000ffff097224 */ /* 0x000fca00078e0003 */
[----:B------:R-:W-:-:S04]  /*35300*/  @!P1 LOP3.LUT R9, R9, R8, RZ, 0x3c, !PT ;  /* 0x0000000809099212 */ /* 0x000fc800078e3cff */
[C---:B------:R-:W-:Y:S02]  /*35310*/  @!P1 LOP3.LUT R8, R9.reuse, R8, RZ, 0x3c, !PT ;  /* 0x0000000809089212 */ /* 0x040fe400078e3cff */
[----:B------:R-:W-:Y:S02]  /*35320*/  PRMT R0, RZ, 0x7610, R0 ;  /* 0x00007610ff007816 */ /* 0x000fe40000000000 */
[----:B------:R-:W-:-:S05]  /*35330*/  @!P1 LOP3.LUT R9, R9, R8, RZ, 0x3c, !PT ;  /* 0x0000000809099212 */ /* 0x000fca00078e3cff */
[----:B------:R0:W2:Y:S01]  /*35340*/  @!P1 LDG.E.U8 R0, desc[UR18][R8.64] ;  /* 0x0000001208009981 */ /* 0x0000a2000c1e1100 */
[----:B------:R-:W-:Y:S02]  /*35350*/  IADD3 R87, P3, PT, R5, R87, RZ ;  /* 0x0000005705577210 */ /* 0x000fe40007f7e0ff */
[----:B------:R-:W-:-:S03]  /*35360*/  PRMT R42, RZ, 0x7610, R42 ;  /* 0x00007610ff2a7816 */ /* 0x000fc6000000002a */
[----:B------:R-:W-:Y:S01]  /*35370*/  STL [R1+0x4a0], R87 ;  /* 0x0004a05701007387 */ /* 0x000fe20000100800 */
[----:B------:R-:W-:Y:S02]  /*35380*/  IMAD.X R30, R6, 0x1, R30, P3 ;  /* 0x00000001061e7824 */ /* 0x000fe400018e061e */
[----:B0-----:R-:W-:Y:S02]  /*35390*/  @!P1 IMAD.MOV.U32 R8, RZ, RZ, R87 ;  /* 0x000000ffff089224 */ /* 0x001fe400078e0057 */
[----:B------:R-:W-:-:S05]  /*353a0*/  IMAD.MOV.U32 R9, RZ, RZ, R30 ;  /* 0x000000ffff097224 */ /* 0x000fca00078e001e */
[----:B------:R0:W3:Y:S04]  /*353b0*/  @!P1 LDG.E.U8 R42, desc[UR18][R8.64] ;  /* 0x00000012082a9981 */ /* 0x0000e8000c1e1100 */
[----:B----4-:R1:W-:Y:S04]  /*353c0*/  STL [R1+0xf4], R85 ;  /* 0x0000f45501007387 */ /* 0x0103e80000100800 */
[----:B-1----:R-:W4:Y:S04]  /*353d0*/  LDL.LU R85, [R1+0x1364] ;  /* 0x0013640001557983 */ /* 0x002f280000300800 */
[----:B------:R1:W-:Y:S04]  /*353e0*/  STL [R1+0x494], R86 ;  /* 0x0004945601007387 */ /* 0x0003e80000100800 */
[----:B-1----:R-:W4:Y:S04]  /*353f0*/  LDL.LU R86, [R1+0x1360] ;  /* 0x0013600001567983 */ /* 0x002f280000300800 */
[----:B------:R-:W4:Y:S04]  /*35400*/  LDL.LU R3, [R1+0x4bc] ;  /* 0x0004bc0001037983 */ /* 0x000f280000300800 */
[----:B--2---:R1:W-:Y:S04]  /*35410*/  STL [R1+0xf0], R0 ;  /* 0x0000f00001007387 */ /* 0x0043e80000100800 */
[----:B-1----:R-:W2:Y:S04]  /*35420*/  LDL.LU R0, [R1+0x135c] ;  /* 0x00135c0001007983 */ /* 0x002ea80000300800 */
[----:B------:R1:W-:Y:S04]  /*35430*/  STL [R1+0x49c], R30 ;  /* 0x00049c1e01007387 */ /* 0x0003e80000100800 */
[----:B-1----:R-:W2:Y:S04]  /*35440*/  LDL.LU R30, [R1+0x4c4] ;  /* 0x0004c400011e7983 */ /* 0x002ea80000300800 */
[----:B------:R-:W2:Y:S01]  /*35450*/  LDL.LU R8, [R1+0x4b4] ;  /* 0x0004b40001087983 */ /* 0x000ea20000300800 */
[----:B------:R-:W-:-:S02]  /*35460*/  IADD3 R2, P3, PT, R5, R2, RZ ;  /* 0x0000000205027210 */ /* 0x000fc40007f7e0ff */
[----:B---3--:R-:W-:-:S03]  /*35470*/  IADD3 R4, P4, PT, R5, R4, RZ ;  /* 0x0000000405047210 */ /* 0x008fc60007f9e0ff */
[----:B0-----:R-:W-:Y:S01]  /*35480*/  IMAD.MOV.U32 R9, RZ, RZ, R2 ;  /* 0x000000ffff097224 */ /* 0x001fe200078e0002 */
[----:B------:R0:W-:Y:S04]  /*35490*/  STL [R1+0x4b8], R2 ;  /* 0x0004b80201007387 */ /* 0x0001e80000100800 */
[----:B0-----:R-:W3:Y:S04]  /*354a0*/  LDL.LU R2, [R1+0x4d0] ;  /* 0x0004d00001027983 */ /* 0x001ee80000300800 */
[----:B------:R-:W3:Y:S04]  /*354b0*/  LDL.LU R87, [R1+0x4d8] ;  /* 0x0004d80001577983 */ /* 0x000ee80000300800 */
[----:B------:R0:W-:Y:S04]  /*354c0*/  STL [R1+0xec], R42 ;  /* 0x0000ec2a01007387 */ /* 0x0001e80000100800 */
[----:B0-----:R-:W3:Y:S04]  /*354d0*/  LDL.LU R42, [R1+0x4e0] ;  /* 0x0004e000012a7983 */ /* 0x001ee80000300800 */
[----:B------:R-:W-:Y:S01]  /*354e0*/  STL [R1+0x4c0], R4 ;  /* 0x0004c00401007387 */ /* 0x000fe20000100800 */
[----:B----4-:R-:W-:Y:S01]  /*354f0*/  PRMT R86, RZ, 0x7610, R86 ;  /* 0x00007610ff567816 */ /* 0x010fe20000000056 */
[----:B------:R-:W-:-:S02]  /*35500*/  IMAD.X R3, R6, 0x1, R3, P4 ;  /* 0x0000000106037824 */ /* 0x000fc400020e0603 */
[----:B--2---:R-:W-:-:S05]  /*35510*/  IMAD.X R8, R6, 0x1, R8, P3 ;  /* 0x0000000106087824 */ /* 0x004fca00018e0608 */
[-C--:B------:R-:W-:Y:S01]  /*35520*/  @!P1 LOP3.LUT R9, R9, R8.reuse, RZ, 0x3c, !PT ;  /* 0x0000000809099212 */ /* 0x080fe200078e3cff */
[----:B------:R0:W-:Y:S03]  /*35530*/  STL [R1+0x4b4], R8 ;  /* 0x0004b40801007387 */ /* 0x0001e60000100800 */
[----:B0-----:R-:W-:-:S04]  /*35540*/  @!P1 LOP3.LUT R8, R9, R8, RZ, 0x3c, !PT ;  /* 0x0000000809089212 */ /* 0x001fc800078e3cff */
[----:B------:R-:W-:-:S05]  /*35550*/  @!P1 LOP3.LUT R9, R9, R8, RZ, 0x3c, !PT ;  /* 0x0000000809099212 */ /* 0x000fca00078e3cff */
[----:B------:R0:W2:Y:S02]  /*35560*/  @!P1 LDG.E.U8 R86, desc[UR18][R8.64] ;  /* 0x0000001208569981 */ /* 0x0000a4000c1e1100 */
[----:B0-----:R-:W-:Y:S02]  /*35570*/  IMAD.MOV.U32 R8, RZ, RZ, R3 ;  /* 0x000000ffff087224 */ /* 0x001fe400078e0003 */
[----:B------:R-:W-:-:S05]  /*35580*/  IMAD.MOV.U32 R9, RZ, RZ, R4 ;  /* 0x000000ffff097224 */ /* 0x000fca00078e0004 */
[----:B------:R-:W-:-:S04]  /*35590*/  @!P1 LOP3.LUT R9, R9, R8, RZ, 0x3c, !PT ;  /* 0x0000000809099212 */ /* 0x000fc800078e3cff */
[C---:B------:R-:W-:Y:S02]  /*355a0*/  @!P1 LOP3.LUT R8, R9.reuse, R8, RZ, 0x3c, !PT ;  /* 0x0000000809089212 */ /* 0x040fe400078e3cff */
[----:B------:R-:W-:Y:S02]  /*355b0*/  PRMT R0, RZ, 0x7610, R0 ;  /* 0x00007610ff007816 */ /* 0x000fe40000000000 */
[----:B------:R-:W-:-:S05]  /*355c0*/  @!P1 LOP3.LUT R9, R9, R8, RZ, 0x3c, !PT ;  /* 0x0000000809099212 */ /* 0x000fca00078e3cff */
[----:B------:R0:W4:Y:S01]  /*355d0*/  @!P1 LDG.E.U8 R0, desc[UR18][R8.64] ;  /* 0x0000001208009981 */ /* 0x000122000c1e1100 */
[----:B------:R-:W-:Y:S02]  /*355e0*/  IADD3 R47, P3, PT, R5, R47, RZ ;  /* 0x0000002f052f7210 */ /* 0x000fe40007f7e0ff */
[----:B------:R-:W-:-:S03]  /*355f0*/  PRMT R46, RZ, 0x7610, R46 ;  /* 0x00007610ff2e7816 */ /* 0x000fc6000000002e */
[----:B------:R-:W-:Y:S01]  /*35600*/  STL [R1+0x4c8], R47 ;  /* 0x0004c82f01007387 */ /* 0x000fe20000100800 */
[----:B------:R-:W-:Y:S02]  /*35610*/  IMAD.X R30, R6, 0x1, R30, P3 ;  /* 0x00000001061e7824 */ /* 0x000fe400018e061e */
[----:B0-----:R-:W-:Y:S02]  /*35620*/  @!P1 IMAD.MOV.U32 R8, RZ, RZ, R47 ;  /* 0x000000ffff089224 */ /* 0x001fe400078e002f */
[----:B------:R-:W-:-:S05]  /*35630*/  IMAD.MOV.U32 R9, RZ, RZ, R30 ;  /* 0x000000ffff097224 */ /* 0x000fca00078e001e */
[----:B------:R0:W3:Y:S04]  /*35640*/  @!P1 LDG.E.U8 R46, desc[UR18][R8.64] ;  /* 0x00000012082e9981 */ /* 0x0000e8000c1e1100 */
[----:B--2---:R1:W-:Y:S04]  /*35650*/  STL [R1+0xe8], R86 ;  /* 0x0000e85601007387 */ /* 0x0043e80000100800 */
[----:B-1----:R-:W2:Y:S04]  /*35660*/  LDL.LU R86, [R1+0x1358] ;  /* 0x0013580001567983 */ /* 0x002ea80000300800 */
[----:B------:R1:W-:Y:S04]  /*35670*/  STL [R1+0x4bc], R3 ;  /* 0x0004bc0301007387 */ /* 0x0003e80000100800 */
[----:B-1----:R-:W2:Y:S04]  /*35680*/  LDL.LU R3, [R1+0x1354] ;  /* 0x0013540001037983 */ /* 0x002ea80000300800 */
[----:B------:R-:W2:Y:S04]  /*35690*/  LDL.LU R4, [R1+0x4d4] ;  /* 0x0004d40001047983 */ /* 0x000ea80000300800 */
[----:B----4-:R1:W-:Y:S04]  /*356a0*/  STL [R1+0xe4], R0 ;  /* 0x0000e40001007387 */ /* 0x0103e80000100800 */
[----:B-1----:R-:W4:Y:S04]  /*356b0*/  LDL.LU R0, [R1+0x1350] ;  /* 0x0013500001007983 */ /* 0x002f280000300800 */
[----:B------:R1:W-:Y:S04]  /*356c0*/  STL [R1+0x4c4], R30 ;  /* 0x0004c41e01007387 */ /* 0x0003e80000100800 */
[----:B-1----:R-:W4:Y:S04]  /*356d0*/  LDL.LU R30, [R1+0x4dc] ;  /* 0x0004dc00011e7983 */ /* 0x002f280000300800 */
[----:B------:R-:W4:Y:S01]  /*356e0*/  LDL.LU R8, [R1+0x4cc] ;  /* 0x0004cc0001087983 */ /* 0x000f220000300800 */
[----:B---3--:R-:W-:-:S02]  /*356f0*/  IADD3 R2, P3, PT, R5, R2, RZ ;  /* 0x0000000205027210 */ /* 0x008fc40007f7e0ff */
[----:B------:R-:W-:-:S03]  /*35700*/  IADD3 R87, P4, PT, R5, R87, RZ ;  /* 0x0000005705577210 */ /* 0x000fc60007f9e0ff */
[----:B0-----:R-:W-:Y:S01]  /*35710*/  IMAD.MOV.U32 R9, RZ, RZ, R2 ;  /* 0x000000ffff097224 */ /* 0x001fe200078e0002 */
[----:B------:R0:W-:Y:S04]  /*35720*/  STL [R1+0x4d0], R2 ;  /* 0x0004d00201007387 */ /* 0x0001e80000100800 */
[----:B0-----:R-:W3:Y:S04]  /*35730*/  LDL.LU R2, [R1+0x4f8] ;  /* 0x0004f80001027983 */ /* 0x001ee80000300800 */
[----:B------:R-:W3:Y:S04]  /*35740*/  LDL.LU R47, [R1+0x500] ;  /* 0x00050000012f7983 */ /* 0x000ee80000300800 */
[----:B------:R0:W-:Y:S04]  /*35750*/  STL [R1+0xe0], R46 ;  /* 0x0000e02e01007387 */ /* 0x0001e80000100800 */
[----:B0-----:R-:W3:Y:S04]  /*35760*/  LDL.LU R46, [R1+0x508] ;  /* 0x00050800012e7983 */ /* 0x001ee80000300800 */
[----:B------:R-:W-:Y:S01]  /*35770*/  STL [R1+0x4d8], R87 ;  /* 0x0004d85701007387 */ /* 0x000fe20000100800 */
[----:B--2---:R-:W-:Y:S01]  /*35780*/  PRMT R3, RZ, 0x7610, R3 ;  /* 0x00007610ff037816 */ /* 0x004fe20000000003 */
[----:B----4-:R-:W-:-:S05]  /*35790*/  IMAD.X R8, R6, 0x1, R8, P3 ;  /* 0x0000000106087824 */ /* 0x010fca00018e0608 */
        /* <DEDUP_REMOVED lines=14> */
[----:B------:R0:W4:Y:S04]  /*35880*/  @!P1 LDG.E.U8 R0, desc[UR18][R8.64] ;  /* 0x0000001208009981 */ /* 0x000128000c1e1100 */
[----:B--2---:R1:W-:Y:S04]  /*35890*/  STL [R1+0xdc], R3 ;  /* 0x0000dc0301007387 */ /* 0x0043e80000100800 */
[----:B-1----:R-:W2:Y:S01]  /*358a0*/  LDL.LU R3, [R1+0x134c] ;  /* 0x00134c0001037983 */ /* 0x002ea20000300800 */
[----:B------:R-:W-:Y:S02]  /*358b0*/  IMAD.X R30, R6, 0x1, R30, P3 ;  /* 0x00000001061e7824 */ /* 0x000fe400018e061e */
[----:B0-----:R-:W-:Y:S01]  /*358c0*/  @!P1 IMAD.MOV.U32 R8, RZ, RZ, R42 ;  /* 0x000000ffff089224 */ /* 0x001fe200078e002a */
[----:B------:R0:W-:Y:S01]  /*358d0*/  STL [R1+0x4d4], R4 ;  /* 0x0004d40401007387 */ /* 0x0001e20000100800 */
[----:B------:R-:W-:-:S03]  /*358e0*/  IMAD.MOV.U32 R9, RZ, RZ, R30 ;  /* 0x000000ffff097224 */ /* 0x000fc600078e001e */
[----:B0-----:R-:W3:Y:S04]  /*358f0*/  LDL.LU R4, [R1+0x1348] ;  /* 0x0013480001047983 */ /* 0x001ee80000300800 */
[----:B------:R-:W3:Y:S04]  /*35900*/  LDL.LU R87, [R1+0x4fc] ;  /* 0x0004fc0001577983 */ /* 0x000ee80000300800 */
[----:B----4-:R0:W-:Y:S04]  /*35910*/  STL [R1+0xd8], R0 ;  /* 0x0000d80001007387 */ /* 0x0101e80000100800 */
[----:B0-----:R-:W4:Y:S04]  /*35920*/  LDL.LU R0, [R1+0x1344] ;  /* 0x0013440001007983 */ /* 0x001f280000300800 */
[----:B------:R0:W-:Y:S04]  /*35930*/  STL [R1+0x4dc], R30 ;  /* 0x0004dc1e01007387 */ /* 0x0001e80000100800 */
[----:B0-----:R-:W4:Y:S01]  /*35940*/  LDL.LU R30, [R1+0x504] ;  /* 0x00050400011e7983 */ /* 0x001f220000300800 */
[----:B--2---:R-:W-:-:S06]  /*35950*/  PRMT R3, RZ, 0x7610, R3 ;  /* 0x00007610ff037816 */ /* 0x004fcc0000000003 */
[----:B------:R0:W2:Y:S04]  /*35960*/  @!P1 LDG.E.U8 R3, desc[UR18][R8.64] ;  /* 0x0000001208039981 */ /* 0x0000a8000c1e1100 */
[----:B------:R-:W4:Y:S01]  /*35970*/  LDL.LU R8, [R1+0x4f4] ;  /* 0x0004f40001087983 */ /* 0x000f220000300800 */
[C---:B---3--:R-:W-:Y:S02]  /*35980*/  IADD3 R2, P3, PT, R5.reuse, R2, RZ ;  /* 0x0000000205027210 */ /* 0x048fe40007f7e0ff */
[----:B------:R-:W-:-:S03]  /*35990*/  IADD3 R47, P4, PT, R5, R47, RZ ;  /* 0x0000002f052f7210 */ /* 0x000fc60007f9e0ff */
[----:B0-----:R-:W-:Y:S01]  /*359a0*/  IMAD.MOV.U32 R9, RZ, RZ, R2 ;  /* 0x000000ffff097224 */ /* 0x001fe200078e0002 */
[----:B------:R0:W-:Y:S01]  /*359b0*/  STL [R1+0x4f8], R2 ;  /* 0x0004f80201007387 */ /* 0x0001e20000100800 */
[----:B------:R-:W-:-:S03]  /*359c0*/  PRMT R4, RZ, 0x7610, R4 ;  /* 0x00007610ff047816 */ /* 0x000fc60000000004 */
[----:B0-----:R-:W3:Y:S04]  /*359d0*/  LDL.LU R2, [R1+0x510] ;  /* 0x0005100001027983 */ /* 0x001ee80000300800 */
[----:B--2---:R0:W-:Y:S01]  /*359e0*/  STL [R1+0xd4], R3 ;  /* 0x0000d40301007387 */ /* 0x0041e20000100800 */
[----:B----4-:R-:W-:-:S03]  /*359f0*/  IMAD.X R8, R6, 0x1, R8, P3 ;  /* 0x0000000106087824 */ /* 0x010fc600018e0608 */
[----:B0-----:R-:W2:Y:S02]  /*35a00*/  LDL.LU R3, [R1+0x518] ;  /* 0x0005180001037983 */ /* 0x001ea40000300800 */
[-C--:B------:R-:W-:Y:S02]  /*35a10*/  @!P1 LOP3.LUT R9, R9, R8.reuse, RZ, 0x3c, !PT ;  /* 0x0000000809099212 */ /* 0x080fe400078e3cff */
        /* <DEDUP_REMOVED lines=34> */
[----:B------:R-:W-:Y:S01]  /*35c40*/  STL [R1+0x510], R2 ;  /* 0x0005100201007387 */ /* 0x000fe20000100800 */
[----:B----4-:R-:W-:Y:S01]  /*35c50*/  PRMT R87, RZ, 0x7610, R87 ;  /* 0x00007610ff577816 */ /* 0x010fe20000000057 */
[C---:B------:R-:W-:Y:S01]  /*35c60*/  IMAD.X R47, R6.reuse, 0x1, R47, P4 ;  /* 0x00000001062f7824 */ /* 0x040fe200020e062f */
[----:B---3--:R-:W-:Y:S01]  /*35c70*/  PRMT R0, RZ, 0x7610, R0 ;  /* 0x00007610ff007816 */ /* 0x008fe20000000000 */
[----:B--2---:R0:W-:Y:S01]  /*35c80*/  STL [R1+0xc8], R4 ;  /* 0x0000c80401007387 */ /* 0x0041e20000100800 */
[----:B------:R-:W-:-:S03]  /*35c90*/  IMAD.X R8, R6, 0x1, R8, P3 ;  /* 0x0000000106087824 */ /* 0x000fc600018e0608 */
        /* <DEDUP_REMOVED lines=8> */
[----:B------:R0:W2:Y:S02]  /*35d20*/  @!P1 LDG.E.U8 R87, desc[UR18][R8.64] ;  /* 0x0000001208579981 */ /* 0x0000a4000c1e1100 */
[----:B0-----:R-:W-:Y:S02]  /*35d30*/  IMAD.MOV.U32 R8, RZ, RZ, R47 ;  /* 0x000000ffff087224 */ /* 0x001fe400078e002f */
[----:B------:R-:W-:-:S05]  /*35d40*/  IMAD.MOV.U32 R9, RZ, RZ, R3 ;  /* 0x000000ffff097224 */ /* 0x000fca00078e0003 */
[----:B------:R-:W-:-:S04]  /*35d50*/  @!P1 LOP3.LUT R9, R9, R8, RZ, 0x3c, !PT ;  /* 0x0000000809099212 */ /* 0x000fc800078e3cff */
[----:B------:R-:W-:-:S04]  /*35d60*/  @!P1 LOP3.LUT R8, R9, R8, RZ, 0x3c, !PT ;  /* 0x0000000809089212 */ /* 0x000fc800078e3cff */
[----:B------:R-:W-:-:S05]  /*35d70*/  @!P1 LOP3.LUT R9, R9, R8, RZ, 0x3c, !PT ;  /* 0x0000000809099212 */ /* 0x000fca00078e3cff */
[----:B------:R0:W3:Y:S01]  /*35d80*/  @!P1 LDG.E.U8 R0, desc[UR18][R8.64] ;  /* 0x0000001208009981 */ /* 0x0000e2000c1e1100 */
[----:B------:R-:W-:Y:S02]  /*35d90*/  IADD3 R42, P3, PT, R5, R42, RZ ;  /* 0x0000002a052a7210 */ /* 0x000fe40007f7e0ff */
[----:B------:R-:W-:-:S03]  /*35da0*/  PRMT R17, RZ, 0x7610, R17 ;  /* 0x00007610ff117816 */ /* 0x000fc60000000011 */
[----:B------:R-:W-:Y:S01]  /*35db0*/  STL [R1+0x520], R42 ;  /* 0x0005202a01007387 */ /* 0x000fe20000100800 */
[----:B------:R-:W-:Y:S02]  /*35dc0*/  IMAD.X R30, R6, 0x1, R30, P3 ;  /* 0x00000001061e7824 */ /* 0x000fe400018e061e */
[----:B0-----:R-:W-:Y:S02]  /*35dd0*/  @!P1 IMAD.MOV.U32 R8, RZ, RZ, R42 ;  /* 0x000000ffff089224 */ /* 0x001fe400078e002a */
[----:B------:R-:W-:-:S05]  /*35de0*/  IMAD.MOV.U32 R9, RZ, RZ, R30 ;  /* 0x000000ffff097224 */ /* 0x000fca00078e001e */
[----:B------:R0:W4:Y:S04]  /*35df0*/  @!P1 LDG.E.U8 R17, desc[UR18][R8.64] ;  /* 0x0000001208119981 */ /* 0x000128000c1e1100 */
[----:B--2---:R1:W-:Y:S04]  /*35e00*/  STL [R1+0xc4], R87 ;  /* 0x0000c45701007387 */ /* 0x0043e80000100800 */
[----:B-1----:R-:W2:Y:S04]  /*35e10*/  LDL.LU R87, [R1+0x1334] ;  /* 0x0013340001577983 */ /* 0x002ea80000300800 */
[----:B------:R1:W-:Y:S04]  /*35e20*/  STL [R1+0x514], R47 ;  /* 0x0005142f01007387 */ /* 0x0003e80000100800 */
[----:B-1----:R-:W2:Y:S04]  /*35e30*/  LDL.LU R47, [R1+0x1330] ;  /* 0x00133000012f7983 */ /* 0x002ea80000300800 */
[----:B------:R-:W2:Y:S04]  /*35e40*/  LDL.LU R3, [R1+0x53c] ;  /* 0x00053c0001037983 */ /* 0x000ea80000300800 */
[----:B---3--:R1:W-:Y:S04]  /*35e50*/  STL [R1+0xc0], R0 ;  /* 0x0000c00001007387 */ /* 0x0083e80000100800 */
[----:B-1----:R-:W3:Y:S04]  /*35e60*/  LDL.LU R0, [R1+0x132c] ;  /* 0x00132c0001007983 */ /* 0x002ee80000300800 */
[----:B------:R1:W-:Y:S04]  /*35e70*/  STL [R1+0x51c], R30 ;  /* 0x00051c1e01007387 */ /* 0x0003e80000100800 */
[----:B-1----:R-:W3:Y:S04]  /*35e80*/  LDL.LU R30, [R1+0x544] ;  /* 0x00054400011e7983 */ /* 0x002ee80000300800 */
[----:B------:R-:W3:Y:S01]  /*35e90*/  LDL.LU R8, [R1+0x534] ;  /* 0x0005340001087983 */ /* 0x000ee20000300800 */
[----:B------:R-:W-:-:S02]  /*35ea0*/  IADD3 R4, P3, PT, R5, R4, RZ ;  /* 0x0000000405047210 */ /* 0x000fc40007f7e0ff */
[----:B------:R-:W-:-:S03]  /*35eb0*/  IADD3 R2, P4, PT, R5, R2, RZ ;  /* 0x0000000205027210 */ /* 0x000fc60007f9e0ff */
[----:B0-----:R-:W-:Y:S01]  /*35ec0*/  IMAD.MOV.U32 R9, RZ, RZ, R4 ;  /* 0x000000ffff097224 */ /* 0x001fe200078e0004 */
[----:B------:R-:W-:Y:S04]  /*35ed0*/  STL [R1+0x538], R4 ;  /* 0x0005380401007387 */ /* 0x000fe80000100800 */
[----:B----4-:R0:W-:Y:S04]  /*35ee0*/  STL [R1+0xbc], R17 ;  /* 0x0000bc1101007387 */ /* 0x0101e80000100800 */
[----:B0-----:R-:W4:Y:S04]  /*35ef0*/  LDL.LU R17, [R1+0x550] ;  /* 0x0005500001117983 */ /* 0x001f280000300800 */
[----:B------:R-:W4:Y:S04]  /*35f00*/  LDL.LU R4, [R1+0x558] ;  /* 0x0005580001047983 */ /* 0x000f280000300800 */
[----:B------:R-:W4:Y:S04]  /*35f10*/  LDL.LU R42, [R1+0x560] ;  /* 0x00056000012a7983 */ /* 0x000f280000300800 */
[----:B------:R-:W-:Y:S01]  /*35f20*/  STL [R1+0x540], R2 ;  /* 0x0005400201007387 */ /* 0x000fe20000100800 */
[----:B--2---:R-:W-:Y:S01]  /*35f30*/  PRMT R47, RZ, 0x7610, R47 ;  /* 0x00007610ff2f7816 */ /* 0x004fe2000000002f */
[----:B------:R-:W-:-:S02]  /*35f40*/  IMAD.X R3, R6, 0x1, R3, P4 ;  /* 0x0000000106037824 */ /* 0x000fc400020e0603 */
[----:B---3--:R-:W-:-:S05]  /*35f50*/  IMAD.X R8, R6, 0x1, R8, P3 ;  /* 0x0000000106087824 */ /* 0x008fca00018e0608 */
        /* <DEDUP_REMOVED lines=29> */
[----:B----4-:R-:W-:-:S02]  /*36130*/  IADD3 R17, P3, PT, R5, R17, RZ ;  /* 0x0000001105117210 */ /* 0x010fc40007f7e0ff */
[----:B------:R-:W-:-:S03]  /*36140*/  IADD3 R4, P4, PT, R5, R4, RZ ;  /* 0x0000000405047210 */ /* 0x000fc60007f9e0ff */
[----:B0-----:R-:W-:Y:S01]  /*36150*/  IMAD.MOV.U32 R9, RZ, RZ, R17 ;  /* 0x000000ffff097224 */ /* 0x001fe200078e0011 */
[----:B------:R0:W-:Y:S04]  /*36160*/  STL [R1+0x550], R17 ;  /* 0x0005501101007387 */ /* 0x0001e80000100800 */
[----:B0-----:R-:W4:Y:S04]  /*36170*/  LDL.LU R17, [R1+0x578] ;  /* 0x0005780001117983 */ /* 0x001f280000300800 */
[----:B------:R0:W-:Y:S04]  /*36180*/  STL [R1+0xb0], R44 ;  /* 0x0000b02c01007387 */ /* 0x0001e80000100800 */
[----:B0-----:R-:W4:Y:S04]  /*36190*/  LDL.LU R44, [R1+0x580] ;  /* 0x00058000012c7983 */ /* 0x001f280000300800 */
        /* <DEDUP_REMOVED lines=37> */
[----:B------:R-:W-:Y:S04]  /*363f0*/  STL [R1+0x578], R17 ;  /* 0x0005781101007387 */ /* 0x000fe80000100800 */
[----:B------:R0:W-:Y:S04]  /*36400*/  STL [R1+0xa4], R33 ;  /* 0x0000a42101007387 */ /* 0x0001e80000100800 */
        /* <DEDUP_REMOVED lines=34> */
[----:B-1----:R-:W2:Y:S04]  /*36630*/  LDL.LU R30, [R1+0x59c] ;  /* 0x00059c00011e7983 */ /* 0x002ea80000300800 */
[----:B------:R-:W2:Y:S01]  /*36640*/  LDL.LU R9, [R1+0x58c] ;  /* 0x00058c0001097983 */ /* 0x000ea20000300800 */
[----:B----4-:R-:W-:-:S02]  /*36650*/  IADD3 R33, P3, PT, R5, R33, RZ ;  /* 0x0000002105217210 */ /* 0x010fc40007f7e0ff */
[----:B------:R-:W-:Y:S01]  /*36660*/  PRMT R47, RZ, 0x7610, R47 ;  /* 0x00007610ff2f7816 */ /* 0x000fe2000000002f */
[----:B------:R-:W4:Y:S02]  /*36670*/  LDL.LU R46, [R1+0x5b8] ;  /* 0x0005b800012e7983 */ /* 0x000f240000300800 */
[----:B0-----:R-:W-:Y:S02]  /*36680*/  @!P1 IMAD.MOV.U32 R8, RZ, RZ, R33 ;  /* 0x000000ffff089224 */ /* 0x001fe400078e0021 */
[----:B--2---:R-:W-:-:S05]  /*36690*/  IMAD.X R9, R6, 0x1, R9, P3 ;  /* 0x0000000106097824 */ /* 0x004fca00018e0609 */
[----:B------:R0:W2:Y:S01]  /*366a0*/  @!P1 LDG.E.U8 R47, desc[UR18][R8.64] ;  /* 0x00000012082f9981 */ /* 0x0000a2000c1e1100 */
[C---:B------:R-:W-:Y:S02]  /*366b0*/  IADD3 R42, P4, PT, R5.reuse, R42, RZ ;  /* 0x0000002a052a7210 */ /* 0x040fe40007f9e0ff */
[----:B------:R-:W-:Y:S01]  /*366c0*/  IADD3 R17, P3, PT, R5, R17, RZ ;  /* 0x0000001105117210 */ /* 0x000fe20007f7e0ff */
[----:B------:R-:W-:Y:S02]  /*366d0*/  STL [R1+0x590], R33 ;  /* 0x0005902101007387 */ /* 0x000fe40000100800 */
[----:B------:R-:W-:Y:S02]  /*366e0*/  IMAD.X R44, R6, 0x1, R44, P4 ;  /* 0x00000001062c7824 */ /* 0x000fe400020e062c */
[----:B------:R1:W-:Y:S04]  /*366f0*/  STL [R1+0x98], R43 ;  /* 0x0000982b01007387 */ /* 0x0003e80000100800 */
[----:B-1----:R-:W3:Y:S04]  /*36700*/  LDL.LU R43, [R1+0x5c0] ;  /* 0x0005c000012b7983 */ /* 0x002ee80000300800 */
[----:B------:R-:W-:Y:S04]  /*36710*/  STL [R1+0x598], R42 ;  /* 0x0005982a01007387 */ /* 0x000fe80000100800 */
[----:B------:R1:W-:Y:S04]  /*36720*/  STL [R1+0x58c], R9 ;  /* 0x00058c0901007387 */ /* 0x0003e80000100800 */
[----:B------:R-:W-:Y:S04]  /*36730*/  STL [R1+0x5a0], R17 ;  /* 0x0005a01101007387 */ /* 0x000fe80000100800 */
[----:B------:R-:W3:Y:S04]  /*36740*/  LDL.LU R33, [R1+0x5c8] ;  /* 0x0005c80001217983 */ /* 0x000ee80000300800 */
[----:B------:R-:W-:Y:S01]  /*36750*/  STL [R1+0x594], R44 ;  /* 0x0005942c01007387 */ /* 0x000fe20000100800 */
[----:B------:R-:W-:Y:S01]  /*36760*/  PRMT R41, RZ, 0x7610, R41 ;  /* 0x00007610ff297816 */ /* 0x000fe20000000029 */
[----:B0-----:R-:W-:-:S02]  /*36770*/  @!P1 IMAD.MOV.U32 R8, RZ, RZ, R42 ;  /* 0x000000ffff089224 */ /* 0x001fc400078e002a */
[----:B-1----:R-:W-:-:S05]  /*36780*/  @!P1 IMAD.MOV.U32 R9, RZ, RZ, R44 ;  /* 0x000000ffff099224 */ /* 0x002fca00078e002c */
[----:B------:R0:W3:Y:S04]  /*36790*/  @!P1 LDG.E.U8 R41, desc[UR18][R8.64] ;  /* 0x0000001208299981 */ /* 0x0000e8000c1e1100 */
[----:B--2---:R1:W-:Y:S04]  /*367a0*/  STL [R1+0x94], R47 ;  /* 0x0000942f01007387 */ /* 0x0043e80000100800 */
[----:B-1----:R-:W2:Y:S04]  /*367b0*/  LDL.LU R47, [R1+0x5b4] ;  /* 0x0005b400012f7983 */ /* 0x002ea80000300800 */
[----:B------:R-:W2:Y:S01]  /*367c0*/  LDL.LU R44, [R1+0x5bc] ;  /* 0x0005bc00012c7983 */ /* 0x000ea20000300800 */
[----:B------:R-:W-:Y:S01]  /*367d0*/  IMAD.X R30, R6, 0x1, R30, P3 ;  /* 0x00000001061e7824 */ /* 0x000fe200018e061e */
[----:B----4-:R-:W-:Y:S01]  /*367e0*/  IADD3 R46, P3, PT, R5, R46, RZ ;  /* 0x0000002e052e7210 */ /* 0x010fe20007f7e0ff */
[----:B0-----:R-:W-:Y:S01]  /*367f0*/  @!P1 IMAD.MOV.U32 R8, RZ, RZ, R17 ;  /* 0x000000ffff089224 */ /* 0x001fe200078e0011 */
[----:B------:R-:W-:Y:S01]  /*36800*/  PRMT R11, RZ, 0x7610, R11 ;  /* 0x00007610ff0b7816 */ /* 0x000fe2000000000b */
[----:B------:R-:W-:Y:S01]  /*36810*/  @!P1 IMAD.MOV.U32 R9, RZ, RZ, R30 ;  /* 0x000000ffff099224 */ /* 0x000fe200078e001e */
[----:B------:R-:W-:-:S02]  /*36820*/  PRMT R38, RZ, 0x7610, R38 ;  /* 0x00007610ff267816 */ /* 0x000fc40000000026 */
[----:B---3--:R-:W-:Y:S02]  /*36830*/  IADD3 R43, P4, PT, R5, R43, RZ ;  /* 0x0000002b052b7210 */ /* 0x008fe40007f9e0ff */
[----:B------:R0:W3:Y:S04]  /*36840*/  @!P1 LDG.E.U8 R11, desc[UR18][R8.64] ;  /* 0x00000012080b9981 */ /* 0x0000e8000c1e1100 */
[----:B------:R-:W-:Y:S04]  /*36850*/  STL [R1+0x59c], R30 ;  /* 0x00059c1e01007387 */ /* 0x000fe80000100800 */
[----:B------:R-:W4:Y:S01]  /*36860*/  LDL.LU R42, [R1+0x5c4] ;  /* 0x0005c400012a7983 */ /* 0x000f220000300800 */
[----:B0-----:R-:W-:-:S03]  /*36870*/  @!P1 IMAD.MOV.U32 R8, RZ, RZ, R46 ;  /* 0x000000ffff089224 */ /* 0x001fc600078e002e */
[----:B------:R-:W-:Y:S01]  /*36880*/  STL [R1+0x5b8], R46 ;  /* 0x0005b82e01007387 */ /* 0x000fe20000100800 */
[----:B------:R-:W-:-:S03]  /*36890*/  PRMT R18, RZ, 0x7610, R18 ;  /* 0x00007610ff127816 */ /* 0x000fc60000000012 */
[----:B------:R0:W-:Y:S04]  /*368a0*/  STL [R1+0x90], R41 ;  /* 0x0000902901007387 */ /* 0x0001e80000100800 */
[----:B0-----:R-:W4:Y:S04]  /*368b0*/  LDL.LU R41, [R1+0x5cc] ;  /* 0x0005cc0001297983 */ /* 0x001f280000300800 */
[----:B------:R-:W4:Y:S04]  /*368c0*/  LDL.LU R17, [R1+0x5d0] ;  /* 0x0005d00001117983 */ /* 0x000f280000300800 */
[----:B------:R-:W4:Y:S01]  /*368d0*/  LDL.LU R30, [R1+0x5d8] ;  /* 0x0005d800011e7983 */ /* 0x000f220000300800 */
[----:B--2---:R-:W-:-:S04]  /*368e0*/  IMAD.X R47, R6, 0x1, R47, P3 ;  /* 0x00000001062f7824 */ /* 0x004fc800018e062f */
[----:B------:R-:W-:Y:S02]  /*368f0*/  @!P1 IMAD.MOV.U32 R9, RZ, RZ, R47 ;  /* 0x000000ffff099224 */ /* 0x000fe400078e002f */
[----:B------:R-:W-:-:S03]  /*36900*/  IMAD.X R44, R6, 0x1, R44, P4 ;  /* 0x00000001062c7824 */ /* 0x000fc600020e062c */
[----:B------:R0:W2:Y:S02]  /*36910*/  @!P1 LDG.E.U8 R38, desc[UR18][R8.64] ;  /* 0x0000001208269981 */ /* 0x0000a4000c1e1100 */
[----:B0-----:R-:W-:Y:S02]  /*36920*/  @!P1 IMAD.MOV.U32 R8, RZ, RZ, R43 ;  /* 0x000000ffff089224 */ /* 0x001fe400078e002b */
[----:B------:R-:W-:-:S05]  /*36930*/  @!P1 IMAD.MOV.U32 R9, RZ, RZ, R44 ;  /* 0x000000ffff099224 */ /* 0x000fca00078e002c */
[----:B------:R0:W2:Y:S01]  /*36940*/  @!P1 LDG.E.U8 R18, desc[UR18][R8.64] ;  /* 0x0000001208129981 */ /* 0x0000a2000c1e1100 */
[----:B------:R-:W-:-:S03]  /*36950*/  IADD3 R33, P3, PT, R5, R33, RZ ;  /* 0x0000002105217210 */ /* 0x000fc60007f7e0ff */
[----:B---3--:R1:W-:Y:S02]  /*36960*/  STL [R1+0x8c], R11 ;  /* 0x00008c0b01007387 */ /* 0x0083e40000100800 */
[----:B----4-:R-:W-:Y:S02]  /*36970*/  IMAD.X R42, R6, 0x1, R42, P3 ;  /* 0x00000001062a7824 */ /* 0x010fe400018e062a */
[----:B-1----:R-:W3:Y:S04]  /*36980*/  LDL.LU R11, [R1+0x5e0] ;  /* 0x0005e000010b7983 */ /* 0x002ee80000300800 */
[----:B------:R-:W-:Y:S04]  /*36990*/  STL [R1+0x5c0], R43 ;  /* 0x0005c02b01007387 */ /* 0x000fe80000100800 */
[----:B------:R-:W-:Y:S04]  /*369a0*/  STL [R1+0x5b4], R47 ;  /* 0x0005b42f01007387 */ /* 0x000fe80000100800 */
[----:B------:R-:W-:Y:S04]  /*369b0*/  STL [R1+0x5c8], R33 ;  /* 0x0005c82101007387 */ /* 0x000fe80000100800 */
[----:B------:R-:W-:Y:S01]  /*369c0*/  STL [R1+0x5bc], R44 ;  /* 0x0005bc2c01007387 */ /* 0x000fe20000100800 */
[----:B------:R-:W-:Y:S01]  /*369d0*/  IADD3 R17, P3, PT, R5, R17, RZ ;  /* 0x0000001105117210 */ /* 0x000fe20007f7e0ff */
[----:B0-----:R-:W-:Y:S01]  /*369e0*/  @!P1 IMAD.MOV.U32 R8, RZ, RZ, R33 ;  /* 0x000000ffff089224 */ /* 0x001fe200078e0021 */
[----:B------:R-:W-:Y:S01]  /*369f0*/  PRMT R13, RZ, 0x7610, R13 ;  /* 0x00007610ff0d7816 */ /* 0x000fe2000000000d */
[----:B------:R-:W-:-:S02]  /*36a00*/  @!P1 IMAD.MOV.U32 R9, RZ, RZ, R42 ;  /* 0x000000ffff099224 */ /* 0x000fc400078e002a */
[----:B------:R-:W-:Y:S01]  /*36a10*/  IMAD.X R41, R6, 0x1, R41, P3 ;  /* 0x0000000106297824 */ /* 0x000fe200018e0629 */
[----:B------:R-:W-:Y:S02]  /*36a20*/  PRMT R40, RZ, 0x7610, R40 ;  /* 0x00007610ff287816 */ /* 0x000fe40000000028 */
[----:B------:R0:W4:Y:S02]  /*36a30*/  @!P1 LDG.E.U8 R13, desc[UR18][R8.64] ;  /* 0x00000012080d9981 */ /* 0x000124000c1e1100 */
[----:B0-----:R-:W-:Y:S02]  /*36a40*/  @!P1 IMAD.MOV.U32 R8, RZ, RZ, R17 ;  /* 0x000000ffff089224 */ /* 0x001fe400078e0011 */
[----:B------:R-:W-:-:S05]  /*36a50*/  @!P1 IMAD.MOV.U32 R9, RZ, RZ, R41 ;  /* 0x000000ffff099224 */ /* 0x000fca00078e0029 */
[----:B------:R0:W4:Y:S04]  /*36a60*/  @!P1 LDG.E.U8 R40, desc[UR18][R8.64] ;  /* 0x0000001208289981 */ /* 0x000128000c1e1100 */
[----:B--2---:R1:W-:Y:S04]  /*36a70*/  STL [R1+0x88], R38 ;  /* 0x0000882601007387 */ /* 0x0043e80000100800 */
[----:B-1----:R-:W2:Y:S04]  /*36a80*/  LDL.LU R38, [R1+0x5d4] ;  /* 0x0005d40001267983 */ /* 0x002ea80000300800 */
[----:B------:R-:W-:Y:S04]  /*36a90*/  STL [R1+0x5c4], R42 ;  /* 0x0005c42a01007387 */ /* 0x000fe80000100800 */
[----:B------:R1:W-:Y:S04]  /*36aa0*/  STL [R1+0x84], R18 ;  /* 0x0000841201007387 */ /* 0x0003e80000100800 */
[----:B-1----:R-:W2:Y:S01]  /*36ab0*/  LDL.LU R18, [R1+0x5dc] ;  /* 0x0005dc0001127983 */ /* 0x002ea20000300800 */
[----:B------:R-:W-:-:S02]  /*36ac0*/  IADD3 R30, P4, PT, R5, R30, RZ ;  /* 0x0000001e051e7210 */ /* 0x000fc40007f9e0ff */
[----:B------:R-:W-:Y:S01]  /*36ad0*/  PRMT R23, RZ, 0x7610, R23 ;  /* 0x00007610ff177816 */ /* 0x000fe20000000017 */
[----:B------:R-:W2:Y:S01]  /*36ae0*/  LDL.LU R33, [R1+0x5f8] ;  /* 0x0005f80001217983 */ /* 0x000ea20000300800 */
[----:B---3--:R-:W-:Y:S01]  /*36af0*/  IADD3 R11, P3, PT, R5, R11, RZ ;  /* 0x0000000b050b7210 */ /* 0x008fe20007f7e0ff */
[----:B0-----:R-:W-:Y:S02]  /*36b00*/  @!P1 IMAD.MOV.U32 R8, RZ, RZ, R30 ;  /* 0x000000ffff089224 */ /* 0x001fe400078e001e */
[----:B------:R-:W-:Y:S01]  /*36b10*/  STL [R1+0x5d0], R17 ;  /* 0x0005d01101007387 */ /* 0x000fe20000100800 */
[----:B------:R-:W-:-:S03]  /*36b20*/  PRMT R10, RZ, 0x7610, R10 ;  /* 0x00007610ff0a7816 */ /* 0x000fc6000000000a */
[----:B----4-:R0:W-:Y:S04]  /*36b30*/  STL [R1+0x80], R13 ;  /* 0x0000800d01007387 */ /* 0x0101e80000100800 */
[----:B0-----:R-:W3:Y:S04]  /*36b40*/  LDL.LU R13, [R1+0x600] ;  /* 0x00060000010d7983 */ /* 0x001ee80000300800 */
[----:B------:R-:W-:Y:S04]  /*36b50*/  STL [R1+0x5d8], R30 ;  /* 0x0005d81e01007387 */ /* 0x000fe80000100800 */
[----:B------:R-:W-:Y:S04]  /*36b60*/  STL [R1+0x5cc], R41 ;  /* 0x0005cc2901007387 */ /* 0x000fe80000100800 */
[----:B------:R-:W-:Y:S04]  /*36b70*/  STL [R1+0x5e0], R11 ;  /* 0x0005e00b01007387 */ /* 0x000fe80000100800 */
[----:B------:R-:W4:Y:S01]  /*36b80*/  LDL.LU R17, [R1+0x608] ;  /* 0x0006080001117983 */ /* 0x000f220000300800 */
[----:B--2---:R-:W-:-:S04]  /*36b90*/  IMAD.X R38, R6, 0x1, R38, P4 ;  /* 0x0000000106267824 */ /* 0x004fc800020e0626 */
[----:B------:R-:W-:-:S05]  /*36ba0*/  @!P1 IMAD.MOV.U32 R9, RZ, RZ, R38 ;  /* 0x000000ffff099224 */ /* 0x000fca00078e0026 */
[----:B------:R0:W2:Y:S04]  /*36bb0*/  @!P1 LDG.E.U8 R23, desc[UR18][R8.64] ;  /* 0x0000001208179981 */ /* 0x0000a8000c1e1100 */
[----:B------:R-:W-:Y:S01]  /*36bc0*/  STL [R1+0x5d4], R38 ;  /* 0x0005d42601007387 */ /* 0x000fe20000100800 */
[----:B------:R-:W-:Y:S02]  /*36bd0*/  IMAD.X R18, R6, 0x1, R18, P3 ;  /* 0x0000000106127824 */ /* 0x000fe400018e0612 */
[----:B0-----:R-:W-:Y:S02]  /*36be0*/  @!P1 IMAD.MOV.U32 R8, RZ, RZ, R11 ;  /* 0x000000ffff089224 */ /* 0x001fe400078e000b */
[----:B------:R-:W-:Y:S01]  /*36bf0*/  @!P1 IMAD.MOV.U32 R9, RZ, RZ, R18 ;  /* 0x000000ffff099224 */ /* 0x000fe200078e0012 */
[----:B------:R0:W-:Y:S04]  /*36c00*/  STL [R1+0x7c], R40 ;  /* 0x00007c2801007387 */ /* 0x0001e80000100800 */
[----:B------:R1:W4:Y:S04]  /*36c10*/  @!P1 LDG.E.U8 R10, desc[UR18][R8.64] ;  /* 0x00000012080a9981 */ /* 0x000328000c1e1100 */
[----:B0-----:R-:W4:Y:S04]  /*36c20*/  LDL.LU R40, [R1+0x5f4] ;  /* 0x0005f40001287983 */ /* 0x001f280000300800 */
[----:B------:R-:W4:Y:S01]  /*36c30*/  LDL.LU R38, [R1+0x5fc] ;  /* 0x0005fc0001267983 */ /* 0x000f220000300800 */
[----:B------:R-:W-:-:S03]  /*36c40*/  IADD3 R33, P3, PT, R5, R33, RZ ;  /* 0x0000002105217210 */ /* 0x000fc60007f7e0ff */
[----:B------:R-:W-:Y:S01]  /*36c50*/  STL [R1+0x5dc], R18 ;  /* 0x0005dc1201007387 */ /* 0x000fe20000100800 */
[----:B------:R-:W-:Y:S01]  /*36c60*/  PRMT R39, RZ, 0x7610, R39 ;  /* 0x00007610ff277816 */ /* 0x000fe20000000027 */
[----:B-1----:R-:W-:Y:S01]  /*36c70*/  @!P1 IMAD.MOV.U32 R8, RZ, RZ, R33 ;  /* 0x000000ffff089224 */ /* 0x002fe200078e0021 */
[C---:B---3--:R-:W-:Y:S01]  /*36c80*/  IADD3 R13, P4, PT, R5.reuse, R13, RZ ;  /* 0x0000000d050d7210 */ /* 0x048fe20007f9e0ff */
[----:B--2---:R0:W-:Y:S04]  /*36c90*/  STL [R1+0x78], R23 ;  /* 0x0000781701007387 */ /* 0x0041e80000100800 */
[----:B0-----:R-:W2:Y:S04]  /*36ca0*/  LDL.LU R23, [R1+0x604] ;  /* 0x0006040001177983 */ /* 0x001ea80000300800 */
[----:B------:R-:W3:Y:S04]  /*36cb0*/  LDL.LU R30, [R1+0x60c] ;  /* 0x00060c00011e7983 */ /* 0x000ee80000300800 */
[----:B------:R-:W-:Y:S04]  /*36cc0*/  STL [R1+0x5f8], R33 ;  /* 0x0005f82101007387 */ /* 0x000fe80000100800 */
[----:B------:R-:W3:Y:S01]  /*36cd0*/  LDL.LU R11, [R1+0x610] ;  /* 0x00061000010b7983 */ /* 0x000ee20000300800 */
[----:B----4-:R-:W-:Y:S01]  /*36ce0*/  IMAD.X R40, R6, 0x1, R40, P3 ;  /* 0x0000000106287824 */ /* 0x010fe200018e0628 */
[----:B------:R-:W-:-:S02]  /*36cf0*/  IADD3 R17, P3, PT, R5, R17, RZ ;  /* 0x0000001105117210 */ /* 0x000fc40007f7e0ff */
[----:B------:R-:W4:Y:S04]  /*36d00*/  LDL.LU R18, [R1+0x618] ;  /* 0x0006180001127983 */ /* 0x000f280000300800 */
[----:B------:R0:W-:Y:S01]  /*36d10*/  STL [R1+0x74], R10 ;  /* 0x0000740a01007387 */ /* 0x0001e20000100800 */
[----:B------:R-:W-:Y:S02]  /*36d20*/  @!P1 IMAD.MOV.U32 R9, RZ, RZ, R40 ;  /* 0x000000ffff099224 */ /* 0x000fe400078e0028 */
[----:B------:R-:W-:-:S03]  /*36d30*/  IMAD.X R38, R6, 0x1, R38, P4 ;  /* 0x0000000106267824 */ /* 0x000fc600020e0626 */
[----:B------:R1:W4:Y:S04]  /*36d40*/  @!P1 LDG.E.U8 R39, desc[UR18][R8.64] ;  /* 0x0000001208279981 */ /* 0x000328000c1e1100 */
[----:B0-----:R-:W4:Y:S04]  /*36d50*/  LDL.LU R10, [R1+0x620] ;  /* 0x00062000010a7983 */ /* 0x001f280000300800 */
[----:B------:R0:W-:Y:S04]  /*36d60*/  STL [R1+0x600], R13 ;  /* 0x0006000d01007387 */ /* 0x0001e80000100800 */
[----:B------:R-:W-:Y:S04]  /*36d70*/  STL [R1+0x5f4], R40 ;  /* 0x0005f42801007387 */ /* 0x000fe80000100800 */
[----:B------:R-:W-:Y:S04]  /*36d80*/  STL [R1+0x608], R17 ;  /* 0x0006081101007387 */ /* 0x000fe80000100800 */
[----:B------:R-:W4:Y:S01]  /*36d90*/  LDL.LU R33, [R1+0x614] ;  /* 0x0006140001217983 */ /* 0x000f220000300800 */
[----:B-1----:R-:W-:-:S03]  /*36da0*/  @!P1 IMAD.MOV.U32 R8, RZ, RZ, R13 ;  /* 0x000000ffff089224 */ /* 0x002fc600078e000d */
[----:B------:R-:W-:Y:S04]  /*36db0*/  STL [R1+0x5fc], R38 ;  /* 0x0005fc2601007387 */ /* 0x000fe80000100800 */
[----:B0-----:R-:W4:Y:S01]  /*36dc0*/  LDL.LU R13, [R1+0x61c] ;  /* 0x00061c00010d7983 */ /* 0x001f220000300800 */
[----:B------:R-:W-:Y:S01]  /*36dd0*/  PRMT R37, RZ, 0x7610, R37 ;  /* 0x00007610ff257816 */ /* 0x000fe20000000025 */
[----:B------:R-:W-:Y:S01]  /*36de0*/  @!P1 IMAD.MOV.U32 R9, RZ, RZ, R38 ;  /* 0x000000ffff099224 */ /* 0x000fe200078e0026 */
[----:B------:R-:W-:-:S04]  /*36df0*/  PRMT R36, RZ, 0x7610, R36 ;  /* 0x00007610ff247816 */ /* 0x000fc80000000024 */
[----:B------:R0:W4:Y:S01]  /*36e00*/  @!P1 LDG.E.U8 R37, desc[UR18][R8.64] ;  /* 0x0000001208259981 */ /* 0x000122000c1e1100 */
[----:B------:R-:W-:Y:S01]  /*36e10*/  PRMT R35, RZ, 0x7610, R35 ;  /* 0x00007610ff237816 */ /* 0x000fe20000000023 */
[----:B0-----:R-:W-:Y:S01]  /*36e20*/  @!P1 IMAD.MOV.U32 R8, RZ, RZ, R17 ;  /* 0x000000ffff089224 */ /* 0x001fe200078e0011 */
[----:B------:R-:W-:Y:S02]  /*36e30*/  PRMT R16, RZ, 0x7610, R16 ;  /* 0x00007610ff107816 */ /* 0x000fe40000000010 */
[----:B------:R-:W-:Y:S01]  /*36e40*/  PRMT R2, RZ, 0x7610, R2 ;  /* 0x00007610ff027816 */ /* 0x000fe20000000002 */
[----:B--2---:R-:W-:-:S04]  /*36e50*/  IMAD.X R23, R6, 0x1, R23, P3 ;  /* 0x0000000106177824 */ /* 0x004fc800018e0617 */
[----:B------:R-:W-:-:S05]  /*36e60*/  @!P1 IMAD.MOV.U32 R9, RZ, RZ, R23 ;  /* 0x000000ffff099224 */ /* 0x000fca00078e0017 */
[----:B------:R0:W2:Y:S01]  /*36e70*/  @!P1 LDG.E.U8 R36, desc[UR18][R8.64] ;  /* 0x0000001208249981 */ /* 0x0000a2000c1e1100 */
[C---:B---3--:R-:W-:Y:S02]  /*36e80*/  IADD3 R11, P3, PT, R5.reuse, R11, RZ ;  /* 0x0000000b050b7210 */ /* 0x048fe40007f7e0ff */
[----:B----4-:R-:W-:-:S03]  /*36e90*/  IADD3 R18, P4, PT, R5, R18, RZ ;  /* 0x0000001205127210 */ /* 0x010fc60007f9e0ff */
[----:B------:R-:W-:Y:S02]  /*36ea0*/  IMAD.X R30, R6, 0x1, R30, P3 ;  /* 0x00000001061e7824 */ /* 0x000fe400018e061e */
[----:B0-----:R-:W-:Y:S02]  /*36eb0*/  @!P1 IMAD.MOV.U32 R8, RZ, RZ, R11 ;  /* 0x000000ffff089224 */ /* 0x001fe400078e000b */
[----:B------:R-:W-:Y:S01]  /*36ec0*/  @!P1 IMAD.MOV.U32 R9, RZ, RZ, R30 ;  /* 0x000000ffff099224 */ /* 0x000fe200078e001e */
[----:B------:R0:W-:Y:S04]  /*36ed0*/  STL [R1+0x604], R23 ;  /* 0x0006041701007387 */ /* 0x0001e80000100800 */
[----:B------:R1:W3:Y:S01]  /*36ee0*/  @!P1 LDG.E.U8 R35, desc[UR18][R8.64] ;  /* 0x0000001208239981 */ /* 0x0002e2000c1e1100 */
[----:B------:R-:W-:-:S03]  /*36ef0*/  IADD3 R10, P3, PT, R5, R10, RZ ;  /* 0x0000000a050a7210 */ /* 0x000fc60007f7e0ff */
[----:B0-----:R-:W4:Y:S01]  /*36f00*/  LDL.LU R23, [R1+0x638] ;  /* 0x0006380001177983 */ /* 0x001f220000300800 */
[----:B-1----:R-:W-:-:S03]  /*36f10*/  @!P1 IMAD.MOV.U32 R8, RZ, RZ, R18 ;  /* 0x000000ffff089224 */ /* 0x002fc600078e0012 */
[----:B------:R-:W2:Y:S01]  /*36f20*/  LDL.LU R17, [R1+0x640] ;  /* 0x0006400001117983 */ /* 0x000ea20000300800 */
[----:B------:R-:W-:-:S04]  /*36f30*/  IMAD.X R33, R6, 0x1, R33, P4 ;  /* 0x0000000106217824 */ /* 0x000fc800020e0621 */
[----:B------:R-:W-:Y:S01]  /*36f40*/  @!P1 IMAD.MOV.U32 R9, RZ, RZ, R33 ;  /* 0x000000ffff099224 */ /* 0x000fe200078e0021 */
[----:B------:R-:W-:Y:S01]  /*36f50*/  STL [R1+0x610], R11 ;  /* 0x0006100b01007387 */ /* 0x000fe20000100800 */
[----:B------:R-:W-:-:S03]  /*36f60*/  IMAD.X R13, R6, 0x1, R13, P3 ;  /* 0x00000001060d7824 */ /* 0x000fc600018e060d */
[----:B------:R-:W-:Y:S04]  /*36f70*/  STL [R1+0x618], R18 ;  /* 0x0006181201007387 */ /* 0x000fe80000100800 */
[----:B------:R0:W3:Y:S04]  /*36f80*/  @!P1 LDG.E.U8 R16, desc[UR18][R8.64] ;  /* 0x0000001208109981 */ /* 0x0000e8000c1e1100 */
[----:B------:R1:W-:Y:S04]  /*36f90*/  STL [R1+0x60c], R30 ;  /* 0x00060c1e01007387 */ /* 0x0003e80000100800 */
[----:B------:R-:W-:Y:S01]  /*36fa0*/  STL [R1+0x620], R10 ;  /* 0x0006200a01007387 */ /* 0x000fe20000100800 */
[----:B0-----:R-:W-:-:S02]  /*36fb0*/  @!P1 IMAD.MOV.U32 R8, RZ, RZ, R10 ;  /* 0x000000ffff089224 */ /* 0x001fc400078e000a */
[----:B------:R-:W-:Y:S01]  /*36fc0*/  @!P1 IMAD.MOV.U32 R9, RZ, RZ, R13 ;  /* 0x000000ffff099224 */ /* 0x000fe200078e000d */
[----:B-1----:R-:W3:Y:S04]  /*36fd0*/  LDL.LU R30, [R1+0x634] ;  /* 0x00063400011e7983 */ /* 0x002ee80000300800 */
[----:B------:R0:W-:Y:S04]  /*36fe0*/  STL [R1+0x614], R33 ;  /* 0x0006142101007387 */ /* 0x0001e80000100800 */
[----:B------:R-:W3:Y:S04]  /*36ff0*/  LDL.LU R11, [R1+0x648] ;  /* 0x00064800010b7983 */ /* 0x000ee80000300800 */
[----:B------:R1:W3:Y:S04]  /*37000*/  @!P1 LDG.E.U8 R2, desc[UR18][R8.64] ;  /* 0x0000001208029981 */ /* 0x0002e8000c1e1100 */
[----:B0-----:R-:W3:Y:S04]  /*37010*/  LDL.LU R33, [R1+0x63c] ;  /* 0x00063c0001217983 */ /* 0x001ee80000300800 */
[----:B------:R-:W-:Y:S04]  /*37020*/  STL [R1+0x61c], R13 ;  /* 0x00061c0d01007387 */ /* 0x000fe80000100800 */
[----:B------:R-:W-:Y:S04]  /*37030*/  STL [R1+0x70], R39 ;  /* 0x0000702701007387 */ /* 0x000fe80000100800 */
[----:B------:R-:W3:Y:S04]  /*37040*/  LDL.LU R18, [R1+0x644] ;  /* 0x0006440001127983 */ /* 0x000ee80000300800 */
[----:B------:R-:W3:Y:S01]  /*37050*/  LDL.LU R10, [R1+0x650] ;  /* 0x00065000010a7983 */ /* 0x000ee20000300800 */
[----:B------:R-:W-:-:S02]  /*37060*/  PRMT R34, RZ, 0x7610, R34 ;  /* 0x00007610ff227816 */ /* 0x000fc40000000022 */
[----:B------:R-:W-:Y:S02]  /*37070*/  PRMT R26, RZ, 0x7610, R26 ;  /* 0x00007610ff1a7816 */ /* 0x000fe4000000001a */
[----:B----4-:R-:W-:-:S05]  /*37080*/  IADD3 R23, P3, PT, R5, R23, RZ ;  /* 0x0000001705177210 */ /* 0x010fca0007f7e0ff */
[----:B------:R-:W-:Y:S01]  /*37090*/  STL [R1+0x638], R23 ;  /* 0x0006381701007387 */ /* 0x000fe20000100800 */
[----:B--2---:R-:W-:-:S03]  /*370a0*/  IADD3 R17, P4, PT, R5, R17, RZ ;  /* 0x0000001105117210 */ /* 0x004fc60007f9e0ff */
[----:B------:R-:W-:Y:S01]  /*370b0*/  STL [R1+0x6c], R37 ;  /* 0x00006c2501007387 */ /* 0x000fe20000100800 */
[----:B-1----:R-:W-:-:S03]  /*370c0*/  @!P1 IMAD.MOV.U32 R8, RZ, RZ, R23 ;  /* 0x000000ffff089224 */ /* 0x002fc600078e0017 */
[----:B---3--:R0:W-:Y:S04]  /*370d0*/  STL [R1+0x60], R16 ;  /* 0x0000601001007387 */ /* 0x0081e80000100800 */
[----:B0-----:R-:W2:Y:S01]  /*370e0*/  LDL.LU R16, [R1+0x658] ;  /* 0x0006580001107983 */ /* 0x001ea20000300800 */
[----:B------:R-:W-:-:S03]  /*370f0*/  IMAD.X R30, R6, 0x1, R30, P3 ;  /* 0x00000001061e7824 */ /* 0x000fc600018e061e */
[----:B------:R-:W3:Y:S01]  /*37100*/  LDL.LU R13, [R1+0x660] ;  /* 0x00066000010d7983 */ /* 0x000ee20000300800 */
[----:B------:R-:W-:Y:S01]  /*37110*/  @!P1 IMAD.MOV.U32 R9, RZ, RZ, R30 ;  /* 0x000000ffff099224 */ /* 0x000fe200078e001e */
[----:B------:R-:W-:-:S04]  /*37120*/  IADD3 R11, P3, PT, R5, R11, RZ ;  /* 0x0000000b050b7210 */ /* 0x000fc80007f7e0ff */
[----:B------:R0:W4:Y:S04]  /*37130*/  @!P1 LDG.E.U8 R34, desc[UR18][R8.64] ;  /* 0x0000001208229981 */ /* 0x000128000c1e1100 */
[----:B------:R-:W-:Y:S04]  /*37140*/  STL [R1+0x12cc], R2 ;  /* 0x0012cc0201007387 */ /* 0x000fe80000100800 */
[----:B------:R-:W-:Y:S01]  /*37150*/  STL [R1+0x68], R36 ;  /* 0x0000682401007387 */ /* 0x000fe20000100800 */
[----:B------:R-:W-:-:S03]  /*37160*/  IMAD.X R33, R6, 0x1, R33, P4 ;  /* 0x0000000106217824 */ /* 0x000fc600020e0621 */
[----:B------:R-:W-:Y:S04]  /*37170*/  STL [R1+0x640], R17 ;  /* 0x0006401101007387 */ /* 0x000fe80000100800 */
[----:B------:R1:W-:Y:S04]  /*37180*/  STL [R1+0x634], R30 ;  /* 0x0006341e01007387 */ /* 0x0003e80000100800 */
[----:B------:R-:W-:Y:S01]  /*37190*/  STL [R1+0x648], R11 ;  /* 0x0006480b01007387 */ /* 0x000fe20000100800 */
[----:B0-----:R-:W-:-:S03]  /*371a0*/  @!P1 IMAD.MOV.U32 R8, RZ, RZ, R17 ;  /* 0x000000ffff089224 */ /* 0x001fc600078e0011 */
[----:B------:R-:W3:Y:S01]  /*371b0*/  LDL.LU R23, [R1+0x64c] ;  /* 0x00064c0001177983 */ /* 0x000ee20000300800 */
[----:B------:R-:W-:-:S03]  /*371c0*/  @!P1 IMAD.MOV.U32 R9, RZ, RZ, R33 ;  /* 0x000000ffff099224 */ /* 0x000fc600078e0021 */
[----:B------:R-:W-:Y:S04]  /*371d0*/  STL [R1+0x63c], R33 ;  /* 0x00063c2101007387 */ /* 0x000fe80000100800 */
[----:B-1----:R-:W4:Y:S04]  /*371e0*/  LDL.LU R30, [R1+0x654] ;  /* 0x00065400011e7983 */ /* 0x002f280000300800 */
[----:B------:R0:W4:Y:S04]  /*371f0*/  @!P1 LDG.E.U8 R26, desc[UR18][R8.64] ;  /* 0x00000012081a9981 */ /* 0x000128000c1e1100 */
[----:B------:R-:W-:Y:S04]  /*37200*/  STL [R1+0x64], R35 ;  /* 0x0000642301007387 */ /* 0x000fe80000100800 */
[----:B------:R-:W4:Y:S01]  /*37210*/  LDL.LU R17, [R1+0x65c] ;  /* 0x00065c0001117983 */ /* 0x000f220000300800 */
[----:B------:R-:W-:Y:S01]  /*37220*/  IMAD.X R18, R6, 0x1, R18, P3 ;  /* 0x0000000106127824 */ /* 0x000fe200018e0612 */
[----:B------:R-:W-:Y:S01]  /*37230*/  IADD3 R10, P3, PT, R5, R10, RZ ;  /* 0x0000000a050a7210 */ /* 0x000fe20007f7e0ff */
[----:B0-----:R-:W-:Y:S01]  /*37240*/  @!P1 IMAD.MOV.U32 R8, RZ, RZ, R11 ;  /* 0x000000ffff089224 */ /* 0x001fe200078e000b */
[----:B------:R-:W-:Y:S01]  /*37250*/  PRMT R32, RZ, 0x7610, R32 ;  /* 0x00007610ff207816 */ /* 0x000fe20000000020 */
[----:B------:R-:W-:Y:S01]  /*37260*/  @!P1 IMAD.MOV.U32 R9, RZ, RZ, R18 ;  /* 0x000000ffff099224 */ /* 0x000fe200078e0012 */
[----:B------:R-:W-:-:S04]  /*37270*/  PRMT R31, RZ, 0x7610, R31 ;  /* 0x00007610ff1f7816 */ /* 0x000fc8000000001f */
[----:B------:R0:W4:Y:S01]  /*37280*/  @!P1 LDG.E.U8 R32, desc[UR18][R8.64] ;  /* 0x0000001208209981 */ /* 0x000122000c1e1100 */
[----:B------:R-:W-:-:S03]  /*37290*/  PRMT R24, RZ, 0x7610, R24 ;  /* 0x00007610ff187816 */ /* 0x000fc60000000018 */
[----:B------:R-:W-:Y:S01]  /*372a0*/  STL [R1+0x644], R18 ;  /* 0x0006441201007387 */ /* 0x000fe20000100800 */
[----:B0-----:R-:W-:Y:S01]  /*372b0*/  @!P1 IMAD.MOV.U32 R8, RZ, RZ, R10 ;  /* 0x000000ffff089224 */ /* 0x001fe200078e000a */
[----:B------:R-:W-:Y:S02]  /*372c0*/  PRMT R3, RZ, 0x7610, R3 ;  /* 0x00007610ff037816 */ /* 0x000fe40000000003 */
[C---:B--2---:R-:W-:Y:S01]  /*372d0*/  IADD3 R16, P4, PT, R5.reuse, R16, RZ ;  /* 0x0000001005107210 */ /* 0x044fe20007f9e0ff */
[----:B---3--:R-:W-:Y:S01]  /*372e0*/  IMAD.X R23, R6, 0x1, R23, P3 ;  /* 0x0000000106177824 */ /* 0x008fe200018e0617 */
[----:B------:R-:W-:-:S03]  /*372f0*/  IADD3 R13, P3, PT, R5, R13, RZ ;  /* 0x0000000d050d7210 */ /* 0x000fc60007f7e0ff */
[----:B------:R-:W-:Y:S02]  /*37300*/  @!P1 IMAD.MOV.U32 R9, RZ, RZ, R23 ;  /* 0x000000ffff099224 */ /* 0x000fe400078e0017 */
[----:B----4-:R-:W-:-:S03]  /*37310*/  IMAD.X R30, R6, 0x1, R30, P4 ;  /* 0x00000001061e7824 */ /* 0x010fc600020e061e */
[----:B------:R0:W2:Y:S04]  /*37320*/  @!P1 LDG.E.U8 R31, desc[UR18][R8.64] ;  /* 0x00000012081f9981 */ /* 0x0000a8000c1e1100 */
[----:B------:R1:W-:Y:S01]  /*37330*/  STL [R1+0x54], R26 ;  /* 0x0000541a01007387 */ /* 0x0003e20000100800 */
[----:B0-----:R-:W-:Y:S02]  /*37340*/  @!P1 IMAD.MOV.U32 R8, RZ, RZ, R16 ;  /* 0x000000ffff089224 */ /* 0x001fe400078e0010 */
[----:B------:R-:W-:Y:S01]  /*37350*/  @!P1 IMAD.MOV.U32 R9, RZ, RZ, R30 ;  /* 0x000000ffff099224 */ /* 0x000fe200078e001e */
[----:B-1----:R-:W3:Y:S01]  /*37360*/  LDL.LU R26, [R1+0x674] ;  /* 0x00067400011a7983 */ /* 0x002ee20000300800 */
[----:B------:R-:W-:-:S03]  /*37370*/  IMAD.X R17, R6, 0x1, R17, P3 ;  /* 0x0000000106117824 */ /* 0x000fc600018e0611 */
[----:B------:R-:W4:Y:S04]  /*37380*/  LDL.LU R11, [R1+0x678] ;  /* 0x00067800010b7983 */ /* 0x000f280000300800 */
[----:B------:R-:W-:Y:S04]  /*37390*/  STL [R1+0x650], R10 ;  /* 0x0006500a01007387 */ /* 0x000fe80000100800 */
[----:B------:R-:W2:Y:S04]  /*373a0*/  LDL.LU R18, [R1+0x680] ;  /* 0x0006800001127983 */ /* 0x000ea80000300800 */
[----:B------:R-:W-:Y:S04]  /*373b0*/  STL [R1+0x658], R16 ;  /* 0x0006581001007387 */ /* 0x000fe80000100800 */
[----:B------:R0:W2:Y:S04]  /*373c0*/  @!P1 LDG.E.U8 R24, desc[UR18][R8.64] ;  /* 0x0000001208189981 */ /* 0x0000a8000c1e1100 */
[----:B------:R1:W-:Y:S04]  /*373d0*/  STL [R1+0x64c], R23 ;  /* 0x00064c1701007387 */ /* 0x0003e80000100800 */
[----:B------:R-:W-:Y:S01]  /*373e0*/  STL [R1+0x660], R13 ;  /* 0x0006600d01007387 */ /* 0x000fe20000100800 */
[----:B0-----:R-:W-:-:S02]  /*373f0*/  @!P1 IMAD.MOV.U32 R8, RZ, RZ, R13 ;  /* 0x000000ffff089224 */ /* 0x001fc400078e000d */
[----:B------:R-:W-:Y:S01]  /*37400*/  @!P1 IMAD.MOV.U32 R9, RZ, RZ, R17 ;  /* 0x000000ffff099224 */ /* 0x000fe200078e0011 */
[----:B-1----:R-:W2:Y:S04]  /*37410*/  LDL.LU R23, [R1+0x67c] ;  /* 0x00067c0001177983 */ /* 0x002ea80000300800 */
[----:B------:R-:W-:Y:S04]  /*37420*/  STL [R1+0x654], R30 ;  /* 0x0006541e01007387 */ /* 0x000fe80000100800 */
[----:B------:R-:W2:Y:S04]  /*37430*/  LDL.LU R10, [R1+0x688] ;  /* 0x00068800010a7983 */ /* 0x000ea80000300800 */
[----:B------:R0:W2:Y:S04]  /*37440*/  @!P1 LDG.E.U8 R3, desc[UR18][R8.64] ;  /* 0x0000001208039981 */ /* 0x0000a8000c1e1100 */
[----:B------:R-:W-:Y:S04]  /*37450*/  STL [R1+0x58], R34 ;  /* 0x0000582201007387 */ /* 0x000fe80000100800 */
[----:B------:R-:W2:Y:S04]  /*37460*/  LDL.LU R16, [R1+0x684] ;  /* 0x0006840001107983 */ /* 0x000ea80000300800 */
[----:B------:R1:W-:Y:S01]  /*37470*/  STL [R1+0x65c], R17 ;  /* 0x00065c1101007387 */ /* 0x0003e20000100800 */
[----:B------:R-:W-:-:S03]  /*37480*/  PRMT R29, RZ, 0x7610, R29 ;  /* 0x00007610ff1d7816 */ /* 0x000fc6000000001d */
[----:B-1----:R-:W2:Y:S04]  /*37490*/  LDL.LU R17, [R1+0x68c] ;  /* 0x00068c0001117983 */ /* 0x002ea80000300800 */
[----:B------:R-:W2:Y:S01]  /*374a0*/  LDL.LU R13, [R1+0x690] ;  /* 0x00069000010d7983 */ /* 0x000ea20000300800 */
[----:B------:R-:W-:Y:S02]  /*374b0*/  PRMT R12, RZ, 0x7610, R12 ;  /* 0x00007610ff0c7816 */ /* 0x000fe4000000000c */
[----:B----4-:R-:W-:-:S05]  /*374c0*/  IADD3 R11, P3, PT, R5, R11, RZ ;  /* 0x0000000b050b7210 */ /* 0x010fca0007f7e0ff */
[C---:B---3--:R-:W-:Y:S01]  /*374d0*/  IMAD.X R26, R6.reuse, 0x1, R26, P3 ;  /* 0x00000001061a7824 */ /* 0x048fe200018e061a */
[----:B------:R-:W-:Y:S01]  /*374e0*/  STL [R1+0x678], R11 ;  /* 0x0006780b01007387 */ /* 0x000fe20000100800 */
[----:B--2---:R-:W-:Y:S01]  /*374f0*/  IADD3 R18, P4, PT, R5, R18, RZ ;  /* 0x0000001205127210 */ /* 0x004fe20007f9e0ff */
[----:B0-----:R-:W-:Y:S02]  /*37500*/  @!P1 IMAD.MOV.U32 R8, RZ, RZ, R11 ;  /* 0x000000ffff089224 */ /* 0x001fe400078e000b */
[----:B------:R-:W-:Y:S01]  /*37510*/  @!P1 IMAD.MOV.U32 R9, RZ, RZ, R26 ;  /* 0x000000ffff099224 */ /* 0x000fe200078e001a */
[----:B------:R0:W-:Y:S04]  /*37520*/  STL [R1+0x48], R24 ;  /* 0x0000481801007387 */ /* 0x0001e80000100800 */
[----:B------:R1:W2:Y:S04]  /*37530*/  @!P1 LDG.E.U8 R29, desc[UR18][R8.64] ;  /* 0x00000012081d9981 */ /* 0x0002a8000c1e1100 */
[----:B0-----:R-:W3:Y:S01]  /*37540*/  LDL.LU R24, [R1+0x698] ;  /* 0x0006980001187983 */ /* 0x001ee20000300800 */
[----:B------:R-:W-:-:S02]  /*37550*/  IMAD.X R23, R6, 0x1, R23, P4 ;  /* 0x0000000106177824 */ /* 0x000fc400020e0617 */
[----:B-1----:R-:W-:Y:S01]  /*37560*/  @!P1 IMAD.MOV.U32 R8, RZ, RZ, R18 ;  /* 0x000000ffff089224 */ /* 0x002fe200078e0012 */
[----:B------:R-:W-:Y:S01]  /*37570*/  IADD3 R10, P3, PT, R5, R10, RZ ;  /* 0x0000000a050a7210 */ /* 0x000fe20007f7e0ff */
[----:B------:R-:W-:Y:S01]  /*37580*/  STL [R1+0x12d0], R3 ;  /* 0x0012d00301007387 */ /* 0x000fe20000100800 */
[----:B------:R-:W-:-:S03]  /*37590*/  @!P1 IMAD.MOV.U32 R9, RZ, RZ, R23 ;  /* 0x000000ffff099224 */ /* 0x000fc600078e0017 */
[----:B------:R-:W-:Y:S04]  /*375a0*/  STL [R1+0x50], R32 ;  /* 0x0000502001007387 */ /* 0x000fe80000100800 */
[----:B------:R-:W-:Y:S04]  /*375b0*/  STL [R1+0x680], R18 ;  /* 0x0006801201007387 */ /* 0x000fe80000100800 */
[----:B------:R0:W-:Y:S04]  /*375c0*/  STL [R1+0x674], R26 ;  /* 0x0006741a01007387 */ /* 0x0001e80000100800 */
[----:B------:R-:W-:Y:S04]  /*375d0*/  STL [R1+0x688], R10 ;  /* 0x0006880a01007387 */ /* 0x000fe80000100800 */
[----:B------:R1:W4:Y:S04]  /*375e0*/  @!P1 LDG.E.U8 R12, desc[UR18][R8.64] ;  /* 0x00000012080c9981 */ /* 0x000328000c1e1100 */
[----:B0-----:R-:W2:Y:S04]  /*375f0*/  LDL.LU R26, [R1+0x694] ;  /* 0x00069400011a7983 */ /* 0x001ea80000300800 */
[----:B------:R-:W-:Y:S04]  /*37600*/  STL [R1+0x67c], R23 ;  /* 0x00067c1701007387 */ /* 0x000fe80000100800 */
[----:B------:R-:W2:Y:S04]  /*37610*/  LDL.LU R11, [R1+0x6a0] ;  /* 0x0006a000010b7983 */ /* 0x000ea80000300800 */
[----:B------:R-:W-:Y:S04]  /*37620*/  STL [R1+0x4c], R31 ;  /* 0x00004c1f01007387 */ /* 0x000fe80000100800 */
[----:B------:R-:W2:Y:S01]  /*37630*/  LDL.LU R18, [R1+0x69c] ;  /* 0x00069c0001127983 */ /* 0x000ea20000300800 */
[----:B------:R-:W-:Y:S01]  /*37640*/  IMAD.X R16, R6, 0x1, R16, P3 ;  /* 0x0000000106107824 */ /* 0x000fe200018e0610 */
[----:B------:R-:W-:Y:S01]  /*37650*/  IADD3 R13, P3, PT, R5, R13, RZ ;  /* 0x0000000d050d7210 */ /* 0x000fe20007f7e0ff */
[----:B-1----:R-:W-:Y:S01]  /*37660*/  @!P1 IMAD.MOV.U32 R8, RZ, RZ, R10 ;  /* 0x000000ffff089224 */ /* 0x002fe200078e000a */
[----:B------:R-:W-:Y:S01]  /*37670*/  PRMT R28, RZ, 0x7610, R28 ;  /* 0x00007610ff1c7816 */ /* 0x000fe2000000001c */
[----:B------:R-:W-:-:S02]  /*37680*/  @!P1 IMAD.MOV.U32 R9, RZ, RZ, R16 ;  /* 0x000000ffff099224 */ /* 0x000fc400078e0010 */
[----:B------:R-:W-:Y:S01]  /*37690*/  IMAD.X R17, R6, 0x1, R17, P3 ;  /* 0x0000000106117824 */ /* 0x000fe200018e0611 */
[----:B------:R-:W-:Y:S02]  /*376a0*/  PRMT R27, RZ, 0x7610, R27 ;  /* 0x00007610ff1b7816 */ /* 0x000fe4000000001b */
[----:B------:R0:W2:Y:S01]  /*376b0*/  @!P1 LDG.E.U8 R28, desc[UR18][R8.64] ;  /* 0x00000012081c9981 */ /* 0x0000a2000c1e1100 */
[----:B------:R-:W-:-:S03]  /*376c0*/  PRMT R19, RZ, 0x7610, R19 ;  /* 0x00007610ff137816 */ /* 0x000fc60000000013 */
[----:B------:R-:W-:Y:S01]  /*376d0*/  STL [R1+0x684], R16 ;  /* 0x0006841001007387 */ /* 0x000fe20000100800 */
[----:B0-----:R-:W-:Y:S02]  /*376e0*/  @!P1 IMAD.MOV.U32 R8, RZ, RZ, R13 ;  /* 0x000000ffff089224 */ /* 0x001fe400078e000d */
[----:B------:R-:W-:-:S05]  /*376f0*/  @!P1 IMAD.MOV.U32 R9, RZ, RZ, R17 ;  /* 0x000000ffff099224 */ /* 0x000fca00078e0011 */
[----:B------:R0:W2:Y:S01]  /*37700*/  @!P1 LDG.E.U8 R27, desc[UR18][R8.64] ;  /* 0x00000012081b9981 */ /* 0x0000a2000c1e1100 */
[----:B------:R-:W-:Y:S02]  /*37710*/  PRMT R4, RZ, 0x7610, R4 ;  /* 0x00007610ff047816 */ /* 0x000fe40000000004 */
[----:B---3--:R-:W-:-:S05]  /*37720*/  IADD3 R24, P4, PT, R5, R24, RZ ;  /* 0x0000001805187210 */ /* 0x008fca0007f9e0ff */
[----:B0-----:R-:W-:Y:S01]  /*37730*/  @!P1 IMAD.MOV.U32 R8, RZ, RZ, R24 ;  /* 0x000000ffff089224 */ /* 0x001fe200078e0018 */
[----:B----4-:R0:W-:Y:S01]  /*37740*/  STL [R1+0x3c], R12 ;  /* 0x00003c0c01007387 */ /* 0x0101e20000100800 */
[----:B--2---:R-:W-:-:S04]  /*37750*/  IMAD.X R26, R6, 0x1, R26, P4 ;  /* 0x00000001061a7824 */ /* 0x004fc800020e061a */
[----:B------:R-:W-:Y:S01]  /*37760*/  @!P1 IMAD.MOV.U32 R9, RZ, RZ, R26 ;  /* 0x000000ffff099224 */ /* 0x000fe200078e001a */
[----:B0-----:R-:W2:Y:S01]  /*37770*/  LDL.LU R12, [R1+0x6b4] ;  /* 0x0006b400010c7983 */ /* 0x001ea20000300800 */
[----:B------:R-:W-:-:S03]  /*37780*/  IADD3 R11, P3, PT, R5, R11, RZ ;  /* 0x0000000b050b7210 */ /* 0x000fc60007f7e0ff */
[----:B------:R-:W3:Y:S04]  /*37790*/  LDL.LU R10, [R1+0x6b8] ;  /* 0x0006b800010a7983 */ /* 0x000ee80000300800 */
[----:B------:R-:W4:Y:S01]  /*377a0*/  LDL.LU R23, [R1+0x6bc] ;  /* 0x0006bc0001177983 */ /* 0x000f220000300800 */
[----:B------:R-:W-:-:S03]  /*377b0*/  IMAD.X R18, R6, 0x1, R18, P3 ;  /* 0x0000000106127824 */ /* 0x000fc600018e0612 */
[----:B------:R-:W-:Y:S04]  /*377c0*/  STL [R1+0x690], R13 ;  /* 0x0006900d01007387 */ /* 0x000fe80000100800 */
[----:B------:R-:W4:Y:S04]  /*377d0*/  LDL.LU R16, [R1+0x6c0] ;  /* 0x0006c00001107983 */ /* 0x000f280000300800 */
[----:B------:R-:W-:Y:S04]  /*377e0*/  STL [R1+0x698], R24 ;  /* 0x0006981801007387 */ /* 0x000fe80000100800 */
[----:B------:R0:W4:Y:S04]  /*377f0*/  @!P1 LDG.E.U8 R19, desc[UR18][R8.64] ;  /* 0x0000001208139981 */ /* 0x000128000c1e1100 */
[----:B------:R1:W-:Y:S04]  /*37800*/  STL [R1+0x68c], R17 ;  /* 0x00068c1101007387 */ /* 0x0003e80000100800 */
[----:B------:R1:W-:Y:S01]  /*37810*/  STL [R1+0x6a0], R11 ;  /* 0x0006a00b01007387 */ /* 0x0003e20000100800 */
[----:B0-----:R-:W-:-:S02]  /*37820*/  @!P1 IMAD.MOV.U32 R8, RZ, RZ, R11 ;  /* 0x000000ffff089224 */ /* 0x001fc400078e000b */
[----:B------:R-:W-:Y:S01]  /*37830*/  @!P1 IMAD.MOV.U32 R9, RZ, RZ, R18 ;  /* 0x000000ffff099224 */ /* 0x000fe200078e0012 */
[----:B-1----:R-:W4:Y:S04]  /*37840*/  LDL.LU R17, [R1+0x6c4] ;  /* 0x0006c40001117983 */ /* 0x002f280000300800 */
[----:B------:R-:W-:Y:S04]  /*37850*/  STL [R1+0x694], R26 ;  /* 0x0006941a01007387 */ /* 0x000fe80000100800 */
[----:B------:R-:W4:Y:S04]  /*37860*/  LDL.LU R13, [R1+0x6c8] ;  /* 0x0006c800010d7983 */ /* 0x000f280000300800 */
[----:B------:R0:W4:Y:S04]  /*37870*/  @!P1 LDG.E.U8 R4, desc[UR18][R8.64] ;  /* 0x0000001208049981 */ /* 0x000128000c1e1100 */
[----:B------:R-:W-:Y:S04]  /*37880*/  STL [R1+0x40], R29 ;  /* 0x0000401d01007387 */ /* 0x000fe80000100800 */
[----:B------:R1:W-:Y:S04]  /*37890*/  STL [R1+0x69c], R18 ;  /* 0x00069c1201007387 */ /* 0x0003e80000100800 */
[----:B------:R-:W4:Y:S04]  /*378a0*/  LDL.LU R24, [R1+0x6cc] ;  /* 0x0006cc0001187983 */ /* 0x000f280000300800 */
[----:B------:R-:W4:Y:S01]  /*378b0*/  LDL.LU R11, [R1+0x6d0] ;  /* 0x0006d000010b7983 */ /* 0x000f220000300800 */
[----:B------:R-:W-:-:S02]  /*378c0*/  PRMT R25, RZ, 0x7610, R25 ;  /* 0x00007610ff197816 */ /* 0x000fc40000000019 */
[----:B------:R-:W-:Y:S02]  /*378d0*/  PRMT R21, RZ, 0x7610, R21 ;  /* 0x00007610ff157816 */ /* 0x000fe40000000015 */
[----:B---3--:R-:W-:-:S05]  /*378e0*/  IADD3 R10, P3, PT, R5, R10, RZ ;  /* 0x0000000a050a7210 */ /* 0x008fca0007f7e0ff */
[----:B------:R3:W-:Y:S01]  /*378f0*/  STL [R1+0x6b8], R10 ;  /* 0x0006b80a01007387 */ /* 0x0007e20000100800 */
[----:B--2---:R-:W-:-:S03]  /*37900*/  IMAD.X R12, R6, 0x1, R12, P3 ;  /* 0x00000001060c7824 */ /* 0x004fc600018e060c */
[----:B-1----:R-:W2:Y:S01]  /*37910*/  LDL.LU R18, [R1+0x6d4] ;  /* 0x0006d40001127983 */ /* 0x002ea20000300800 */
[----:B----4-:R-:W-:Y:S01]  /*37920*/  IADD3 R16, P4, PT, R5, R16, RZ ;  /* 0x0000001005107210 */ /* 0x010fe20007f9e0ff */
[----:B0-----:R-:W-:Y:S02]  /*37930*/  @!P1 IMAD.MOV.U32 R8, RZ, RZ, R10 ;  /* 0x000000ffff089224 */ /* 0x001fe400078e000a */
[----:B------:R-:W-:Y:S02]  /*37940*/  @!P1 IMAD.MOV.U32 R9, RZ, RZ, R12 ;  /* 0x000000ffff099224 */ /* 0x000fe400078e000c */
[----:B------:R-:W-:-:S03]  /*37950*/  IMAD.X R23, R6, 0x1, R23, P4 ;  /* 0x0000000106177824 */ /* 0x000fc600020e0617 */
[----:B------:R0:W4:Y:S01]  /*37960*/  @!P1 LDG.E.U8 R25, desc[UR18][R8.64] ;  /* 0x0000001208199981 */ /* 0x000122000c1e1100 */
[----:B------:R-:W-:-:S03]  /*37970*/  IADD3 R13, P3, PT, R5, R13, RZ ;  /* 0x0000000d050d7210 */ /* 0x000fc60007f7e0ff */
[----:B------:R-:W-:Y:S04]  /*37980*/  STL [R1+0x12d4], R4 ;  /* 0x0012d40401007387 */ /* 0x000fe80000100800 */
[----:B------:R-:W-:Y:S04]  /*37990*/  STL [R1+0x38], R28 ;  /* 0x0000381c01007387 */ /* 0x000fe80000100800 */
[----:B------:R-:W-:Y:S04]  /*379a0*/  STL [R1+0x6c0], R16 ;  /* 0x0006c01001007387 */ /* 0x000fe80000100800 */
[----:B------:R-:W-:Y:S04]  /*379b0*/  STL [R1+0x6b4], R12 ;  /* 0x0006b40c01007387 */ /* 0x000fe80000100800 */
[----:B------:R-:W-:Y:S04]  /*379c0*/  STL [R1+0x6c8], R13 ;  /* 0x0006c80d01007387 */ /* 0x000fe80000100800 */
[----:B---3--:R-:W3:Y:S01]  /*379d0*/  LDL.LU R10, [R1+0x6d8] ;  /* 0x0006d800010a7983 */ /* 0x008ee20000300800 */
[----:B0-----:R-:W-:-:S02]  /*379e0*/  @!P1 IMAD.MOV.U32 R8, RZ, RZ, R16 ;  /* 0x000000ffff089224 */ /* 0x001fc400078e0010 */
[----:B------:R-:W-:-:S05]  /*379f0*/  @!P1 IMAD.MOV.U32 R9, RZ, RZ, R23 ;  /* 0x000000ffff099224 */ /* 0x000fca00078e0017 */
[----:B------:R0:W4:Y:S01]  /*37a00*/  @!P1 LDG.E.U8 R21, desc[UR18][R8.64] ;  /* 0x0000001208159981 */ /* 0x000122000c1e1100 */
[C---:B------:R-:W-:Y:S01]  /*37a10*/  IMAD.X R17, R6.reuse, 0x1, R17, P3 ;  /* 0x0000000106117824 */ /* 0x040fe200018e0611 */
[----:B------:R-:W-:Y:S02]  /*37a20*/  PRMT R15, RZ, 0x7610, R15 ;  /* 0x00007610ff0f7816 */ /* 0x000fe4000000000f */
[----:B------:R-:W-:Y:S01]  /*37a30*/  IADD3 R11, P3, PT, R5, R11, RZ ;  /* 0x0000000b050b7210 */ /* 0x000fe20007f7e0ff */
[----:B------:R-:W-:Y:S01]  /*37a40*/  STL [R1+0x6bc], R23 ;  /* 0x0006bc1701007387 */ /* 0x000fe20000100800 */
[----:B0-----:R-:W-:Y:S02]  /*37a50*/  @!P1 IMAD.MOV.U32 R8, RZ, RZ, R13 ;  /* 0x000000ffff089224 */ /* 0x001fe400078e000d */
[----:B------:R-:W-:Y:S01]  /*37a60*/  @!P1 IMAD.MOV.U32 R9, RZ, RZ, R17 ;  /* 0x000000ffff099224 */ /* 0x000fe200078e0011 */
[----:B------:R0:W-:Y:S01]  /*37a70*/  STL [R1+0x30], R19 ;  /* 0x0000301301007387 */ /* 0x0001e20000100800 */
[----:B------:R-:W-:Y:S01]  /*37a80*/  IMAD.X R24, R6, 0x1, R24, P3 ;  /* 0x0000000106187824 */ /* 0x000fe200018e0618 */
[----:B------:R-:W-:-:S02]  /*37a90*/  PRMT R20, RZ, 0x7610, R20 ;  /* 0x00007610ff147816 */ /* 0x000fc40000000014 */
[----:B------:R1:W4:Y:S04]  /*37aa0*/  @!P1 LDG.E.U8 R15, desc[UR18][R8.64] ;  /* 0x00000012080f9981 */ /* 0x000328000c1e1100 */
[----:B0-----:R-:W4:Y:S04]  /*37ab0*/  LDL.LU R19, [R1+0x6dc] ;  /* 0x0006dc0001137983 */ /* 0x001f280000300800 */
[----:B------:R-:W4:Y:S01]  /*37ac0*/  LDL.LU R12, [R1+0x6e0] ;  /* 0x0006e000010c7983 */ /* 0x000f220000300800 */
[----:B-1----:R-:W-:Y:S02]  /*37ad0*/  @!P1 IMAD.MOV.U32 R8, RZ, RZ, R11 ;  /* 0x000000ffff089224 */ /* 0x002fe400078e000b */
[----:B------:R-:W-:Y:S01]  /*37ae0*/  @!P1 IMAD.MOV.U32 R9, RZ, RZ, R24 ;  /* 0x000000ffff099224 */ /* 0x000fe200078e0018 */
[----:B------:R-:W-:Y:S01]  /*37af0*/  STL [R1+0x34], R27 ;  /* 0x0000341b01007387 */ /* 0x000fe20000100800 */
[----:B------:R-:W-:-:S03]  /*37b00*/  PRMT R3, RZ, 0x7610, R3 ;  /* 0x00007610ff037816 */ /* 0x000fc60000000003 */
[----:B------:R-:W4:Y:S04]  /*37b10*/  LDL.LU R16, [R1+0x6f8] ;  /* 0x0006f80001107983 */ /* 0x000f280000300800 */
[----:B------:R0:W4:Y:S04]  /*37b20*/  @!P1 LDG.E.U8 R20, desc[UR18][R8.64] ;  /* 0x0000001208149981 */ /* 0x000128000c1e1100 */
[----:B------:R1:W-:Y:S04]  /*37b30*/  STL [R1+0x6c4], R17 ;  /* 0x0006c41101007387 */ /* 0x0003e80000100800 */
[----:B------:R-:W4:Y:S04]  /*37b40*/  LDL.LU R23, [R1+0x6f4] ;  /* 0x0006f40001177983 */ /* 0x000f280000300800 */
[----:B-1----:R-:W4:Y:S04]  /*37b50*/  LDL.LU R17, [R1+0x700] ;  /* 0x0007000001117983 */ /* 0x002f280000300800 */
[----:B------:R-:W-:Y:S04]  /*37b60*/  STL [R1+0x6d0], R11 ;  /* 0x0006d00b01007387 */ /* 0x000fe80000100800 */
[----:B------:R-:W4:Y:S01]  /*37b70*/  LDL.LU R13, [R1+0x708] ;  /* 0x00070800010d7983 */ /* 0x000f220000300800 */
[----:B---3--:R-:W-:-:S05]  /*37b80*/  IADD3 R10, P4, PT, R5, R10, RZ ;  /* 0x0000000a050a7210 */ /* 0x008fca0007f9e0ff */
[----:B--2---:R-:W-:Y:S02]  /*37b90*/  IMAD.X R18, R6, 0x1, R18, P4 ;  /* 0x0000000106127824 */ /* 0x004fe400020e0612 */
[----:B0-----:R-:W-:Y:S02]  /*37ba0*/  @!P1 IMAD.MOV.U32 R8, RZ, RZ, R10 ;  /* 0x000000ffff089224 */ /* 0x001fe400078e000a */
[----:B------:R-:W-:Y:S01]  /*37bb0*/  @!P1 IMAD.MOV.U32 R9, RZ, RZ, R18 ;  /* 0x000000ffff099224 */ /* 0x000fe200078e0012 */
[----:B----4-:R0:W-:Y:S04]  /*37bc0*/  STL [R1+0x24], R21 ;  /* 0x0000241501007387 */ /* 0x0101e80000100800 */
[----:B------:R1:W2:Y:S04]  /*37bd0*/  @!P1 LDG.E.U8 R3, desc[UR18][R8.64] ;  /* 0x0000001208039981 */ /* 0x0002a8000c1e1100 */
[----:B0-----:R-:W3:Y:S04]  /*37be0*/  LDL.LU R21, [R1+0x6fc] ;  /* 0x0006fc0001157983 */ /* 0x001ee80000300800 */
[----:B------:R0:W-:Y:S01]  /*37bf0*/  STL [R1+0x20], R15 ;  /* 0x0000200f01007387 */ /* 0x0001e20000100800 */
[----:B------:R-:W-:-:S02]  /*37c00*/  PRMT R0, RZ, 0x7610, R0 ;  /* 0x00007610ff007816 */ /* 0x000fc40000000000 */
[----:B------:R-:W-:Y:S01]  /*37c10*/  IADD3 R12, P3, PT, R5, R12, RZ ;  /* 0x0000000c050c7210 */ /* 0x000fe20007f7e0ff */
[----:B0-----:R-:W4:Y:S04]  /*37c20*/  LDL.LU R15, [R1+0x704] ;  /* 0x00070400010f7983 */ /* 0x001f280000300800 */
[----:B------:R-:W-:Y:S01]  /*37c30*/  STL [R1+0x6d8], R10 ;  /* 0x0006d80a01007387 */ /* 0x000fe20000100800 */
[----:B------:R-:W-:-:S03]  /*37c40*/  IMAD.X R19, R6, 0x1, R19, P3 ;  /* 0x0000000106137824 */ /* 0x000fc600018e0613 */
[----:B------:R-:W-:Y:S01]  /*37c50*/  STL [R1+0x6cc], R24 ;  /* 0x0006cc1801007387 */ /* 0x000fe20000100800 */
[----:B------:R-:W-:-:S03]  /*37c60*/  IADD3 R16, P3, PT, R5, R16, RZ ;  /* 0x0000001005107210 */ /* 0x000fc60007f7e0ff */
[----:B------:R-:W-:Y:S04]  /*37c70*/  STL [R1+0x6e0], R12 ;  /* 0x0006e00c01007387 */ /* 0x000fe80000100800 */
[----:B------:R-:W4:Y:S01]  /*37c80*/  LDL.LU R11, [R1+0x710] ;  /* 0x00071000010b7983 */ /* 0x000f220000300800 */
[----:B-1----:R-:W-:-:S03]  /*37c90*/  @!P1 IMAD.MOV.U32 R8, RZ, RZ, R12 ;  /* 0x000000ffff089224 */ /* 0x002fc600078e000c */
[----:B------:R-:W-:Y:S01]  /*37ca0*/  STL [R1+0x6d4], R18 ;  /* 0x0006d41201007387 */ /* 0x000fe20000100800 */
[----:B------:R-:W-:-:S03]  /*37cb0*/  @!P1 IMAD.MOV.U32 R9, RZ, RZ, R19 ;  /* 0x000000ffff099224 */ /* 0x000fc600078e0013 */
[----:B------:R-:W-:Y:S01]  /*37cc0*/  STL [R1+0x28], R25 ;  /* 0x0000281901007387 */ /* 0x000fe20000100800 */
[----:B------:R-:W-:-:S03]  /*37cd0*/  IMAD.X R23, R6, 0x1, R23, P3 ;  /* 0x0000000106177824 */ /* 0x000fc600018e0617 */
[----:B------:R0:W-:Y:S01]  /*37ce0*/  STL [R1+0x1c], R20 ;  /* 0x00001c1401007387 */ /* 0x0001e20000100800 */
[----:B------:R-:W-:Y:S02]  /*37cf0*/  IADD3 R17, P4, PT, R5, R17, RZ ;  /* 0x0000001105117210 */ /* 0x000fe40007f9e0ff */
[----:B------:R-:W-:Y:S01]  /*37d00*/  PRMT R22, RZ, 0x7610, R22 ;  /* 0x00007610ff167816 */ /* 0x000fe20000000016 */
[----:B------:R1:W4:Y:S04]  /*37d10*/  @!P1 LDG.E.U8 R0, desc[UR18][R8.64] ;  /* 0x0000001208009981 */ /* 0x000328000c1e1100 */
[----:B0-----:R-:W4:Y:S04]  /*37d20*/  LDL.LU R20, [R1+0x70c] ;  /* 0x00070c0001147983 */ /* 0x001f280000300800 */
[----:B------:R0:W-:Y:S04]  /*37d30*/  STL [R1+0x6dc], R19 ;  /* 0x0006dc1301007387 */ /* 0x0001e80000100800 */
[----:B------:R-:W4:Y:S01]  /*37d40*/  LDL.LU R18, [R1+0x718] ;  /* 0x0007180001127983 */ /* 0x000f220000300800 */
[----:B-1----:R-:W-:-:S02]  /*37d50*/  @!P1 IMAD.MOV.U32 R8, RZ, RZ, R16 ;  /* 0x000000ffff089224 */ /* 0x002fc400078e0010 */
[----:B------:R-:W-:Y:S01]  /*37d60*/  @!P1 IMAD.MOV.U32 R9, RZ, RZ, R23 ;  /* 0x000000ffff099224 */ /* 0x000fe200078e0017 */
[----:B------:R-:W4:Y:S01]  /*37d70*/  LDL.LU R10, [R1+0x720] ;  /* 0x00072000010a7983 */ /* 0x000f220000300800 */
[----:B------:R-:W-:-:S03]  /*37d80*/  PRMT R14, RZ, 0x7610, R14 ;  /* 0x00007610ff0e7816 */ /* 0x000fc6000000000e */
[----:B------:R1:W4:Y:S02]  /*37d90*/  @!P1 LDG.E.U8 R22, desc[UR18][R8.64] ;  /* 0x0000001208169981 */ /* 0x000324000c1e1100 */
[----:B-1----:R-:W-:Y:S02]  /*37da0*/  @!P1 IMAD.MOV.U32 R8, RZ, RZ, R17 ;  /* 0x000000ffff089224 */ /* 0x002fe400078e0011 */
[----:B--2---:R1:W-:Y:S04]  /*37db0*/  STL [R1+0x12d8], R3 ;  /* 0x0012d80301007387 */ /* 0x0043e80000100800 */
[----:B0-----:R-:W2:Y:S01]  /*37dc0*/  LDL.LU R19, [R1+0x714] ;  /* 0x0007140001137983 */ /* 0x001ea20000300800 */
[----:B---3--:R-:W-:Y:S01]  /*37dd0*/  IMAD.X R21, R6, 0x1, R21, P4 ;  /* 0x0000000106157824 */ /* 0x008fe200020e0615 */
[----:B------:R-:W-:-:S02]  /*37de0*/  IADD3 R13, P3, PT, R5, R13, RZ ;  /* 0x0000000d050d7210 */ /* 0x000fc40007f7e0ff */
[----:B------:R-:W3:Y:S01]  /*37df0*/  LDL.LU R12, [R1+0x71c] ;  /* 0x00071c00010c7983 */ /* 0x000ee20000300800 */
[----:B------:R-:W-:-:S05]  /*37e00*/  @!P1 IMAD.MOV.U32 R9, RZ, RZ, R21 ;  /* 0x000000ffff099224 */ /* 0x000fca00078e0015 */
[----:B------:R0:W3:Y:S01]  /*37e10*/  @!P1 LDG.E.U8 R14, desc[UR18][R8.64] ;  /* 0x00000012080e9981 */ /* 0x0000e2000c1e1100 */
[----:B-1----:R-:W-:Y:S01]  /*37e20*/  PRMT R3, RZ, 0x7610, R3 ;  /* 0x00007610ff037816 */ /* 0x002fe20000000003 */
[----:B----4-:R-:W-:Y:S02]  /*37e30*/  IMAD.X R15, R6, 0x1, R15, P3 ;  /* 0x00000001060f7824 */ /* 0x010fe400018e060f */
[----:B0-----:R-:W-:Y:S02]  /*37e40*/  @!P1 IMAD.MOV.U32 R8, RZ, RZ, R13 ;  /* 0x000000ffff089224 */ /* 0x001fe400078e000d */
[----:B------:R-:W-:Y:S01]  /*37e50*/  @!P1 IMAD.MOV.U32 R9, RZ, RZ, R15 ;  /* 0x000000ffff099224 */ /* 0x000fe200078e000f */
[----:B------:R-:W-:-:S04]  /*37e60*/  PRMT R4, RZ, 0x7610, R4 ;  /* 0x00007610ff047816 */ /* 0x000fc80000000004 */
[----:B------:R0:W4:Y:S01]  /*37e70*/  @!P1 LDG.E.U8 R3, desc[UR18][R8.64] ;  /* 0x0000001208039981 */ /* 0x000122000c1e1100 */
[----:B------:R-:W-:-:S03]  /*37e80*/  IADD3 R11, P3, PT, R5, R11, RZ ;  /* 0x0000000b050b7210 */ /* 0x000fc60007f7e0ff */
[----:B------:R1:W-:Y:S02]  /*37e90*/  STL [R1+0x6f8], R16 ;  /* 0x0006f81001007387 */ /* 0x0003e40000100800 */
[----:B0-----:R-:W-:Y:S01]  /*37ea0*/  @!P1 IMAD.MOV.U32 R8, RZ, RZ, R11 ;  /* 0x000000ffff089224 */ /* 0x001fe200078e000b */
[----:B------:R-:W-:Y:S01]  /*37eb0*/  PRMT R2, RZ, 0x7610, R2 ;  /* 0x00007610ff027816 */ /* 0x000fe20000000002 */
[----:B------:R-:W-:-:S04]  /*37ec0*/  IMAD.X R20, R6, 0x1, R20, P3 ;  /* 0x0000000106147824 */ /* 0x000fc800018e0614 */
[----:B------:R-:W-:Y:S01]  /*37ed0*/  @!P1 IMAD.MOV.U32 R9, RZ, RZ, R20 ;  /* 0x000000ffff099224 */ /* 0x000fe200078e0014 */
[----:B------:R-:W-:Y:S01]  /*37ee0*/  IADD3 R18, P4, PT, R5, R18, RZ ;  /* 0x0000001205127210 */ /* 0x000fe20007f9e0ff */
[----:B------:R-:W-:Y:S04]  /*37ef0*/  STL [R1+0x12dc], R0 ;  /* 0x0012dc0001007387 */ /* 0x000fe80000100800 */
[----:B------:R0:W4:Y:S04]  /*37f00*/  @!P1 LDG.E.U8 R4, desc[UR18][R8.64] ;  /* 0x0000001208049981 */ /* 0x000128000c1e1100 */
[----:B------:R-:W-:Y:S04]  /*37f10*/  STL [R1+0x700], R17 ;  /* 0x0007001101007387 */ /* 0x000fe80000100800 */
[----:B------:R-:W-:Y:S01]  /*37f20*/  STL [R1+0x6f4], R23 ;  /* 0x0006f41701007387 */ /* 0x000fe20000100800 */
[----:B0-----:R-:W-:-:S03]  /*37f30*/  @!P1 IMAD.MOV.U32 R8, RZ, RZ, R18 ;  /* 0x000000ffff089224 */ /* 0x001fc600078e0012 */
[----:B------:R-:W-:Y:S04]  /*37f40*/  STL [R1+0x708], R13 ;  /* 0x0007080d01007387 */ /* 0x000fe80000100800 */
[----:B-1----:R-:W4:Y:S04]  /*37f50*/  LDL.LU R16, [R1+0x738] ;  /* 0x0007380001107983 */ /* 0x002f280000300800 */
[----:B------:R-:W-:Y:S04]  /*37f60*/  STL [R1+0x6fc], R21 ;  /* 0x0006fc1501007387 */ /* 0x000fe80000100800 */
[----:B------:R-:W-:Y:S01]  /*37f70*/  STL [R1+0x704], R15 ;  /* 0x0007040f01007387 */ /* 0x000fe20000100800 */
[----:B--2---:R-:W-:-:S04]  /*37f80*/  IMAD.X R19, R6, 0x1, R19, P4 ;  /* 0x0000000106137824 */ /* 0x004fc800020e0613 */
[----:B------:R-:W-:-:S05]  /*37f90*/  @!P1 IMAD.MOV.U32 R9, RZ, RZ, R19 ;  /* 0x000000ffff099224 */ /* 0x000fca00078e0013 */
[----:B------:R0:W2:Y:S04]  /*37fa0*/  @!P1 LDG.E.U8 R2, desc[UR18][R8.64] ;  /* 0x0000001208029981 */ /* 0x0000a8000c1e1100 */
[----:B---3--:R1:W-:Y:S04]  /*37fb0*/  STL [R1+0xc], R14 ;  /* 0x00000c0e01007387 */ /* 0x0083e80000100800 */
[----:B-1----:R-:W3:Y:S04]  /*37fc0*/  LDL.LU R14, [R1+0x740] ;  /* 0x00074000010e7983 */ /* 0x002ee80000300800 */
[----:B------:R-:W3:Y:S04]  /*37fd0*/  LDL.LU R17, [R1+0x734] ;  /* 0x0007340001117983 */ /* 0x000ee80000300800 */
[----:B------:R-:W3:Y:S01]  /*37fe0*/  LDL.LU R15, [R1+0x73c] ;  /* 0x00073c00010f7983 */ /* 0x000ee20000300800 */
[----:B------:R-:W-:-:S03]  /*37ff0*/  IADD3 R10, P3, PT, R5, R10, RZ ;  /* 0x0000000a050a7210 */ /* 0x000fc60007f7e0ff */
[----:B------:R1:W-:Y:S04]  /*38000*/  STL [R1+0x710], R11 ;  /* 0x0007100b01007387 */ /* 0x0003e80000100800 */
[----:B------:R-:W3:Y:S04]  /*38010*/  LDL.LU R13, [R1+0x744] ;  /* 0x00074400010d7983 */ /* 0x000ee80000300800 */
[----:B------:R-:W3:Y:S04]  /*38020*/  LDL.LU R0, [R1+0x748] ;  /* 0x0007480001007983 */ /* 0x000ee80000300800 */
[----:B----4-:R4:W-:Y:S01]  /*38030*/  STL [R1+0x12e0], R3 ;  /* 0x0012e00301007387 */ /* 0x0109e20000100800 */
[----:B------:R-:W-:-:S03]  /*38040*/  IMAD.X R12, R6, 0x1, R12, P3 ;  /* 0x00000001060c7824 */ /* 0x000fc600018e060c */
[----:B------:R-:W-:Y:S04]  /*38050*/  STL [R1+0x718], R18 ;  /* 0x0007181201007387 */ /* 0x000fe80000100800 */
[----:B------:R-:W-:Y:S04]  /*38060*/  STL [R1+0x70c], R20 ;  /* 0x00070c1401007387 */ /* 0x000fe80000100800 */
[----:B------:R-:W-:Y:S04]  /*38070*/  STL [R1+0x720], R10 ;  /* 0x0007200a01007387 */ /* 0x000fe80000100800 */
[----:B-1----:R-:W3:Y:S04]  /*38080*/  LDL.LU R11, [R1+0x750] ;  /* 0x00075000010b7983 */ /* 0x002ee80000300800 */
[----:B------:R-:W-:Y:S04]  /*38090*/  STL [R1+0x714], R19 ;  /* 0x0007141301007387 */ /* 0x000fe80000100800 */
[----:B------:R-:W-:Y:S01]  /*380a0*/  STL [R1+0x12e4], R4 ;  /* 0x0012e40401007387 */ /* 0x000fe20000100800 */
[----:B------:R-:W-:-:S03]  /*380b0*/  PRMT R92, RZ, 0x7610, R92 ;  /* 0x00007610ff5c7816 */ /* 0x000fc6000000005c */
[----:B------:R-:W-:Y:S01]  /*380c0*/  STL [R1+0x10], R22 ;  /* 0x0000101601007387 */ /* 0x000fe20000100800 */
[----:B0-----:R-:W-:-:S03]  /*380d0*/  @!P1 IMAD.MOV.U32 R9, RZ, RZ, R12 ;  /* 0x000000ffff099224 */ /* 0x001fc600078e000c */
[----:B----4-:R-:W4:Y:S01]  /*380e0*/  LDL.LU R3, [R1+0x758] ;  /* 0x0007580001037983 */ /* 0x010f220000300800 */
[----:B------:R-:W-:-:S03]  /*380f0*/  @!P1 IMAD.MOV.U32 R8, RZ, RZ, R10 ;  /* 0x000000ffff089224 */ /* 0x000fc600078e000a */
[----:B------:R0:W-:Y:S01]  /*38100*/  STL [R1+0x71c], R12 ;  /* 0x00071c0c01007387 */ /* 0x0001e20000100800 */
[----:B------:R-:W-:-:S03]  /*38110*/  IADD3 R16, P3, PT, R5, R16, RZ ;  /* 0x0000001005107210 */ /* 0x000fc60007f7e0ff */
[----:B------:R1:W4:Y:S01]  /*38120*/  @!P1 LDG.E.U8 R92, desc[UR18][R8.64] ;  /* 0x00000012085c9981 */ /* 0x000322000c1e1100 */
[----:B------:R-:W-:Y:S02]  /*38130*/  PRMT R90, RZ, 0x7610, R90 ;  /* 0x00007610ff5a7816 */ /* 0x000fe4000000005a */
[----:B------:R-:W-:Y:S01]  /*38140*/  PRMT R88, RZ, 0x7610, R88 ;  /* 0x00007610ff587816 */ /* 0x000fe20000000058 */
[----:B-1----:R-:W-:Y:S01]  /*38150*/  @!P1 IMAD.MOV.U32 R8, RZ, RZ, R16 ;  /* 0x000000ffff089224 */ /* 0x002fe200078e0010 */
[----:B--2---:R1:W-:Y:S04]  /*38160*/  STL [R1+0x12e8], R2 ;  /* 0x0012e80201007387 */ /* 0x0043e80000100800 */
[----:B0-----:R-:W2:Y:S04]  /*38170*/  LDL.LU R12, [R1+0x74c] ;  /* 0x00074c00010c7983 */ /* 0x001ea80000300800 */
[----:B------:R-:W2:Y:S01]  /*38180*/  LDL.LU R10, [R1+0x754] ;  /* 0x00075400010a7983 */ /* 0x000ea20000300800 */
[----:B---3--:R-:W-:Y:S01]  /*38190*/  IADD3 R14, P4, PT, R5, R14, RZ ;  /* 0x0000000e050e7210 */ /* 0x008fe20007f9e0ff */
[----:B------:R-:W-:-:S04]  /*381a0*/  IMAD.X R17, R6, 0x1, R17, P3 ;  /* 0x0000000106117824 */ /* 0x000fc800018e0611 */
[----:B------:R-:W-:Y:S02]  /*381b0*/  @!P1 IMAD.MOV.U32 R9, RZ, RZ, R17 ;  /* 0x000000ffff099224 */ /* 0x000fe400078e0011 */
[----:B------:R-:W-:Y:S01]  /*381c0*/  IMAD.X R15, R6, 0x1, R15, P4 ;  /* 0x00000001060f7824 */ /* 0x000fe200020e060f */
[----:B------:R-:W-:Y:S04]  /*381d0*/  STL [R1+0x738], R16 ;  /* 0x0007381001007387 */ /* 0x000fe80000100800 */
[----:B------:R0:W3:Y:S04]  /*381e0*/  @!P1 LDG.E.U8 R90, desc[UR18][R8.64] ;  /* 0x00000012085a9981 */ /* 0x0000e8000c1e1100 */
[----:B------:R-:W3:Y:S04]  /*381f0*/  LDL.LU R4, [R1+0x75c] ;  /* 0x00075c0001047983 */ /* 0x000ee80000300800 */
[----:B-1----:R-:W3:Y:S01]  /*38200*/  LDL.LU R2, [R1+0x760] ;  /* 0x0007600001027983 */ /* 0x002ee20000300800 */
[----:B0-----:R-:W-:-:S02]  /*38210*/  @!P1 IMAD.MOV.U32 R8, RZ, RZ, R14 ;  /* 0x000000ffff089224 */ /* 0x001fc400078e000e */
[----:B------:R-:W-:-:S05]  /*38220*/  @!P1 IMAD.MOV.U32 R9, RZ, RZ, R15 ;  /* 0x000000ffff099224 */ /* 0x000fca00078e000f */
[----:B------:R0:W3:Y:S01]  /*38230*/  @!P1 LDG.E.U8 R88, desc[UR18][R8.64] ;  /* 0x0000001208589981 */ /* 0x0000e2000c1e1100 */
[----:B------:R-:W-:Y:S02]  /*38240*/  IADD3 R0, P3, PT, R5, R0, RZ ;  /* 0x0000000005007210 */ /* 0x000fe40007f7e0ff */
[----:B------:R-:W-:-:S03]  /*38250*/  PRMT R86, RZ, 0x7610, R86 ;  /* 0x00007610ff567816 */ /* 0x000fc60000000056 */
[----:B------:R-:W-:Y:S01]  /*38260*/  IMAD.X R13, R6, 0x1, R13, P3 ;  /* 0x00000001060d7824 */ /* 0x000fe200018e060d */
[----:B------:R-:W-:Y:S01]  /*38270*/  IADD3 R11, P3, PT, R5, R11, RZ ;  /* 0x0000000b050b7210 */ /* 0x000fe20007f7e0ff */
[----:B0-----:R-:W-:Y:S02]  /*38280*/  @!P1 IMAD.MOV.U32 R8, RZ, RZ, R0 ;  /* 0x000000ffff089224 */ /* 0x001fe400078e0000 */
[----:B------:R-:W-:Y:S01]  /*38290*/  @!P1 IMAD.MOV.U32 R9, RZ, RZ, R13 ;  /* 0x000000ffff099224 */ /* 0x000fe200078e000d */
[----:B------:R-:W-:-:S04]  /*382a0*/  PRMT R84, RZ, 0x7610, R84 ;  /* 0x00007610ff547816 */ /* 0x000fc80000000054 */
[----:B------:R0:W3:Y:S01]  /*382b0*/  @!P1 LDG.E.U8 R86, desc[UR18][R8.64] ;  /* 0x0000001208569981 */ /* 0x0000e2000c1e1100 */
[----:B----4-:R-:W-:Y:S01]  /*382c0*/  IADD3 R3, P4, PT, R5, R3, RZ ;  /* 0x0000000305037210 */ /* 0x010fe20007f9e0ff */
[----:B0-----:R-:W-:Y:S01]  /*382d0*/  @!P1 IMAD.MOV.U32 R8, RZ, RZ, R11 ;  /* 0x000000ffff089224 */ /* 0x001fe200078e000b */
[----:B------:R-:W-:Y:S01]  /*382e0*/  PRMT R82, RZ, 0x7610, R82 ;  /* 0x00007610ff527816 */ /* 0x000fe20000000052 */
[----:B------:R-:W-:Y:S04]  /*382f0*/  STL [R1+0x12ec], R92 ;  /* 0x0012ec5c01007387 */ /* 0x000fe80000100800 */
[----:B------:R-:W-:Y:S04]  /*38300*/  STL [R1+0x740], R14 ;  /* 0x0007400e01007387 */ /* 0x000fe80000100800 */
[----:B------:R0:W-:Y:S04]  /*38310*/  STL [R1+0x734], R17 ;  /* 0x0007341101007387 */ /* 0x0001e80000100800 */
[----:B------:R-:W-:Y:S04]  /*38320*/  STL [R1+0x748], R0 ;  /* 0x0007480001007387 */ /* 0x000fe80000100800 */
[----:B0-----:R-:W4:Y:S04]  /*38330*/  LDL.LU R17, [R1+0x778] ;  /* 0x0007780001117983 */ /* 0x001f280000300800 */
[----:B------:R0:W-:Y:S01]  /*38340*/  STL [R1+0x73c], R15 ;  /* 0x00073c0f01007387 */ /* 0x0001e20000100800 */
[----:B------:R-:W-:Y:S01]  /*38350*/  PRMT R80, RZ, 0x7610, R80 ;  /* 0x00007610ff507816 */ /* 0x000fe20000000050 */
[----:B--2---:R-:W-:-:S04]  /*38360*/  IMAD.X R12, R6, 0x1, R12, P3 ;  /* 0x00000001060c7824 */ /* 0x004fc800018e060c */
[----:B------:R-:W-:Y:S02]  /*38370*/  @!P1 IMAD.MOV.U32 R9, RZ, RZ, R12 ;  /* 0x000000ffff099224 */ /* 0x000fe400078e000c */
[----:B------:R-:W-:-:S03]  /*38380*/  IMAD.X R10, R6, 0x1, R10, P4 ;  /* 0x00000001060a7824 */ /* 0x000fc600020e060a */
[----:B------:R1:W2:Y:S02]  /*38390*/  @!P1 LDG.E.U8 R84, desc[UR18][R8.64] ;  /* 0x0000001208549981 */ /* 0x0002a4000c1e1100 */
[----:B-1----:R-:W-:Y:S02]  /*383a0*/  @!P1 IMAD.MOV.U32 R8, RZ, RZ, R3 ;  /* 0x000000ffff089224 */ /* 0x002fe400078e0003 */
[----:B------:R-:W-:Y:S01]  /*383b0*/  @!P1 IMAD.MOV.U32 R9, RZ, RZ, R10 ;  /* 0x000000ffff099224 */ /* 0x000fe200078e000a */
[----:B---3--:R-:W-:Y:S04]  /*383c0*/  STL [R1+0x12f0], R90 ;  /* 0x0012f05a01007387 */ /* 0x008fe80000100800 */
[----:B------:R1:W-:Y:S01]  /*383d0*/  STL [R1+0x744], R13 ;  /* 0x0007440d01007387 */ /* 0x0003e20000100800 */
[----:B------:R-:W-:-:S03]  /*383e0*/  IADD3 R2, P3, PT, R5, R2, RZ ;  /* 0x0000000205027210 */ /* 0x000fc60007f7e0ff */
[----:B------:R3:W2:Y:S02]  /*383f0*/  @!P1 LDG.E.U8 R82, desc[UR18][R8.64] ;  /* 0x0000001208529981 */ /* 0x0006a4000c1e1100 */
[----:B------:R-:W-:Y:S02]  /*38400*/  IMAD.X R4, R6, 0x1, R4, P3 ;  /* 0x0000000106047824 */ /* 0x000fe400018e0604 */
[----:B------:R-:W-:Y:S04]  /*38410*/  STL [R1+0x12f4], R88 ;  /* 0x0012f45801007387 */ /* 0x000fe80000100800 */
[----:B------:R-:W2:Y:S01]  /*38420*/  LDL.LU R19, [R1+0x774] ;  /* 0x0007740001137983 */ /* 0x000ea20000300800 */
[----:B---3--:R-:W-:-:S03]  /*38430*/  @!P1 IMAD.MOV.U32 R8, RZ, RZ, R2 ;  /* 0x000000ffff089224 */ /* 0x008fc600078e0002 */
[----:B0-----:R-:W3:Y:S01]  /*38440*/  LDL.LU R15, [R1+0x77c] ;  /* 0x00077c00010f7983 */ /* 0x001ee20000300800 */
[----:B------:R-:W-:-:S03]  /*38450*/  @!P1 IMAD.MOV.U32 R9, RZ, RZ, R4 ;  /* 0x000000ffff099224 */ /* 0x000fc600078e0004 */
[----:B------:R-:W-:Y:S04]  /*38460*/  STL [R1+0x750], R11 ;  /* 0x0007500b01007387 */ /* 0x000fe80000100800 */
[----:B-1----:R-:W3:Y:S04]  /*38470*/  LDL.LU R13, [R1+0x780] ;  /* 0x00078000010d7983 */ /* 0x002ee80000300800 */
[----:B------:R-:W3:Y:S04]  /*38480*/  LDL.LU R16, [R1+0x784] ;  /* 0x0007840001107983 */ /* 0x000ee80000300800 */
[----:B------:R-:W3:Y:S04]  /*38490*/  LDL.LU R0, [R1+0x788] ;  /* 0x0007880001007983 */ /* 0x000ee80000300800 */
[----:B------:R0:W3:Y:S04]  /*384a0*/  @!P1 LDG.E.U8 R80, desc[UR18][R8.64] ;  /* 0x0000001208509981 */ /* 0x0000e8000c1e1100 */
[----:B------:R-:W-:Y:S04]  /*384b0*/  STL [R1+0x12f8], R86 ;  /* 0x0012f85601007387 */ /* 0x000fe80000100800 */
[----:B------:R-:W-:Y:S04]  /*384c0*/  STL [R1+0x758], R3 ;  /* 0x0007580301007387 */ /* 0x000fe80000100800 */
[----:B------:R1:W-:Y:S04]  /*384d0*/  STL [R1+0x74c], R12 ;  /* 0x00074c0c01007387 */ /* 0x0003e80000100800 */
[----:B------:R-:W-:Y:S04]  /*384e0*/  STL [R1+0x760], R2 ;  /* 0x0007600201007387 */ /* 0x000fe80000100800 */
[----:B-1----:R-:W3:Y:S04]  /*384f0*/  LDL.LU R12, [R1+0x790] ;  /* 0x00079000010c7983 */ /* 0x002ee80000300800 */
[----:B------:R-:W-:Y:S01]  /*38500*/  STL [R1+0x754], R10 ;  /* 0x0007540a01007387 */ /* 0x000fe20000100800 */
[----:B----4-:R-:W-:-:S02]  /*38510*/  IADD3 R17, P3, PT, R5, R17, RZ ;  /* 0x0000001105117210 */ /* 0x010fc40007f7e0ff */
[----:B------:R-:W-:-:S03]  /*38520*/  PRMT R78, RZ, 0x7610, R78 ;  /* 0x00007610ff4e7816 */ /* 0x000fc6000000004e */
[----:B0-----:R-:W-:Y:S01]  /*38530*/  @!P1 IMAD.MOV.U32 R8, RZ, RZ, R17 ;  /* 0x000000ffff089224 */ /* 0x001fe200078e0011 */
[----:B--2---:R-:W-:Y:S04]  /*38540*/  STL [R1+0x12fc], R84 ;  /* 0x0012fc5401007387 */ /* 0x004fe80000100800 */
[----:B------:R-:W2:Y:S04]  /*38550*/  LDL.LU R18, [R1+0x78c] ;  /* 0x00078c0001127983 */ /* 0x000ea80000300800 */
[----:B------:R0:W-:Y:S04]  /*38560*/  STL [R1+0x75c], R4 ;  /* 0x00075c0401007387 */ /* 0x0001e80000100800 */
[----:B------:R-:W4:Y:S04]  /*38570*/  LDL.LU R11, [R1+0x798] ;  /* 0x00079800010b7983 */ /* 0x000f280000300800 */
[----:B------:R-:W4:Y:S04]  /*38580*/  LDL.LU R3, [R1+0x7a0] ;  /* 0x0007a00001037983 */ /* 0x000f280000300800 */
[----:B------:R-:W-:Y:S04]  /*38590*/  STL [R1+0x1300], R82 ;  /* 0x0013005201007387 */ /* 0x000fe80000100800 */
[----:B------:R-:W4:Y:S04]  /*385a0*/  LDL.LU R14, [R1+0x794] ;  /* 0x00079400010e7983 */ /* 0x000f280000300800 */
[----:B0-----:R-:W4:Y:S01]  /*385b0*/  LDL.LU R4, [R1+0x79c] ;  /* 0x00079c0001047983 */ /* 0x001f220000300800 */
[----:B------:R-:W-:-:S03]  /*385c0*/  IMAD.X R19, R6, 0x1, R19, P3 ;  /* 0x0000000106137824 */ /* 0x000fc600018e0613 */
[----:B------:R0:W-:Y:S04]  /*385d0*/  STL [R1+0x778], R17 ;  /* 0x0007781101007387 */ /* 0x0001e80000100800 */
[----:B------:R-:W4:Y:S01]  /*385e0*/  LDL.LU R2, [R1+0x7b8] ;  /* 0x0007b80001027983 */ /* 0x000f220000300800 */
[----:B------:R-:W-:-:S03]  /*385f0*/  @!P1 IMAD.MOV.U32 R9, RZ, RZ, R19 ;  /* 0x000000ffff099224 */ /* 0x000fc600078e0013 */
[----:B------:R-:W4:Y:S01]  /*38600*/  LDL.LU R10, [R1+0x7c0] ;  /* 0x0007c000010a7983 */ /* 0x000f220000300800 */
[----:B---3--:R-:W-:-:S03]  /*38610*/  IADD3 R13, P4, PT, R5, R13, RZ ;  /* 0x0000000d050d7210 */ /* 0x008fc60007f9e0ff */
[----:B------:R1:W3:Y:S02]  /*38620*/  @!P1 LDG.E.U8 R78, desc[UR18][R8.64] ;  /* 0x00000012084e9981 */ /* 0x0002e4000c1e1100 */
[C---:B------:R-:W-:Y:S01]  /*38630*/  IMAD.X R15, R6.reuse, 0x1, R15, P4 ;  /* 0x00000001060f7824 */ /* 0x040fe200020e060f */
[----:B------:R-:W-:Y:S01]  /*38640*/  IADD3 R0, P3, PT, R5, R0, RZ ;  /* 0x0000000005007210 */ /* 0x000fe20007f7e0ff */
[----:B------:R-:W-:Y:S04]  /*38650*/  STL [R1+0x1304], R80 ;  /* 0x0013045001007387 */ /* 0x000fe80000100800 */
[----:B------:R-:W-:Y:S01]  /*38660*/  IMAD.X R16, R6, 0x1, R16, P3 ;  /* 0x0000000106107824 */ /* 0x000fe200018e0610 */
[----:B------:R0:W-:Y:S04]  /*38670*/  STL [R1+0x780], R13 ;  /* 0x0007800d01007387 */ /* 0x0001e80000100800 */
[----:B------:R-:W-:Y:S01]  /*38680*/  STL [R1+0x774], R19 ;  /* 0x0007741301007387 */ /* 0x000fe20000100800 */
[----:B-1----:R-:W-:-:S03]  /*38690*/  @!P1 IMAD.MOV.U32 R8, RZ, RZ, R13 ;  /* 0x000000ffff089224 */ /* 0x002fc600078e000d */
[----:B------:R-:W-:Y:S04]  /*386a0*/  STL [R1+0x788], R0 ;  /* 0x0007880001007387 */ /* 0x000fe80000100800 */
[----:B------:R1:W-:Y:S04]  /*386b0*/  STL [R1+0x77c], R15 ;  /* 0x00077c0f01007387 */ /* 0x0003e80000100800 */
[----:B0-----:R-:W3:Y:S04]  /*386c0*/  LDL.LU R17, [R1+0x7b4] ;  /* 0x0007b40001117983 */ /* 0x001ee80000300800 */
[----:B------:R0:W-:Y:S04]  /*386d0*/  STL [R1+0x784], R16 ;  /* 0x0007841001007387 */ /* 0x0001e80000100800 */
[----:B------:R-:W3:Y:S01]  /*386e0*/  LDL.LU R13, [R1+0x7bc] ;  /* 0x0007bc00010d7983 */ /* 0x000ee20000300800 */
[----:B------:R-:W-:-:S03]  /*386f0*/  @!P1 IMAD.MOV.U32 R9, RZ, RZ, R15 ;  /* 0x000000ffff099224 */ /* 0x000fc600078e000f */
[----:B-1----:R-:W3:Y:S01]  /*38700*/  LDL.LU R15, [R1+0x7c8] ;  /* 0x0007c800010f7983 */ /* 0x002ee20000300800 */
[----:B------:R-:W-:Y:S02]  /*38710*/  PRMT R76, RZ, 0x7610, R76 ;  /* 0x00007610ff4c7816 */ /* 0x000fe4000000004c */
[----:B------:R-:W-:Y:S02]  /*38720*/  IADD3 R12, P3, PT, R5, R12, RZ ;  /* 0x0000000c050c7210 */ /* 0x000fe40007f7e0ff */
[----:B------:R-:W-:Y:S02]  /*38730*/  PRMT R74, RZ, 0x7610, R74 ;  /* 0x00007610ff4a7816 */ /* 0x000fe4000000004a */
[----:B------:R1:W3:Y:S01]  /*38740*/  @!P1 LDG.E.U8 R76, desc[UR18][R8.64] ;  /* 0x00000012084c9981 */ /* 0x0002e2000c1e1100 */
[----:B------:R-:W-:Y:S01]  /*38750*/  PRMT R72, RZ, 0x7610, R72 ;  /* 0x00007610ff487816 */ /* 0x000fe20000000048 */
[----:B-1----:R-:W-:Y:S02]  /*38760*/  @!P1 IMAD.MOV.U32 R8, RZ, RZ, R0 ;  /* 0x000000ffff089224 */ /* 0x002fe400078e0000 */
[----:B------:R-:W-:-:S02]  /*38770*/  @!P1 IMAD.MOV.U32 R9, RZ, RZ, R16 ;  /* 0x000000ffff099224 */ /* 0x000fc400078e0010 */
[----:B0-----:R-:W3:Y:S04]  /*38780*/  LDL.LU R16, [R1+0x7c4] ;  /* 0x0007c40001107983 */ /* 0x001ee80000300800 */
[----:B------:R0:W3:Y:S04]  /*38790*/  @!P1 LDG.E.U8 R74, desc[UR18][R8.64] ;  /* 0x00000012084a9981 */ /* 0x0000e8000c1e1100 */
[----:B------:R-:W3:Y:S01]  /*387a0*/  LDL.LU R0, [R1+0x7d0] ;  /* 0x0007d00001007983 */ /* 0x000ee20000300800 */
[----:B------:R-:W-:-:S03]  /*387b0*/  PRMT R70, RZ, 0x7610, R70 ;  /* 0x00007610ff467816 */ /* 0x000fc60000000046 */
[----:B------:R1:W-:Y:S01]  /*387c0*/  STL [R1+0x790], R12 ;  /* 0x0007900c01007387 */ /* 0x0003e20000100800 */
[----:B0-----:R-:W-:Y:S01]  /*387d0*/  @!P1 IMAD.MOV.U32 R8, RZ, RZ, R12 ;  /* 0x000000ffff089224 */ /* 0x001fe200078e000c */
[----:B------:R-:W-:Y:S02]  /*387e0*/  PRMT R68, RZ, 0x7610, R68 ;  /* 0x00007610ff447816 */ /* 0x000fe40000000044 */
[----:B------:R-:W-:Y:S01]  /*387f0*/  PRMT R66, RZ, 0x7610, R66 ;  /* 0x00007610ff427816 */ /* 0x000fe20000000042 */
[----:B--2---:R-:W-:-:S04]  /*38800*/  IMAD.X R18, R6, 0x1, R18, P3 ;  /* 0x0000000106127824 */ /* 0x004fc800018e0612 */
[----:B------:R-:W-:Y:S01]  /*38810*/  @!P1 IMAD.MOV.U32 R9, RZ, RZ, R18 ;  /* 0x000000ffff099224 */ /* 0x000fe200078e0012 */
[----:B----4-:R-:W-:-:S04]  /*38820*/  IADD3 R11, P4, PT, R5, R11, RZ ;  /* 0x0000000b050b7210 */ /* 0x010fc80007f9e0ff */
[----:B------:R0:W2:Y:S01]  /*38830*/  @!P1 LDG.E.U8 R72, desc[UR18][R8.64] ;  /* 0x0000001208489981 */ /* 0x0000a2000c1e1100 */
[----:B------:R-:W-:-:S03]  /*38840*/  IADD3 R3, P3, PT, R5, R3, RZ ;  /* 0x0000000305037210 */ /* 0x000fc60007f7e0ff */
[----:B------:R-:W-:Y:S04]  /*38850*/  STL [R1+0x798], R11 ;  /* 0x0007980b01007387 */ /* 0x000fe80000100800 */
[----:B------:R-:W-:Y:S01]  /*38860*/  STL [R1+0x78c], R18 ;  /* 0x00078c1201007387 */ /* 0x000fe20000100800 */
[----:B0-----:R-:W-:-:S03]  /*38870*/  @!P1 IMAD.MOV.U32 R8, RZ, RZ, R11 ;  /* 0x000000ffff089224 */ /* 0x001fc600078e000b */
[----:B------:R-:W-:Y:S01]  /*38880*/  STL [R1+0x7a0], R3 ;  /* 0x0007a00301007387 */ /* 0x000fe20000100800 */
[----:B------:R-:W-:-:S03]  /*38890*/  IMAD.X R14, R6, 0x1, R14, P4 ;  /* 0x00000001060e7824 */ /* 0x000fc600020e060e */
[----:B-1----:R-:W4:Y:S01]  /*388a0*/  LDL.LU R12, [R1+0x7cc] ;  /* 0x0007cc00010c7983 */ /* 0x002f220000300800 */
[----:B------:R-:W-:-:S03]  /*388b0*/  @!P1 IMAD.MOV.U32 R9, RZ, RZ, R14 ;  /* 0x000000ffff099224 */ /* 0x000fc600078e000e */
[----:B------:R0:W-:Y:S01]  /*388c0*/  STL [R1+0x794], R14 ;  /* 0x0007940e01007387 */ /* 0x0001e20000100800 */
[----:B------:R-:W-:-:S03]  /*388d0*/  IMAD.X R4, R6, 0x1, R4, P3 ;  /* 0x0000000106047824 */ /* 0x000fc600018e0604 */
[----:B------:R1:W2:Y:S01]  /*388e0*/  @!P1 LDG.E.U8 R70, desc[UR18][R8.64] ;  /* 0x0000001208469981 */ /* 0x0002a2000c1e1100 */
[----:B------:R-:W-:-:S03]  /*388f0*/  IADD3 R2, P4, PT, R5, R2, RZ ;  /* 0x0000000205027210 */ /* 0x000fc60007f9e0ff */
[----:B0-----:R-:W2:Y:S04]  /*38900*/  LDL.LU R14, [R1+0x7d4] ;  /* 0x0007d400010e7983 */ /* 0x001ea80000300800 */
[----:B------:R-:W2:Y:S01]  /*38910*/  LDL.LU R11, [R1+0x7d8] ;  /* 0x0007d800010b7983 */ /* 0x000ea20000300800 */
[----:B-1----:R-:W-:Y:S01]  /*38920*/  @!P1 IMAD.MOV.U32 R9, RZ, RZ, R4 ;  /* 0x000000ffff099224 */ /* 0x002fe200078e0004 */
[----:B------:R-:W-:Y:S02]  /*38930*/  IADD3 R10, P3, PT, R5, R10, RZ ;  /* 0x0000000a050a7210 */ /* 0x000fe40007f7e0ff */
[----:B------:R0:W-:Y:S01]  /*38940*/  STL [R1+0x79c], R4 ;  /* 0x00079c0401007387 */ /* 0x0001e20000100800 */
[----:B------:R-:W-:-:S05]  /*38950*/  @!P1 IMAD.MOV.U32 R8, RZ, RZ, R3 ;  /* 0x000000ffff089224 */ /* 0x000fca00078e0003 */
[----:B------:R1:W2:Y:S04]  /*38960*/  @!P1 LDG.E.U8 R68, desc[UR18][R8.64] ;  /* 0x0000001208449981 */ /* 0x0002a8000c1e1100 */
[----:B0-----:R-:W2:Y:S04]  /*38970*/  LDL.LU R4, [R1+0x7dc] ;  /* 0x0007dc0001047983 */ /* 0x001ea80000300800 */
[----:B------:R0:W-:Y:S04]  /*38980*/  STL [R1+0x7b8], R2 ;  /* 0x0007b80201007387 */ /* 0x0001e80000100800 */
[----:B------:R-:W2:Y:S01]  /*38990*/  LDL.LU R3, [R1+0x7e0] ;  /* 0x0007e00001037983 */ /* 0x000ea20000300800 */
[----:B-1----:R-:W-:-:S03]  /*389a0*/  @!P1 IMAD.MOV.U32 R8, RZ, RZ, R2 ;  /* 0x000000ffff089224 */ /* 0x002fc600078e0002 */
[----:B------:R1:W-:Y:S01]  /*389b0*/  STL [R1+0x7c0], R10 ;  /* 0x0007c00a01007387 */ /* 0x0003e20000100800 */
[----:B---3--:R-:W-:-:S04]  /*389c0*/  IMAD.X R17, R6, 0x1, R17, P4 ;  /* 0x0000000106117824 */ /* 0x008fc800020e0611 */
[----:B------:R-:W-:Y:S02]  /*389d0*/  @!P1 IMAD.MOV.U32 R9, RZ, RZ, R17 ;  /* 0x000000ffff099224 */ /* 0x000fe400078e0011 */
[----:B------:R-:W-:Y:S01]  /*389e0*/  IMAD.X R13, R6, 0x1, R13, P3 ;  /* 0x00000001060d7824 */ /* 0x000fe200018e060d */
[----:B------:R-:W-:Y:S01]  /*389f0*/  STL [R1+0x7b4], R17 ;  /* 0x0007b41101007387 */ /* 0x000fe20000100800 */
[----:B------:R-:W-:-:S03]  /*38a00*/  IADD3 R15, P3, PT, R5, R15, RZ ;  /* 0x0000000f050f7210 */ /* 0x000fc60007f7e0ff */
[----:B------:R3:W-:Y:S04]  /*38a10*/  STL [R1+0x7bc], R13 ;  /* 0x0007bc0d01007387 */ /* 0x0007e80000100800 */
[----:B0-----:R-:W2:Y:S04]  /*38a20*/  LDL.LU R2, [R1+0x7f8] ;  /* 0x0007f80001027983 */ /* 0x001ea80000300800 */
[----:B------:R0:W2:Y:S04]  /*38a30*/  @!P1 LDG.E.U8 R66, desc[UR18][R8.64] ;  /* 0x0000001208429981 */ /* 0x0000a8000c1e1100 */
[----:B------:R3:W-:Y:S01]  /*38a40*/  STL [R1+0x7c8], R15 ;  /* 0x0007c80f01007387 */ /* 0x0007e20000100800 */
[----:B0-----:R-:W-:-:S03]  /*38a50*/  @!P1 IMAD.MOV.U32 R8, RZ, RZ, R10 ;  /* 0x000000ffff089224 */ /* 0x001fc600078e000a */
[----:B-1----:R-:W2:Y:S01]  /*38a60*/  LDL.LU R10, [R1+0x7f4] ;  /* 0x0007f400010a7983 */ /* 0x002ea20000300800 */
[----:B------:R-:W-:Y:S01]  /*38a70*/  PRMT R64, RZ, 0x7610, R64 ;  /* 0x00007610ff407816 */ /* 0x000fe20000000040 */
[----:B------:R-:W-:Y:S02]  /*38a80*/  @!P1 IMAD.MOV.U32 R9, RZ, RZ, R13 ;  /* 0x000000ffff099224 */ /* 0x000fe400078e000d */
[----:B------:R-:W-:Y:S01]  /*38a90*/  IMAD.X R16, R6, 0x1, R16, P3 ;  /* 0x0000000106107824 */ /* 0x000fe200018e0610 */
[----:B------:R-:W-:Y:S01]  /*38aa0*/  PRMT R62, RZ, 0x7610, R62 ;  /* 0x00007610ff3e7816 */ /* 0x000fe2000000003e */
[----:B---3--:R-:W3:Y:S01]  /*38ab0*/  LDL.LU R13, [R1+0x800] ;  /* 0x00080000010d7983 */ /* 0x008ee20000300800 */
[----:B------:R-:W-:-:S03]  /*38ac0*/  IADD3 R0, P3, PT, R5, R0, RZ ;  /* 0x0000000005007210 */ /* 0x000fc60007f7e0ff */
[----:B------:R0:W3:Y:S01]  /*38ad0*/  @!P1 LDG.E.U8 R64, desc[UR18][R8.64] ;  /* 0x0000001208409981 */ /* 0x0000e2000c1e1100 */
[----:B------:R-:W-:-:S03]  /*38ae0*/  PRMT R60, RZ, 0x7610, R60 ;  /* 0x00007610ff3c7816 */ /* 0x000fc6000000003c */
[----:B------:R-:W-:Y:S01]  /*38af0*/  STL [R1+0x7c4], R16 ;  /* 0x0007c41001007387 */ /* 0x000fe20000100800 */
[----:B0-----:R-:W-:Y:S02]  /*38b00*/  @!P1 IMAD.MOV.U32 R8, RZ, RZ, R15 ;  /* 0x000000ffff089224 */ /* 0x001fe400078e000f */
[----:B------:R-:W-:Y:S01]  /*38b10*/  @!P1 IMAD.MOV.U32 R9, RZ, RZ, R16 ;  /* 0x000000ffff099224 */ /* 0x000fe200078e0010 */
[----:B------:R-:W3:Y:S04]  /*38b20*/  LDL.LU R15, [R1+0x7fc] ;  /* 0x0007fc00010f7983 */ /* 0x000ee80000300800 */
[----:B------:R0:W3:Y:S04]  /*38b30*/  @!P1 LDG.E.U8 R62, desc[UR18][R8.64] ;  /* 0x00000012083e9981 */ /* 0x0000e8000c1e1100 */
[----:B------:R-:W-:Y:S01]  /*38b40*/  STL [R1+0x7d0], R0 ;  /* 0x0007d00001007387 */ /* 0x000fe20000100800 */
[----:B------:R-:W-:Y:S01]  /*38b50*/  PRMT R58, RZ, 0x7610, R58 ;  /* 0x00007610ff3a7816 */ /* 0x000fe2000000003a */
[----:B0-----:R-:W-:Y:S01]  /*38b60*/  @!P1 IMAD.MOV.U32 R8, RZ, RZ, R0 ;  /* 0x000000ffff089224 */ /* 0x001fe200078e0000 */
[----:B------:R-:W-:Y:S01]  /*38b70*/  PRMT R56, RZ, 0x7610, R56 ;  /* 0x00007610ff387816 */ /* 0x000fe20000000038 */
[----:B----4-:R-:W-:-:S04]  /*38b80*/  IMAD.X R12, R6, 0x1, R12, P3 ;  /* 0x00000001060c7824 */ /* 0x010fc800018e060c */
[----:B------:R-:W-:Y:S01]  /*38b90*/  @!P1 IMAD.MOV.U32 R9, RZ, RZ, R12 ;  /* 0x000000ffff099224 */ /* 0x000fe200078e000c */
[----:B------:R0:W-:Y:S04]  /*38ba0*/  STL [R1+0x7cc], R12 ;  /* 0x0007cc0c01007387 */ /* 0x0001e80000100800 */
[----:B------:R1:W4:Y:S04]  /*38bb0*/  @!P1 LDG.E.U8 R60, desc[UR18][R8.64] ;  /* 0x00000012083c9981 */ /* 0x000328000c1e1100 */
        /* <DEDUP_REMOVED lines=8> */
[----:B------:R1:W4:Y:S04]  /*38c40*/  @!P1 LDG.E.U8 R58, desc[UR18][R8.64] ;  /* 0x00000012083a9981 */ /* 0x000328000c1e1100 */
[----:B0-----:R-:W4:Y:S01]  /*38c50*/  LDL.LU R14, [R1+0x80c] ;  /* 0x00080c00010e7983 */ /* 0x001f220000300800 */
[----:B------:R-:W-:-:S03]  /*38c60*/  IADD3 R3, P3, PT, R5, R3, RZ ;  /* 0x0000000305037210 */ /* 0x000fc60007f7e0ff */
[----:B------:R-:W4:Y:S02]  /*38c70*/  LDL.LU R11, [R1+0x810] ;  /* 0x00081000010b7983 */ /* 0x000f240000300800 */
[----:B------:R-:W-:Y:S02]  /*38c80*/  IMAD.X R4, R6, 0x1, R4, P3 ;  /* 0x0000000106047824 */ /* 0x000fe400018e0604 */
[----:B------:R-:W-:Y:S01]  /*38c90*/  STL [R1+0x7e0], R3 ;  /* 0x0007e00301007387 */ /* 0x000fe20000100800 */
[----:B-1----:R-:W-:Y:S02]  /*38ca0*/  @!P1 IMAD.MOV.U32 R8, RZ, RZ, R3 ;  /* 0x000000ffff089224 */ /* 0x002fe400078e0003 */
[----:B------:R-:W-:Y:S01]  /*38cb0*/  @!P1 IMAD.MOV.U32 R9, RZ, RZ, R4 ;  /* 0x000000ffff099224 */ /* 0x000fe200078e0004 */
[----:B------:R0:W-:Y:S04]  /*38cc0*/  STL [R1+0x7dc], R4 ;  /* 0x0007dc0401007387 */ /* 0x0001e80000100800 */
[----:B------:R1:W4:Y:S04]  /*38cd0*/  @!P1 LDG.E.U8 R56, desc[UR18][R8.64] ;  /* 0x0000001208389981 */ /* 0x000328000c1e1100 */
[----:B0-----:R-:W4:Y:S04]  /*38ce0*/  LDL.LU R4, [R1+0x814] ;  /* 0x0008140001047983 */ /* 0x001f280000300800 */
[----:B------:R-:W4:Y:S01]  /*38cf0*/  LDL.LU R3, [R1+0x818] ;  /* 0x0008180001037983 */ /* 0x000f220000300800 */
[----:B------:R-:W-:-:S05]  /*38d00*/  IADD3 R2, P3, PT, R5, R2, RZ ;  /* 0x0000000205027210 */ /* 0x000fca0007f7e0ff */
[----:B------:R-:W-:Y:S01]  /*38d10*/  STL [R1+0x7f8], R2 ;  /* 0x0007f80201007387 */ /* 0x000fe20000100800 */
[----:B-1----:R-:W-:Y:S02]  /*38d20*/  @!P1 IMAD.MOV.U32 R8, RZ, RZ, R2 ;  /* 0x000000ffff089224 */ /* 0x002fe400078e0002 */
[----:B------:R-:W-:-:S04]  /*38d30*/  IMAD.X R10, R6, 0x1, R10, P3 ;  /* 0x00000001060a7824 */ /* 0x000fc800018e060a */
[----:B------:R-:W-:Y:S01]  /*38d40*/  @!P1 IMAD.MOV.U32 R9, RZ, RZ, R10 ;  /* 0x000000ffff099224 */ /* 0x000fe200078e000a */
[----:B------:R0:W-:Y:S04]  /*38d50*/  STL [R1+0x7f4], R10 ;  /* 0x0007f40a01007387 */ /* 0x0001e80000100800 */
[----:B0-----:R-:W4:Y:S04]  /*38d60*/  LDL.LU R10, [R1+0x81c] ;  /* 0x00081c00010a7983 */ /* 0x001f280000300800 */
[----:B------:R-:W4:Y:S01]  /*38d70*/  LDL.LU R2, [R1+0x820] ;  /* 0x0008200001027983 */ /* 0x000f220000300800 */
[----:B---3--:R-:W-:-:S02]  /*38d80*/  IADD3 R13, P3, PT, R5, R13, RZ ;  /* 0x0000000d050d7210 */ /* 0x008fc40007f7e0ff */
[----:B------:R-:W-:-:S03]  /*38d90*/  PRMT R54, RZ, 0x7610, R54 ;  /* 0x00007610ff367816 */ /* 0x000fc60000000036 */
[----:B------:R-:W-:Y:S01]  /*38da0*/  IMAD.X R15, R6, 0x1, R15, P3 ;  /* 0x00000001060f7824 */ /* 0x000fe200018e060f */
[----:B------:R-:W-:Y:S01]  /*38db0*/  PRMT R52, RZ, 0x7610, R52 ;  /* 0x00007610ff347816 */ /* 0x000fe20000000034 */
[----:B------:R0:W-:Y:S04]  /*38dc0*/  STL [R1+0x800], R13 ;  /* 0x0008000d01007387 */ /* 0x0001e80000100800 */
[----:B------:R1:W3:Y:S04]  /*38dd0*/  @!P1 LDG.E.U8 R54, desc[UR18][R8.64] ;  /* 0x0000001208369981 */ /* 0x0002e8000c1e1100 */
[----:B------:R-:W-:Y:S04]  /*38de0*/  STL [R1+0x7fc], R15 ;  /* 0x0007fc0f01007387 */ /* 0x000fe80000100800 */
[----:B------:R-:W3:Y:S01]  /*38df0*/  LDL.LU R16, [R1+0x834] ;  /* 0x0008340001107983 */ /* 0x000ee20000300800 */
[----:B-1----:R-:W-:-:S02]  /*38e00*/  @!P1 IMAD.MOV.U32 R8, RZ, RZ, R13 ;  /* 0x000000ffff089224 */ /* 0x002fc400078e000d */
[----:B------:R-:W-:Y:S01]  /*38e10*/  @!P1 IMAD.MOV.U32 R9, RZ, RZ, R15 ;  /* 0x000000ffff099224 */ /* 0x000fe200078e000f */
[----:B0-----:R-:W3:Y:S01]  /*38e20*/  LDL.LU R13, [R1+0x838] ;  /* 0x00083800010d7983 */ /* 0x001ee20000300800 */
[----:B------:R-:W-:-:S03]  /*38e30*/  PRMT R50, RZ, 0x7610, R50 ;  /* 0x00007610ff327816 */ /* 0x000fc60000000032 */
[----:B------:R0:W3:Y:S01]  /*38e40*/  @!P1 LDG.E.U8 R52, desc[UR18][R8.64] ;  /* 0x0000001208349981 */ /* 0x0000e2000c1e1100 */
[----:B------:R-:W-:Y:S02]  /*38e50*/  PRMT R48, RZ, 0x7610, R48 ;  /* 0x00007610ff307816 */ /* 0x000fe40000000030 */
        /* <DEDUP_REMOVED lines=8> */
[----:B------:R-:W-:-:S03]  /*38ee0*/  IADD3 R11, P3, PT, R5, R11, RZ ;  /* 0x0000000b050b7210 */ /* 0x000fc60007f7e0ff */
[----:B------:R-:W2:Y:S02]  /*38ef0*/  LDL.LU R0, [R1+0x840] ;  /* 0x0008400001007983 */ /* 0x000ea40000300800 */
[----:B------:R-:W-:Y:S02]  /*38f00*/  IMAD.X R14, R6, 0x1, R14, P3 ;  /* 0x00000001060e7824 */ /* 0x000fe400018e060e */
[----:B------:R-:W-:Y:S01]  /*38f10*/  STL [R1+0x810], R11 ;  /* 0x0008100b01007387 */ /* 0x000fe20000100800 */
[----:B-1----:R-:W-:Y:S02]  /*38f20*/  @!P1 IMAD.MOV.U32 R8, RZ, RZ, R11 ;  /* 0x000000ffff089224 */ /* 0x002fe400078e000b */
[----:B------:R-:W-:Y:S01]  /*38f30*/  @!P1 IMAD.MOV.U32 R9, RZ, RZ, R14 ;  /* 0x000000ffff099224 */ /* 0x000fe200078e000e */
[----:B------:R0:W-:Y:S04]  /*38f40*/  STL [R1+0x80c], R14 ;  /* 0x00080c0e01007387 */ /* 0x0001e80000100800 */
[----:B------:R-:W4:Y:S04]  /*38f50*/  LDL.LU R15, [R1+0x844] ;  /* 0x00084400010f7983 */ /* 0x000f280000300800 */
[----:B------:R1:W4:Y:S01]  /*38f60*/  @!P1 LDG.E.U8 R48, desc[UR18][R8.64] ;  /* 0x0000001208309981 */ /* 0x000322000c1e1100 */
[----:B------:R-:W-:-:S03]  /*38f70*/  IADD3 R3, P3, PT, R5, R3, RZ ;  /* 0x0000000305037210 */ /* 0x000fc60007f7e0ff */
[----:B0-----:R-:W4:Y:S02]  /*38f80*/  LDL.LU R14, [R1+0x848] ;  /* 0x00084800010e7983 */ /* 0x001f240000300800 */
[----:B------:R-:W-:Y:S02]  /*38f90*/  IMAD.X R4, R6, 0x1, R4, P3 ;  /* 0x0000000106047824 */ /* 0x000fe400018e0604 */
[----:B------:R-:W-:Y:S01]  /*38fa0*/  STL [R1+0x818], R3 ;  /* 0x0008180301007387 */ /* 0x000fe20000100800 */
[----:B-1----:R-:W-:Y:S02]  /*38fb0*/  @!P1 IMAD.MOV.U32 R8, RZ, RZ, R3 ;  /* 0x000000ffff089224 */ /* 0x002fe400078e0003 */
[----:B------:R-:W-:Y:S01]  /*38fc0*/  @!P1 IMAD.MOV.U32 R9, RZ, RZ, R4 ;  /* 0x000000ffff099224 */ /* 0x000fe200078e0004 */
[----:B------:R0:W-:Y:S04]  /*38fd0*/  STL [R1+0x814], R4 ;  /* 0x0008140401007387 */ /* 0x0001e80000100800 */
[----:B0-----:R-:W4:Y:S04]  /*38fe0*/  LDL.LU R4, [R1+0x84c] ;  /* 0x00084c0001047983 */ /* 0x001f280000300800 */
[----:B------:R-:W4:Y:S01]  /*38ff0*/  LDL.LU R3, [R1+0x850] ;  /* 0x0008500001037983 */ /* 0x000f220000300800 */
[----:B------:R-:W-:-:S05]  /*39000*/  IADD3 R2, P3, PT, R5, R2, RZ ;  /* 0x0000000205027210 */ /* 0x000fca0007f7e0ff */
[----:B------:R-:W-:Y:S01]  /*39010*/  IMAD.X R10, R6, 0x1, R10, P3 ;  /* 0x00000001060a7824 */ /* 0x000fe200018e060a */
[----:B------:R-:W-:Y:S03]  /*39020*/  STL [R1+0x820], R2 ;  /* 0x0008200201007387 */ /* 0x000fe60000100800 */
[----:B------:R-:W-:Y:S01]  /*39030*/  @!P1 IMAD.MOV.U32 R11, RZ, RZ, R10 ;  /* 0x000000ffff0b9224 */ /* 0x000fe200078e000a */
[----:B------:R0:W-:Y:S04]  /*39040*/  STL [R1+0x81c], R10 ;  /* 0x00081c0a01007387 */ /* 0x0001e80000100800 */
[----:B------:R-:W4:Y:S01]  /*39050*/  LDL.LU R20, [R1+0x854] ;  /* 0x0008540001147983 */ /* 0x000f220000300800 */
[----:B0-----:R-:W-:-:S03]  /*39060*/  @!P1 IMAD.MOV.U32 R10, RZ, RZ, R2 ;  /* 0x000000ffff0a9224 */ /* 0x001fc600078e0002 */
[----:B------:R-:W4:Y:S01]  /*39070*/  LDL.LU R2, [R1+0x858] ;  /* 0x0008580001027983 */ /* 0x000f220000300800 */
[----:B------:R-:W-:Y:S02]  /*39080*/  PRMT R7, RZ, 0x7610, R7 ;  /* 0x00007610ff077816 */ /* 0x000fe40000000007 */
[----:B---3--:R-:W-:-:S04]  /*39090*/  IADD3 R13, P3, PT, R5, R13, RZ ;  /* 0x0000000d050d7210 */ /* 0x008fc80007f7e0ff */
[----:B------:R0:W3:Y:S01]  /*390a0*/  @!P1 LDG.E.U8 R7, desc[UR18][R8.64] ;  /* 0x0000001208079981 */ /* 0x0000e2000c1e1100 */
[----:B------:R-:W-:-:S03]  /*390b0*/  IMAD.X R16, R6, 0x1, R16, P3 ;  /* 0x0000000106107824 */ /* 0x000fc600018e0610 */
[----:B------:R-:W-:Y:S01]  /*390c0*/  STL [R1+0x838], R13 ;  /* 0x0008380d01007387 */ /* 0x000fe20000100800 */
[----:B0-----:R-:W-:-:S03]  /*390d0*/  PRMT R8, RZ, 0x7610, R8 ;  /* 0x00007610ff087816 */ /* 0x001fc60000000008 */
[----:B------:R0:W-:Y:S01]  /*390e0*/  STL [R1+0x834], R16 ;  /* 0x0008341001007387 */ /* 0x0001e20000100800 */
[----:B------:R-:W-:-:S03]  /*390f0*/  PRMT R9, RZ, 0x7610, R9 ;  /* 0x00007610ff097816 */ /* 0x000fc60000000009 */
[----:B------:R-:W3:Y:S04]  /*39100*/  LDL.LU R17, [R1+0x85c] ;  /* 0x00085c0001117983 */ /* 0x000ee80000300800 */
[----:B------:R1:W3:Y:S02]  /*39110*/  @!P1 LDG.E.U8 R8, desc[UR18][R10.64] ;  /* 0x000000120a089981 */ /* 0x0002e4000c1e1100 */
[----:B-1----:R-:W-:Y:S02]  /*39120*/  @!P1 IMAD.MOV.U32 R11, RZ, RZ, R16 ;  /* 0x000000ffff0b9224 */ /* 0x002fe400078e0010 */
[----:B------:R-:W-:Y:S01]  /*39130*/  @!P1 IMAD.MOV.U32 R10, RZ, RZ, R13 ;  /* 0x000000ffff0a9224 */ /* 0x000fe200078e000d */
[----:B0-----:R-:W3:Y:S04]  /*39140*/  LDL.LU R16, [R1+0x860] ;  /* 0x0008600001107983 */ /* 0x001ee80000300800 */
[----:B------:R0:W3:Y:S02]  /*39150*/  @!P1 LDG.E.U8 R9, desc[UR18][R10.64] ;  /* 0x000000120a099981 */ /* 0x0000e4000c1e1100 */
[----:B0-----:R-:W-:-:S02]  /*39160*/  PRMT R10, RZ, 0x7610, R10 ;  /* 0x00007610ff0a7816 */ /* 0x001fc4000000000a */
[----:B------:R-:W-:Y:S02]  /*39170*/  PRMT R11, RZ, 0x7610, R11 ;  /* 0x00007610ff0b7816 */ /* 0x000fe4000000000b */
[----:B--2---:R-:W-:-:S05]  /*39180*/  IADD3 R0, P3, PT, R5, R0, RZ ;  /* 0x0000000005007210 */ /* 0x004fca0007f7e0ff */
[----:B----4-:R-:W-:Y:S01]  /*39190*/  IMAD.X R12, R6, 0x1, R12, P3 ;  /* 0x00000001060c7824 */ /* 0x010fe200018e060c */
[----:B------:R-:W-:Y:S03]  /*391a0*/  STL [R1+0x840], R0 ;  /* 0x0008400001007387 */ /* 0x000fe60000100800 */
[----:B------:R-:W-:Y:S01]  /*391b0*/  @!P1 IMAD.MOV.U32 R13, RZ, RZ, R12 ;  /* 0x000000ffff0d9224 */ /* 0x000fe200078e000c */
[----:B------:R0:W-:Y:S04]  /*391c0*/  STL [R1+0x83c], R12 ;  /* 0x00083c0c01007387 */ /* 0x0001e80000100800 */
[----:B------:R-:W2:Y:S01]  /*391d0*/  LDL.LU R21, [R1+0x874] ;  /* 0x0008740001157983 */ /* 0x000ea20000300800 */
[----:B------:R-:W-:Y:S01]  /*391e0*/  IADD3 R14, P3, PT, R5, R14, RZ ;  /* 0x0000000e050e7210 */ /* 0x000fe20007f7e0ff */
[----:B0-----:R-:W-:-:S02]  /*391f0*/  @!P1 IMAD.MOV.U32 R12, RZ, RZ, R0 ;  /* 0x000000ffff0c9224 */ /* 0x001fc400078e0000 */
[----:B------:R-:W4:Y:S02]  /*39200*/  LDL.LU R0, [R1+0x878] ;  /* 0x0008780001007983 */ /* 0x000f240000300800 */
[----:B------:R-:W-:Y:S02]  /*39210*/  IMAD.X R15, R6, 0x1, R15, P3 ;  /* 0x00000001060f7824 */ /* 0x000fe400018e060f */
[----:B------:R-:W-:Y:S04]  /*39220*/  STL [R1+0x848], R14 ;  /* 0x0008480e01007387 */ /* 0x000fe80000100800 */
[----:B------:R0:W-:Y:S04]  /*39230*/  STL [R1+0x844], R15 ;  /* 0x0008440f01007387 */ /* 0x0001e80000100800 */
[----:B------:R-:W2:Y:S04]  /*39240*/  LDL.LU R19, [R1+0x87c] ;  /* 0x00087c0001137983 */ /* 0x000ea80000300800 */
[----:B------:R1:W2:Y:S01]  /*39250*/  @!P1 LDG.E.U8 R10, desc[UR18][R12.64] ;  /* 0x000000120c0a9981 */ /* 0x0002a2000c1e1100 */
[----:B------:R-:W-:-:S03]  /*39260*/  IADD3 R3, P3, PT, R5, R3, RZ ;  /* 0x0000000305037210 */ /* 0x000fc60007f7e0ff */
[----:B------:R-:W2:Y:S02]  /*39270*/  LDL.LU R18, [R1+0x880] ;  /* 0x0008800001127983 */ /* 0x000ea40000300800 */
[----:B------:R-:W-:Y:S02]  /*39280*/  IMAD.X R4, R6, 0x1, R4, P3 ;  /* 0x0000000106047824 */ /* 0x000fe400018e0604 */
[----:B-1----:R-:W-:Y:S02]  /*39290*/  @!P1 IMAD.MOV.U32 R12, RZ, RZ, R14 ;  /* 0x000000ffff0c9224 */ /* 0x002fe400078e000e */
[----:B------:R-:W-:Y:S01]  /*392a0*/  @!P1 IMAD.MOV.U32 R13, RZ, RZ, R15 ;  /* 0x000000ffff0d9224 */ /* 0x000fe200078e000f */
[----:B------:R-:W-:Y:S01]  /*392b0*/  STL [R1+0x850], R3 ;  /* 0x0008500301007387 */ /* 0x000fe20000100800 */
[----:B0-----:R-:W-:Y:S02]  /*392c0*/  @!P1 IMAD.MOV.U32 R15, RZ, RZ, R4 ;  /* 0x000000ffff0f9224 */ /* 0x001fe400078e0004 */
[----:B------:R-:W-:Y:S01]  /*392d0*/  @!P1 IMAD.MOV.U32 R14, RZ, RZ, R3 ;  /* 0x000000ffff0e9224 */ /* 0x000fe200078e0003 */
[----:B------:R0:W-:Y:S04]  /*392e0*/  STL [R1+0x84c], R4 ;  /* 0x00084c0401007387 */ /* 0x0001e80000100800 */
[----:B------:R1:W2:Y:S04]  /*392f0*/  @!P1 LDG.E.U8 R11, desc[UR18][R12.64] ;  /* 0x000000120c0b9981 */ /* 0x0002a8000c1e1100 */
[----:B0-----:R-:W2:Y:S04]  /*39300*/  LDL.LU R4, [R1+0x884] ;  /* 0x0008840001047983 */ /* 0x001ea80000300800 */
[----:B------:R-:W2:Y:S01]  /*39310*/  LDL.LU R3, [R1+0x888] ;  /* 0x0008880001037983 */ /* 0x000ea20000300800 */
[----:B-1----:R-:W-:-:S06]  /*39320*/  PRMT R12, RZ, 0x7610, R12 ;  /* 0x00007610ff0c7816 */ /* 0x002fcc000000000c */
[----:B------:R0:W2:Y:S01]  /*39330*/  @!P1 LDG.E.U8 R12, desc[UR18][R14.64] ;  /* 0x000000120e0c9981 */ /* 0x0000a2000c1e1100 */
[----:B------:R-:W-:-:S05]  /*39340*/  IADD3 R2, P3, PT, R5, R2, RZ ;  /* 0x0000000205027210 */ /* 0x000fca0007f7e0ff */
[----:B------:R-:W-:Y:S01]  /*39350*/  IMAD.X R20, R6, 0x1, R20, P3 ;  /* 0x0000000106147824 */ /* 0x000fe200018e0614 */
[----:B------:R-:W-:Y:S01]  /*39360*/  STL [R1+0x858], R2 ;  /* 0x0008580201007387 */ /* 0x000fe20000100800 */
[----:B0-----:R-:W-:-:S03]  /*39370*/  @!P1 IMAD.MOV.U32 R14, RZ, RZ, R2 ;  /* 0x000000ffff0e9224 */ /* 0x001fc600078e0002 */
[----:B------:R0:W-:Y:S01]  /*39380*/  STL [R1+0x854], R20 ;  /* 0x0008541401007387 */ /* 0x0001e20000100800 */
[----:B------:R-:W-:-:S03]  /*39390*/  @!P1 IMAD.MOV.U32 R15, RZ, RZ, R20 ;  /* 0x000000ffff0f9224 */ /* 0x000fc600078e0014 */
[----:B0-----:R-:W2:Y:S04]  /*393a0*/  LDL.LU R20, [R1+0x88c] ;  /* 0x00088c0001147983 */ /* 0x001ea80000300800 */
[----:B------:R-:W2:Y:S01]  /*393b0*/  LDL.LU R2, [R1+0x890] ;  /* 0x0008900001027983 */ /* 0x000ea20000300800 */
[----:B------:R-:W-:-:S06]  /*393c0*/  PRMT R13, RZ, 0x7610, R13 ;  /* 0x00007610ff0d7816 */ /* 0x000fcc000000000d */
[----:B------:R0:W2:Y:S01]  /*393d0*/  @!P1 LDG.E.U8 R13, desc[UR18][R14.64] ;  /* 0x000000120e0d9981 */ /* 0x0000a2000c1e1100 */
[----:B---3--:R-:W-:Y:S02]  /*393e0*/  IADD3 R16, P3, PT, R5, R16, RZ ;  /* 0x0000001005107210 */ /* 0x008fe40007f7e0ff */
[----:B0-----:R-:W-:-:S03]  /*393f0*/  PRMT R14, RZ, 0x7610, R14 ;  /* 0x00007610ff0e7816 */ /* 0x001fc6000000000e */
[----:B------:R-:W-:Y:S01]  /*39400*/  IMAD.X R17, R6, 0x1, R17, P3 ;  /* 0x0000000106117824 */ /* 0x000fe200018e0611 */
[----:B------:R0:W-:Y:S04]  /*39410*/  STL [R1+0x860], R16 ;  /* 0x0008601001007387 */ /* 0x0001e80000100800 */
[----:B------:R1:W-:Y:S01]  /*39420*/  STL [R1+0x85c], R17 ;  /* 0x00085c1101007387 */ /* 0x0003e20000100800 */
[----:B------:R-:W-:-:S03]  /*39430*/  PRMT R15, RZ, 0x7610, R15 ;  /* 0x00007610ff0f7816 */ /* 0x000fc6000000000f */
[----:B------:R-:W3:Y:S04]  /*39440*/  LDL.LU R26, [R1+0x894] ;  /* 0x00089400011a7983 */ /* 0x000ee80000300800 */
[----:B------:R-:W3:Y:S04]  /*39450*/  LDL.LU R23, [R1+0x898] ;  /* 0x0008980001177983 */ /* 0x000ee80000300800 */
[----:B------:R0:W3:Y:S01]  /*39460*/  @!P1 LDG.E.U8 R14, desc[UR18][R16.64] ;  /* 0x00000012100e9981 */ /* 0x0000e2000c1e1100 */
[----:B----4-:R-:W-:-:S05]  /*39470*/  IADD3 R0, P3, PT, R5, R0, RZ ;  /* 0x0000000005007210 */ /* 0x010fca0007f7e0ff */
[----:B--2---:R-:W-:Y:S01]  /*39480*/  IMAD.X R21, R6, 0x1, R21, P3 ;  /* 0x0000000106157824 */ /* 0x004fe200018e0615 */
[----:B------:R2:W-:Y:S01]  /*39490*/  STL [R1+0x878], R0 ;  /* 0x0008780001007387 */ /* 0x0005e20000100800 */
[----:B0-----:R-:W-:Y:S02]  /*394a0*/  @!P1 IMAD.MOV.U32 R16, RZ, RZ, R0 ;  /* 0x000000ffff109224 */ /* 0x001fe400078e0000 */
[----:B-1----:R-:W-:Y:S01]  /*394b0*/  @!P1 IMAD.MOV.U32 R17, RZ, RZ, R21 ;  /* 0x000000ffff119224 */ /* 0x002fe200078e0015 */
[----:B------:R-:W-:Y:S04]  /*394c0*/  STL [R1+0x874], R21 ;  /* 0x0008741501007387 */ /* 0x000fe80000100800 */
[----:B------:R-:W4:Y:S04]  /*394d0*/  LDL.LU R22, [R1+0x89c] ;  /* 0x00089c0001167983 */ /* 0x000f280000300800 */
[----:B--2---:R-:W2:Y:S01]  /*394e0*/  LDL.LU R0, [R1+0x8a0] ;  /* 0x0008a00001007983 */ /* 0x004ea20000300800 */
[----:B------:R-:W-:-:S03]  /*394f0*/  IADD3 R18, P3, PT, R5, R18, RZ ;  /* 0x0000001205127210 */ /* 0x000fc60007f7e0ff */
[----:B------:R0:W4:Y:S02]  /*39500*/  @!P1 LDG.E.U8 R15, desc[UR18][R16.64] ;  /* 0x00000012100f9981 */ /* 0x000124000c1e1100 */
[----:B------:R-:W-:Y:S02]  /*39510*/  IMAD.X R19, R6, 0x1, R19, P3 ;  /* 0x0000000106137824 */ /* 0x000fe400018e0613 */
[----:B------:R1:W-:Y:S04]  /*39520*/  STL [R1+0x880], R18 ;  /* 0x0008801201007387 */ /* 0x0003e80000100800 */
[----:B------:R1:W-:Y:S01]  /*39530*/  STL [R1+0x87c], R19 ;  /* 0x00087c1301007387 */ /* 0x0003e20000100800 */
[----:B0-----:R-:W-:-:S03]  /*39540*/  PRMT R16, RZ, 0x7610, R16 ;  /* 0x00007610ff107816 */ /* 0x001fc60000000010 */
[----:B------:R-:W4:Y:S04]  /*39550*/  LDL.LU R25, [R1+0x8b4] ;  /* 0x0008b40001197983 */ /* 0x000f280000300800 */
[----:B------:R-:W4:Y:S04]  /*39560*/  LDL.LU R24, [R1+0x8b8] ;  /* 0x0008b80001187983 */ /* 0x000f280000300800 */
[----:B------:R1:W4:Y:S01]  /*39570*/  @!P1 LDG.E.U8 R16, desc[UR18][R18.64] ;  /* 0x0000001212109981 */ /* 0x000322000c1e1100 */
[----:B------:R-:W-:-:S05]  /*39580*/  IADD3 R3, P3, PT, R5, R3, RZ ;  /* 0x0000000305037210 */ /* 0x000fca0007f7e0ff */
[----:B------:R-:W-:Y:S01]  /*39590*/  IMAD.X R4, R6, 0x1, R4, P3 ;  /* 0x0000000106047824 */ /* 0x000fe200018e0604 */
        /* <DEDUP_REMOVED lines=14> */
[----:B------:R-:W-:-:S06]  /*39680*/  PRMT R17, RZ, 0x7610, R17 ;  /* 0x00007610ff117816 */ /* 0x000fcc0000000011 */
[----:B------:R0:W4:Y:S01]  /*39690*/  @!P1 LDG.E.U8 R17, desc[UR18][R18.64] ;  /* 0x0000001212119981 */ /* 0x000122000c1e1100 */
[----:B---3--:R-:W-:-:S05]  /*396a0*/  IADD3 R23, P3, PT, R5, R23, RZ ;  /* 0x0000001705177210 */ /* 0x008fca0007f7e0ff */
[----:B------:R-:W-:Y:S01]  /*396b0*/  IMAD.X R26, R6, 0x1, R26, P3 ;  /* 0x00000001061a7824 */ /* 0x000fe200018e061a */
[----:B0-----:R-:W-:Y:S01]  /*396c0*/  PRMT R18, RZ, 0x7610, R18 ;  /* 0x00007610ff127816 */ /* 0x001fe20000000012 */
[----:B------:R-:W-:Y:S01]  /*396d0*/  STL [R1+0x898], R23 ;  /* 0x0008981701007387 */ /* 0x000fe20000100800 */
[----:B------:R-:W-:-:S03]  /*396e0*/  PRMT R19, RZ, 0x7610, R19 ;  /* 0x00007610ff137816 */ /* 0x000fc60000000013 */
[----:B------:R0:W-:Y:S04]  /*396f0*/  STL [R1+0x894], R26 ;  /* 0x0008941a01007387 */ /* 0x0001e80000100800 */
[----:B------:R1:W3:Y:S04]  /*39700*/  @!P1 LDG.E.U8 R18, desc[UR18][R20.64] ;  /* 0x0000001214129981 */ /* 0x0002e8000c1e1100 */
[----:B------:R-:W3:Y:S01]  /*39710*/  LDL.LU R27, [R1+0x8cc] ;  /* 0x0008cc00011b7983 */ /* 0x000ee20000300800 */
        /* <DEDUP_REMOVED lines=16> */
[----:B------:R0:W-:Y:S04]  /*39820*/  STL [R1+0x8b8], R24 ;  /* 0x0008b81801007387 */ /* 0x0001e80000100800 */
[----:B------:R1:W-:Y:S04]  /*39830*/  STL [R1+0x8b4], R25 ;  /* 0x0008b41901007387 */ /* 0x0003e80000100800 */
[----:B------:R-:W2:Y:S04]  /*39840*/  LDL.LU R29, [R1+0x8dc] ;  /* 0x0008dc00011d7983 */ /* 0x000ea80000300800 */
[----:B------:R0:W2:Y:S04]  /*39850*/  @!P1 LDG.E.U8 R20, desc[UR18][R22.64] ;  /* 0x0000001216149981 */ /* 0x0000a8000c1e1100 */
[----:B------:R-:W2:Y:S01]  /*39860*/  LDL.LU R28, [R1+0x8e0] ;  /* 0x0008e000011c7983 */ /* 0x000ea20000300800 */
[----:B------:R-:W-:Y:S01]  /*39870*/  IADD3 R3, P3, PT, R5, R3, RZ ;  /* 0x0000000305037210 */ /* 0x000fe20007f7e0ff */
[----:B0-----:R-:W-:-:S02]  /*39880*/  @!P1 IMAD.MOV.U32 R22, RZ, RZ, R24 ;  /* 0x000000ffff169224 */ /* 0x001fc400078e0018 */
[----:B------:R-:W-:Y:S02]  /*39890*/  @!P1 IMAD.MOV.U32 R23, RZ, RZ, R25 ;  /* 0x000000ffff179224 */ /* 0x000fe400078e0019 */
[----:B------:R-:W-:Y:S01]  /*398a0*/  IMAD.X R4, R6, 0x1, R4, P3 ;  /* 0x0000000106047824 */ /* 0x000fe200018e0604 */
[----:B------:R-:W-:Y:S01]  /*398b0*/  STL [R1+0x8c0], R3 ;  /* 0x0008c00301007387 */ /* 0x000fe20000100800 */
[----:B------:R-:W-:Y:S02]  /*398c0*/  @!P1 IMAD.MOV.U32 R24, RZ, RZ, R3 ;  /* 0x000000ffff189224 */ /* 0x000fe400078e0003 */
[----:B-1----:R-:W-:Y:S01]  /*398d0*/  @!P1 IMAD.MOV.U32 R25, RZ, RZ, R4 ;  /* 0x000000ffff199224 */ /* 0x002fe200078e0004 */
[----:B------:R0:W-:Y:S04]  /*398e0*/  STL [R1+0x8bc], R4 ;  /* 0x0008bc0401007387 */ /* 0x0001e80000100800 */
[----:B------:R1:W2:Y:S04]  /*398f0*/  @!P1 LDG.E.U8 R21, desc[UR18][R22.64] ;  /* 0x0000001216159981 */ /* 0x0002a8000c1e1100 */
[----:B0-----:R-:W2:Y:S04]  /*39900*/  LDL.LU R4, [R1+0x8f4] ;  /* 0x0008f40001047983 */ /* 0x001ea80000300800 */
[----:B------:R-:W2:Y:S01]  /*39910*/  LDL.LU R3, [R1+0x8f8] ;  /* 0x0008f80001037983 */ /* 0x000ea20000300800 */
[----:B-1----:R-:W-:-:S02]  /*39920*/  PRMT R22, RZ, 0x7610, R22 ;  /* 0x00007610ff167816 */ /* 0x002fc40000000016 */
[----:B------:R-:W-:-:S04]  /*39930*/  IADD3 R2, P3, PT, R5, R2, RZ ;  /* 0x0000000205027210 */ /* 0x000fc80007f7e0ff */
[----:B------:R0:W2:Y:S01]  /*39940*/  @!P1 LDG.E.U8 R22, desc[UR18][R24.64] ;  /* 0x0000001218169981 */ /* 0x0000a2000c1e1100 */
[----:B------:R-:W-:-:S03]  /*39950*/  IMAD.X R30, R6, 0x1, R30, P3 ;  /* 0x00000001061e7824 */ /* 0x000fc600018e061e */
[----:B------:R-:W-:Y:S04]  /*39960*/  STL [R1+0x8c8], R2 ;  /* 0x0008c80201007387 */ /* 0x000fe80000100800 */
[----:B------:R1:W-:Y:S01]  /*39970*/  STL [R1+0x8c4], R30 ;  /* 0x0008c41e01007387 */ /* 0x0003e20000100800 */
[----:B0-----:R-:W-:Y:S02]  /*39980*/  @!P1 IMAD.MOV.U32 R25, RZ, RZ, R30 ;  /* 0x000000ffff199224 */ /* 0x001fe400078e001e */
[----:B------:R-:W-:Y:S01]  /*39990*/  @!P1 IMAD.MOV.U32 R24, RZ, RZ, R2 ;  /* 0x000000ffff189224 */ /* 0x000fe200078e0002 */
[----:B-1----:R-:W2:Y:S04]  /*399a0*/  LDL.LU R30, [R1+0x8fc] ;  /* 0x0008fc00011e7983 */ /* 0x002ea80000300800 */
[----:B------:R-:W2:Y:S01]  /*399b0*/  LDL.LU R2, [R1+0x900] ;  /* 0x0009000001027983 */ /* 0x000ea20000300800 */
[----:B------:R-:W-:-:S06]  /*399c0*/  PRMT R23, RZ, 0x7610, R23 ;  /* 0x00007610ff177816 */ /* 0x000fcc0000000017 */
[----:B------:R0:W2:Y:S01]  /*399d0*/  @!P1 LDG.E.U8 R23, desc[UR18][R24.64] ;  /* 0x0000001218179981 */ /* 0x0000a2000c1e1100 */
[----:B---3--:R-:W-:Y:S02]  /*399e0*/  IADD3 R26, P3, PT, R5, R26, RZ ;  /* 0x0000001a051a7210 */ /* 0x008fe40007f7e0ff */
[----:B0-----:R-:W-:-:S03]  /*399f0*/  PRMT R24, RZ, 0x7610, R24 ;  /* 0x00007610ff187816 */ /* 0x001fc60000000018 */
[----:B------:R-:W-:Y:S01]  /*39a00*/  IMAD.X R27, R6, 0x1, R27, P3 ;  /* 0x00000001061b7824 */ /* 0x000fe200018e061b */
[----:B------:R0:W-:Y:S01]  /*39a10*/  STL [R1+0x8d0], R26 ;  /* 0x0008d01a01007387 */ /* 0x0001e20000100800 */
[----:B------:R-:W-:-:S03]  /*39a20*/  PRMT R25, RZ, 0x7610, R25 ;  /* 0x00007610ff197816 */ /* 0x000fc60000000019 */
[----:B------:R1:W-:Y:S04]  /*39a30*/  STL [R1+0x8cc], R27 ;  /* 0x0008cc1b01007387 */ /* 0x0003e80000100800 */
[----:B------:R0:W3:Y:S04]  /*39a40*/  @!P1 LDG.E.U8 R24, desc[UR18][R26.64] ;  /* 0x000000121a189981 */ /* 0x0000e8000c1e1100 */
[----:B------:R-:W3:Y:S04]  /*39a50*/  LDL.LU R35, [R1+0x904] ;  /* 0x0009040001237983 */ /* 0x000ee80000300800 */
[----:B------:R-:W3:Y:S01]  /*39a60*/  LDL.LU R33, [R1+0x908] ;  /* 0x0009080001217983 */ /* 0x000ee20000300800 */
[----:B----4-:R-:W-:-:S05]  /*39a70*/  IADD3 R0, P3, PT, R5, R0, RZ ;  /* 0x0000000005007210 */ /* 0x010fca0007f7e0ff */
[----:B--2---:R-:W-:Y:S02]  /*39a80*/  IMAD.X R31, R6, 0x1, R31, P3 ;  /* 0x00000001061f7824 */ /* 0x004fe400018e061f */
[----:B0-----:R-:W-:Y:S02]  /*39a90*/  @!P1 IMAD.MOV.U32 R26, RZ, RZ, R0 ;  /* 0x000000ffff1a9224 */ /* 0x001fe400078e0000 */
[----:B-1----:R-:W-:Y:S01]  /*39aa0*/  @!P1 IMAD.MOV.U32 R27, RZ, RZ, R31 ;  /* 0x000000ffff1b9224 */ /* 0x002fe200078e001f */
[----:B------:R0:W-:Y:S01]  /*39ab0*/  STL [R1+0x8d8], R0 ;  /* 0x0008d80001007387 */ /* 0x0001e20000100800 */
[----:B------:R-:W-:-:S03]  /*39ac0*/  IADD3 R28, P3, PT, R5, R28, RZ ;  /* 0x0000001c051c7210 */ /* 0x000fc60007f7e0ff */
[----:B------:R-:W-:Y:S02]  /*39ad0*/  STL [R1+0x8d4], R31 ;  /* 0x0008d41f01007387 */ /* 0x000fe40000100800 */
[----:B------:R-:W-:Y:S02]  /*39ae0*/  IMAD.X R29, R6, 0x1, R29, P3 ;  /* 0x00000001061d7824 */ /* 0x000fe400018e061d */
[----:B------:R1:W2:Y:S04]  /*39af0*/  @!P1 LDG.E.U8 R25, desc[UR18][R26.64] ;  /* 0x000000121a199981 */ /* 0x0002a8000c1e1100 */
[----:B------:R-:W4:Y:S04]  /*39b00*/  LDL.LU R32, [R1+0x90c] ;  /* 0x00090c0001207983 */ /* 0x000f280000300800 */
[----:B0-----:R-:W2:Y:S01]  /*39b10*/  LDL.LU R0, [R1+0x910] ;  /* 0x0009100001007983 */ /* 0x001ea20000300800 */
[----:B-1----:R-:W-:-:S03]  /*39b20*/  PRMT R26, RZ, 0x7610, R26 ;  /* 0x00007610ff1a7816 */ /* 0x002fc6000000001a */
[----:B------:R-:W-:Y:S04]  /*39b30*/  STL [R1+0x8e0], R28 ;  /* 0x0008e01c01007387 */ /* 0x000fe80000100800 */
[----:B------:R0:W-:Y:S04]  /*39b40*/  STL [R1+0x8dc], R29 ;  /* 0x0008dc1d01007387 */ /* 0x0001e80000100800 */
[----:B------:R-:W4:Y:S04]  /*39b50*/  LDL.LU R34, [R1+0x914] ;  /* 0x0009140001227983 */ /* 0x000f280000300800 */
[----:B------:R0:W4:Y:S01]  /*39b60*/  @!P1 LDG.E.U8 R26, desc[UR18][R28.64] ;  /* 0x000000121c1a9981 */ /* 0x000122000c1e1100 */
[----:B------:R-:W-:-:S05]  /*39b70*/  IADD3 R3, P3, PT, R5, R3, RZ ;  /* 0x0000000305037210 */ /* 0x000fca0007f7e0ff */
[----:B------:R-:W-:Y:S01]  /*39b80*/  IMAD.X R4, R6, 0x1, R4, P3 ;  /* 0x0000000106047824 */ /* 0x000fe200018e0604 */
[----:B------:R-:W-:Y:S03]  /*39b90*/  STL [R1+0x8f8], R3 ;  /* 0x0008f80301007387 */ /* 0x000fe60000100800 */
[----:B0-----:R-:W-:Y:S01]  /*39ba0*/  @!P1 IMAD.MOV.U32 R29, RZ, RZ, R4 ;  /* 0x000000ffff1d9224 */ /* 0x001fe200078e0004 */
[----:B------:R0:W-:Y:S01]  /*39bb0*/  STL [R1+0x8f4], R4 ;  /* 0x0008f40401007387 */ /* 0x0001e20000100800 */
[----:B------:R-:W-:-:S03]  /*39bc0*/  @!P1 IMAD.MOV.U32 R28, RZ, RZ, R3 ;  /* 0x000000ffff1c9224 */ /* 0x000fc600078e0003 */
[----:B0-----:R-:W4:Y:S04]  /*39bd0*/  LDL.LU R4, [R1+0x918] ;  /* 0x0009180001047983 */ /* 0x001f280000300800 */
[----:B------:R-:W4:Y:S01]  /*39be0*/  LDL.LU R3, [R1+0x91c] ;  /* 0x00091c0001037983 */ /* 0x000f220000300800 */
[----:B------:R-:W-:-:S05]  /*39bf0*/  IADD3 R2, P3, PT, R5, R2, RZ ;  /* 0x0000000205027210 */ /* 0x000fca0007f7e0ff */
[----:B------:R-:W-:Y:S01]  /*39c00*/  IMAD.X R30, R6, 0x1, R30, P3 ;  /* 0x00000001061e7824 */ /* 0x000fe200018e061e */
[----:B------:R-:W-:Y:S03]  /*39c10*/  STL [R1+0x900], R2 ;  /* 0x0009000201007387 */ /* 0x000fe60000100800 */
[----:B------:R-:W-:Y:S01]  /*39c20*/  @!P1 IMAD.MOV.U32 R31, RZ, RZ, R30 ;  /* 0x000000ffff1f9224 */ /* 0x000fe200078e001e */
[----:B------:R0:W-:Y:S02]  /*39c30*/  STL [R1+0x8fc], R30 ;  /* 0x0008fc1e01007387 */ /* 0x0001e40000100800 */
[----:B0-----:R-:W-:Y:S02]  /*39c40*/  @!P1 IMAD.MOV.U32 R30, RZ, RZ, R2 ;  /* 0x000000ffff1e9224 */ /* 0x001fe400078e0002 */
[----:B------:R-:W4:Y:S01]  /*39c50*/  LDL.LU R2, [R1+0x920] ;  /* 0x0009200001027983 */ /* 0x000f220000300800 */
[----:B------:R-:W-:-:S06]  /*39c60*/  PRMT R27, RZ, 0x7610, R27 ;  /* 0x00007610ff1b7816 */ /* 0x000fcc000000001b */
[----:B------:R0:W4:Y:S01]  /*39c70*/  @!P1 LDG.E.U8 R27, desc[UR18][R28.64] ;  /* 0x000000121c1b9981 */ /* 0x000122000c1e1100 */
[----:B---3--:R-:W-:Y:S02]  /*39c80*/  IADD3 R33, P3, PT, R5, R33, RZ ;  /* 0x0000002105217210 */ /* 0x008fe40007f7e0ff */
[----:B0-----:R-:W-:-:S03]  /*39c90*/  PRMT R28, RZ, 0x7610, R28 ;  /* 0x00007610ff1c7816 */ /* 0x001fc6000000001c */
[----:B------:R-:W-:Y:S01]  /*39ca0*/  IMAD.X R35, R6, 0x1, R35, P3 ;  /* 0x0000000106237824 */ /* 0x000fe200018e0623 */
[----:B------:R0:W-:Y:S01]  /*39cb0*/  STL [R1+0x908], R33 ;  /* 0x0009082101007387 */ /* 0x0001e20000100800 */
[----:B------:R-:W-:-:S03]  /*39cc0*/  PRMT R29, RZ, 0x7610, R29 ;  /* 0x00007610ff1d7816 */ /* 0x000fc6000000001d */
[----:B------:R1:W3:Y:S04]  /*39cd0*/  @!P1 LDG.E.U8 R28, desc[UR18][R30.64] ;  /* 0x000000121e1c9981 */ /* 0x0002e8000c1e1100 */
[----:B------:R-:W-:Y:S04]  /*39ce0*/  STL [R1+0x904], R35 ;  /* 0x0009042301007387 */ /* 0x000fe80000100800 */
[----:B------:R-:W3:Y:S01]  /*39cf0*/  LDL.LU R39, [R1+0x934] ;  /* 0x0009340001277983 */ /* 0x000ee20000300800 */
[----:B-1----:R-:W-:Y:S02]  /*39d00*/  @!P1 IMAD.MOV.U32 R30, RZ, RZ, R33 ;  /* 0x000000ffff1e9224 */ /* 0x002fe400078e0021 */
[----:B------:R-:W-:Y:S01]  /*39d10*/  @!P1 IMAD.MOV.U32 R31, RZ, RZ, R35 ;  /* 0x000000ffff1f9224 */ /* 0x000fe200078e0023 */
[----:B------:R-:W3:Y:S04]  /*39d20*/  LDL.LU R37, [R1+0x938] ;  /* 0x0009380001257983 */ /* 0x000ee80000300800 */
[----:B------:R1:W3:Y:S02]  /*39d30*/  @!P1 LDG.E.U8 R29, desc[UR18][R30.64] ;  /* 0x000000121e1d9981 */ /* 0x0002e4000c1e1100 */
[----:B-1----:R-:W-:-:S02]  /*39d40*/  PRMT R30, RZ, 0x7610, R30 ;  /* 0x00007610ff1e7816 */ /* 0x002fc4000000001e */
[----:B--2---:R-:W-:-:S05]  /*39d50*/  IADD3 R0, P3, PT, R5, R0, RZ ;  /* 0x0000000005007210 */ /* 0x004fca0007f7e0ff */
[----:B----4-:R-:W-:Y:S01]  /*39d60*/  IMAD.X R32, R6, 0x1, R32, P3 ;  /* 0x0000000106207824 */ /* 0x010fe200018e0620 */
[----:B------:R-:W-:Y:S03]  /*39d70*/  STL [R1+0x910], R0 ;  /* 0x0009100001007387 */ /* 0x000fe60000100800 */
[----:B0-----:R-:W-:Y:S01]  /*39d80*/  @!P1 IMAD.MOV.U32 R33, RZ, RZ, R32 ;  /* 0x000000ffff219224 */ /* 0x001fe200078e0020 */
[----:B------:R0:W-:Y:S04]  /*39d90*/  STL [R1+0x90c], R32 ;  /* 0x00090c2001007387 */ /* 0x0001e80000100800 */
[----:B------:R-:W2:Y:S01]  /*39da0*/  LDL.LU R36, [R1+0x93c] ;  /* 0x00093c0001247983 */ /* 0x000ea20000300800 */
[----:B0-----:R-:W-:-:S03]  /*39db0*/  @!P1 IMAD.MOV.U32 R32, RZ, RZ, R0 ;  /* 0x000000ffff209224 */ /* 0x001fc600078e0000 */
[----:B------:R-:W4:Y:S04]  /*39dc0*/  LDL.LU R0, [R1+0x940] ;  /* 0x0009400001007983 */ /* 0x000f280000300800 */
[----:B------:R0:W2:Y:S01]  /*39dd0*/  @!P1 LDG.E.U8 R30, desc[UR18][R32.64] ;  /* 0x00000012201e9981 */ /* 0x0000a2000c1e1100 */
[----:B------:R-:W-:-:S05]  /*39de0*/  IADD3 R4, P3, PT, R5, R4, RZ ;  /* 0x0000000405047210 */ /* 0x000fca0007f7e0ff */
[----:B------:R-:W-:Y:S01]  /*39df0*/  IMAD.X R34, R6, 0x1, R34, P3 ;  /* 0x0000000106227824 */ /* 0x000fe200018e0622 */
[----:B------:R1:W-:Y:S01]  /*39e00*/  STL [R1+0x918], R4 ;  /* 0x0009180401007387 */ /* 0x0003e20000100800 */
[----:B0-----:R-:W-:-:S03]  /*39e10*/  @!P1 IMAD.MOV.U32 R32, RZ, RZ, R4 ;  /* 0x000000ffff209224 */ /* 0x001fc600078e0004 */
[----:B------:R0:W-:Y:S04]  /*39e20*/  STL [R1+0x914], R34 ;  /* 0x0009142201007387 */ /* 0x0001e80000100800 */
[----:B------:R-:W2:Y:S04]  /*39e30*/  LDL.LU R38, [R1+0x944] ;  /* 0x0009440001267983 */ /* 0x000ea80000300800 */
[----:B-1----:R-:W2:Y:S01]  /*39e40*/  LDL.LU R4, [R1+0x948] ;  /* 0x0009480001047983 */ /* 0x002ea20000300800 */
[----:B------:R-:W-:Y:S01]  /*39e50*/  @!P1 IMAD.MOV.U32 R33, RZ, RZ, R34 ;  /* 0x000000ffff219224 */ /* 0x000fe200078e0022 */
[----:B------:R-:W-:-:S05]  /*39e60*/  IADD3 R2, P3, PT, R5, R2, RZ ;  /* 0x0000000205027210 */ /* 0x000fca0007f7e0ff */
[----:B------:R-:W-:Y:S01]  /*39e70*/  IMAD.X R3, R6, 0x1, R3, P3 ;  /* 0x0000000106037824 */ /* 0x000fe200018e0603 */
[----:B------:R-:W-:Y:S01]  /*39e80*/  STL [R1+0x920], R2 ;  /* 0x0009200201007387 */ /* 0x000fe20000100800 */
[----:B0-----:R-:W-:Y:S02]  /*39e90*/  @!P1 IMAD.MOV.U32 R34, RZ, RZ, R2 ;  /* 0x000000ffff229224 */ /* 0x001fe400078e0002 */
[----:B------:R-:W-:Y:S01]  /*39ea0*/  @!P1 IMAD.MOV.U32 R35, RZ, RZ, R3 ;  /* 0x000000ffff239224 */ /* 0x000fe200078e0003 */
[----:B------:R0:W-:Y:S04]  /*39eb0*/  STL [R1+0x91c], R3 ;  /* 0x00091c0301007387 */ /* 0x0001e80000100800 */
[----:B0-----:R-:W2:Y:S04]  /*39ec0*/  LDL.LU R3, [R1+0x94c] ;  /* 0x00094c0001037983 */ /* 0x001ea80000300800 */
[----:B------:R-:W2:Y:S01]  /*39ed0*/  LDL.LU R2, [R1+0x950] ;  /* 0x0009500001027983 */ /* 0x000ea20000300800 */
[----:B------:R-:W-:-:S06]  /*39ee0*/  PRMT R31, RZ, 0x7610, R31 ;  /* 0x00007610ff1f7816 */ /* 0x000fcc000000001f */
[----:B------:R0:W2:Y:S01]  /*39ef0*/  @!P1 LDG.E.U8 R31, desc[UR18][R32.64] ;  /* 0x00000012201f9981 */ /* 0x0000a2000c1e1100 */
[----:B---3--:R-:W-:Y:S02]  /*39f00*/  IADD3 R37, P3, PT, R5, R37, RZ ;  /* 0x0000002505257210 */ /* 0x008fe40007f7e0ff */
[----:B0-----:R-:W-:-:S03]  /*39f10*/  PRMT R32, RZ, 0x7610, R32 ;  /* 0x00007610ff207816 */ /* 0x001fc60000000020 */
[----:B------:R-:W-:Y:S01]  /*39f20*/  IMAD.X R39, R6, 0x1, R39, P3 ;  /* 0x0000000106277824 */ /* 0x000fe200018e0627 */
[----:B------:R-:W-:Y:S02]  /*39f30*/  PRMT R33, RZ, 0x7610, R33 ;  /* 0x00007610ff217816 */ /* 0x000fe40000000021 */
[----:B------:R0:W3:Y:S04]  /*39f40*/  @!P1 LDG.E.U8 R32, desc[UR18][R34.64] ;  /* 0x0000001222209981 */ /* 0x0000e8000c1e1100 */
[----:B------:R1:W-:Y:S01]  /*39f50*/  STL [R1+0x938], R37 ;  /* 0x0009382501007387 */ /* 0x0003e20000100800 */
[----:B0-----:R-:W-:Y:S02]  /*39f60*/  @!P1 IMAD.MOV.U32 R34, RZ, RZ, R37 ;  /* 0x000000ffff229224 */ /* 0x001fe400078e0025 */
[----:B------:R-:W-:Y:S01]  /*39f70*/  @!P1 IMAD.MOV.U32 R35, RZ, RZ, R39 ;  /* 0x000000ffff239224 */ /* 0x000fe200078e0027 */
[----:B------:R-:W-:Y:S04]  /*39f80*/  STL [R1+0x934], R39 ;  /* 0x0009342701007387 */ /* 0x000fe80000100800 */
[----:B------:R-:W3:Y:S04]  /*39f90*/  LDL.LU R41, [R1+0x954] ;  /* 0x0009540001297983 */ /* 0x000ee80000300800 */
[----:B------:R0:W3:Y:S02]  /*39fa0*/  @!P1 LDG.E.U8 R33, desc[UR18][R34.64] ;  /* 0x0000001222219981 */ /* 0x0000e4000c1e1100 */
[----:B0-----:R-:W-:-:S02]  /*39fb0*/  PRMT R34, RZ, 0x7610, R34 ;  /* 0x00007610ff227816 */ /* 0x001fc40000000022 */
[----:B----4-:R-:W-:-:S05]  /*39fc0*/  IADD3 R0, P3, PT, R5, R0, RZ ;  /* 0x0000000005007210 */ /* 0x010fca0007f7e0ff */
[----:B--2---:R-:W-:Y:S01]  /*39fd0*/  IMAD.X R36, R6, 0x1, R36, P3 ;  /* 0x0000000106247824 */ /* 0x004fe200018e0624 */
[----:B------:R-:W-:Y:S03]  /*39fe0*/  STL [R1+0x940], R0 ;  /* 0x0009400001007387 */ /* 0x000fe60000100800 */
[----:B-1----:R-:W-:Y:S01]  /*39ff0*/  @!P1 IMAD.MOV.U32 R37, RZ, RZ, R36 ;  /* 0x000000ffff259224 */ /* 0x002fe200078e0024 */
[----:B------:R0:W-:Y:S02]  /*3a000*/  STL [R1+0x93c], R36 ;  /* 0x00093c2401007387 */ /* 0x0001e40000100800 */
[----:B0-----:R-:W-:Y:S02]  /*3a010*/  @!P1 IMAD.MOV.U32 R36, RZ, RZ, R0 ;  /* 0x000000ffff249224 */ /* 0x001fe400078e0000 */
[----:B------:R-:W2:Y:S04]  /*3a020*/  LDL.LU R0, [R1+0x958] ;  /* 0x0009580001007983 */ /* 0x000ea80000300800 */
[----:B------:R-:W4:Y:S04]  /*3a030*/  LDL.LU R40, [R1+0x95c] ;  /* 0x00095c0001287983 */ /* 0x000f280000300800 */
[----:B------:R0:W4:Y:S01]  /*3a040*/  @!P1 LDG.E.U8 R34, desc[UR18][R36.64] ;  /* 0x0000001224229981 */ /* 0x000122000c1e1100 */
[----:B------:R-:W-:-:S05]  /*3a050*/  IADD3 R4, P3, PT, R5, R4, RZ ;  /* 0x0000000405047210 */ /* 0x000fca0007f7e0ff */
[----:B------:R-:W-:Y:S01]  /*3a060*/  IMAD.X R38, R6, 0x1, R38, P3 ;  /* 0x0000000106267824 */ /* 0x000fe200018e0626 */
[----:B------:R1:W-:Y:S01]  /*3a070*/  STL [R1+0x948], R4 ;  /* 0x0009480401007387 */ /* 0x0003e20000100800 */
[----:B0-----:R-:W-:-:S03]  /*3a080*/  @!P1 IMAD.MOV.U32 R36, RZ, RZ, R4 ;  /* 0x000000ffff249224 */ /* 0x001fc600078e0004 */
[----:B------:R0:W-:Y:S04]  /*3a090*/  STL [R1+0x944], R38 ;  /* 0x0009442601007387 */ /* 0x0001e80000100800 */
[----:B-1----:R-:W4:Y:S01]  /*3a0a0*/  LDL.LU R4, [R1+0x960] ;  /* 0x0009600001047983 */ /* 0x002f220000300800 */
[----:B------:R-:W-:Y:S01]  /*3a0b0*/  @!P1 IMAD.MOV.U32 R37, RZ, RZ, R38 ;  /* 0x000000ffff259224 */ /* 0x000fe200078e0026 */
[----:B------:R-:W-:-:S05]  /*3a0c0*/  IADD3 R2, P3, PT, R5, R2, RZ ;  /* 0x0000000205027210 */ /* 0x000fca0007f7e0ff */
[----:B------:R-:W-:Y:S01]  /*3a0d0*/  IMAD.X R3, R6, 0x1, R3, P3 ;  /* 0x0000000106037824 */ /* 0x000fe200018e0603 */
[----:B------:R-:W-:Y:S01]  /*3a0e0*/  STL [R1+0x950], R2 ;  /* 0x0009500201007387 */ /* 0x000fe20000100800 */
[----:B0-----:R-:W-:Y:S02]  /*3a0f0*/  @!P1 IMAD.MOV.U32 R38, RZ, RZ, R2 ;  /* 0x000000ffff269224 */ /* 0x001fe400078e0002 */
[----:B------:R-:W-:Y:S01]  /*3a100*/  @!P1 IMAD.MOV.U32 R39, RZ, RZ, R3 ;  /* 0x000000ffff279224 */ /* 0x000fe200078e0003 */
[----:B------:R0:W-:Y:S04]  /*3a110*/  STL [R1+0x94c], R3 ;  /* 0x00094c0301007387 */ /* 0x0001e80000100800 */
[----:B0-----:R-:W4:Y:S04]  /*3a120*/  LDL.LU R3, [R1+0x974] ;  /* 0x0009740001037983 */ /* 0x001f280000300800 */
[----:B------:R-:W4:Y:S01]  /*3a130*/  LDL.LU R2, [R1+0x978] ;  /* 0x0009780001027983 */ /* 0x000f220000300800 */
[----:B------:R-:W-:-:S06]  /*3a140*/  PRMT R35, RZ, 0x7610, R35 ;  /* 0x00007610ff237816 */ /* 0x000fcc0000000023 */
[----:B------:R0:W4:Y:S02]  /*3a150*/  @!P1 LDG.E.U8 R35, desc[UR18][R36.64] ;  /* 0x0000001224239981 */ /* 0x000124000c1e1100 */
[----:B0-----:R-:W-:Y:S02]  /*3a160*/  PRMT R36, RZ, 0x7610, R36 ;  /* 0x00007610ff247816 */ /* 0x001fe40000000024 */
[----:B------:R-:W-:-:S04]  /*3a170*/  PRMT R37, RZ, 0x7610, R37 ;  /* 0x00007610ff257816 */ /* 0x000fc80000000025 */
[----:B------:R0:W4:Y:S01]  /*3a180*/  @!P1 LDG.E.U8 R36, desc[UR18][R38.64] ;  /* 0x0000001226249981 */ /* 0x000122000c1e1100 */
[----:B--2---:R-:W-:-:S05]  /*3a190*/  IADD3 R0, P3, PT, R5, R0, RZ ;  /* 0x0000000005007210 */ /* 0x004fca0007f7e0ff */
[----:B---3--:R-:W-:Y:S01]  /*3a1a0*/  IMAD.X R41, R6, 0x1, R41, P3 ;  /* 0x0000000106297824 */ /* 0x008fe200018e0629 */
[----:B------:R1:W-:Y:S01]  /*3a1b0*/  STL [R1+0x958], R0 ;  /* 0x0009580001007387 */ /* 0x0003e20000100800 */
[----:B0-----:R-:W-:-:S03]  /*3a1c0*/  @!P1 IMAD.MOV.U32 R38, RZ, RZ, R0 ;  /* 0x000000ffff269224 */ /* 0x001fc600078e0000 */
[----:B------:R0:W-:Y:S04]  /*3a1d0*/  STL [R1+0x954], R41 ;  /* 0x0009542901007387 */ /* 0x0001e80000100800 */
[----:B------:R-:W2:Y:S01]  /*3a1e0*/  LDL.LU R42, [R1+0x97c] ;  /* 0x00097c00012a7983 */ /* 0x000ea20000300800 */
[----:B------:R-:W-:-:S03]  /*3a1f0*/  @!P1 IMAD.MOV.U32 R39, RZ, RZ, R41 ;  /* 0x000000ffff279224 */ /* 0x000fc600078e0029 */
[----:B-1----:R-:W3:Y:S04]  /*3a200*/  LDL.LU R0, [R1+0x980] ;  /* 0x0009800001007983 */ /* 0x002ee80000300800 */
[----:B------:R1:W2:Y:S01]  /*3a210*/  @!P1 LDG.E.U8 R37, desc[UR18][R38.64] ;  /* 0x0000001226259981 */ /* 0x0002a2000c1e1100 */
[----:B----4-:R-:W-:-:S05]  /*3a220*/  IADD3 R4, P3, PT, R5, R4, RZ ;  /* 0x0000000405047210 */ /* 0x010fca0007f7e0ff */
[----:B------:R-:W-:Y:S01]  /*3a230*/  IMAD.X R40, R6, 0x1, R40, P3 ;  /* 0x0000000106287824 */ /* 0x000fe200018e0628 */
[----:B------:R-:W-:Y:S03]  /*3a240*/  STL [R1+0x960], R4 ;  /* 0x0009600401007387 */ /* 0x000fe60000100800 */
[----:B0-----:R-:W-:Y:S01]  /*3a250*/  @!P1 IMAD.MOV.U32 R41, RZ, RZ, R40 ;  /* 0x000000ffff299224 */ /* 0x001fe200078e0028 */
[----:B------:R0:W-:Y:S04]  /*3a260*/  STL [R1+0x95c], R40 ;  /* 0x00095c2801007387 */ /* 0x0001e80000100800 */
[----:B------:R-:W4:Y:S01]  /*3a270*/  LDL.LU R44, [R1+0x984] ;  /* 0x00098400012c7983 */ /* 0x000f220000300800 */
[----:B-1----:R-:W-:Y:S01]  /*3a280*/  PRMT R38, RZ, 0x7610, R38 ;  /* 0x00007610ff267816 */ /* 0x002fe20000000026 */
[----:B0-----:R-:W-:-:S02]  /*3a290*/  @!P1 IMAD.MOV.U32 R40, RZ, RZ, R4 ;  /* 0x000000ffff289224 */ /* 0x001fc400078e0004 */
[----:B------:R-:W4:Y:S04]  /*3a2a0*/  LDL.LU R4, [R1+0x988] ;  /* 0x0009880001047983 */ /* 0x000f280000300800 */
[----:B------:R0:W4:Y:S01]  /*3a2b0*/  @!P1 LDG.E.U8 R38, desc[UR18][R40.64] ;  /* 0x0000001228269981 */ /* 0x000122000c1e1100 */
        /* <DEDUP_REMOVED lines=11> */
[----:B---3--:R-:W-:-:S05]  /*3a370*/  IADD3 R0, P3, PT, R5, R0, RZ ;  /* 0x0000000005007210 */ /* 0x008fca0007f7e0ff */
[----:B--2---:R-:W-:Y:S01]  /*3a380*/  IMAD.X R42, R6, 0x1, R42, P3 ;  /* 0x00000001062a7824 */ /* 0x004fe200018e062a */
[----:B------:R-:W-:Y:S03]  /*3a390*/  STL [R1+0x980], R0 ;  /* 0x0009800001007387 */ /* 0x000fe60000100800 */
[----:B------:R-:W-:Y:S01]  /*3a3a0*/  @!P1 IMAD.MOV.U32 R43, RZ, RZ, R42 ;  /* 0x000000ffff2b9224 */ /* 0x000fe200078e002a */
[----:B------:R0:W-:Y:S04]  /*3a3b0*/  STL [R1+0x97c], R42 ;  /* 0x00097c2a01007387 */ /* 0x0001e80000100800 */
[----:B------:R-:W2:Y:S04]  /*3a3c0*/  LDL.LU R80, [R1+0x994] ;  /* 0x0009940001507983 */ /* 0x000ea80000300800 */
[----:B------:R-:W3:Y:S01]  /*3a3d0*/  LDL.LU R47, [R1+0x998] ;  /* 0x00099800012f7983 */ /* 0x000ee20000300800 */
[----:B0-----:R-:W-:-:S05]  /*3a3e0*/  @!P1 IMAD.MOV.U32 R42, RZ, RZ, R0 ;  /* 0x000000ffff2a9224 */ /* 0x001fca00078e0000 */
[----:B------:R0:W2:Y:S01]  /*3a3f0*/  @!P1 LDG.E.U8 R40, desc[UR18][R42.64] ;  /* 0x000000122a289981 */ /* 0x0000a2000c1e1100 */
[----:B----4-:R-:W-:-:S05]  /*3a400*/  IADD3 R4, P3, PT, R5, R4, RZ ;  /* 0x0000000405047210 */ /* 0x010fca0007f7e0ff */
[----:B------:R-:W-:Y:S01]  /*3a410*/  IMAD.X R44, R6, 0x1, R44, P3 ;  /* 0x00000001062c7824 */ /* 0x000fe200018e062c */
[----:B------:R1:W-:Y:S01]  /*3a420*/  STL [R1+0x988], R4 ;  /* 0x0009880401007387 */ /* 0x0003e20000100800 */
[----:B0-----:R-:W-:-:S03]  /*3a430*/  @!P1 IMAD.MOV.U32 R42, RZ, RZ, R4 ;  /* 0x000000ffff2a9224 */ /* 0x001fc600078e0004 */
[----:B------:R0:W-:Y:S04]  /*3a440*/  STL [R1+0x984], R44 ;  /* 0x0009842c01007387 */ /* 0x0001e80000100800 */
[----:B------:R-:W4:Y:S04]  /*3a450*/  LDL.LU R46, [R1+0x99c] ;  /* 0x00099c00012e7983 */ /* 0x000f280000300800 */
[----:B-1----:R-:W4:Y:S01]  /*3a460*/  LDL.LU R4, [R1+0x9a0] ;  /* 0x0009a00001047983 */ /* 0x002f220000300800 */
[----:B------:R-:W-:Y:S02]  /*3a470*/  IMAD.MOV.U32 R0, RZ, RZ, R45 ;  /* 0x000000ffff007224 */ /* 0x000fe400078e002d */
        /* <DEDUP_REMOVED lines=14> */
[----:B---3--:R-:W-:-:S05]  /*3a560*/  IADD3 R47, P3, PT, R5, R47, RZ ;  /* 0x0000002f052f7210 */ /* 0x008fca0007f7e0ff */
[----:B--2---:R-:W-:Y:S01]  /*3a570*/  IMAD.X R80, R6, 0x1, R80, P3 ;  /* 0x0000000106507824 */ /* 0x004fe200018e0650 */
[----:B------:R1:W-:Y:S04]  /*3a580*/  STL [R1+0x998], R47 ;  /* 0x0009982f01007387 */ /* 0x0003e80000100800 */
[----:B------:R2:W-:Y:S04]  /*3a590*/  STL [R1+0x994], R80 ;  /* 0x0009945001007387 */ /* 0x0005e80000100800 */
[----:B------:R-:W3:Y:S01]  /*3a5a0*/  LDL.LU R84, [R1+0x9bc] ;  /* 0x0009bc0001547983 */ /* 0x000ee20000300800 */
[----:B0-----:R-:W-:-:S03]  /*3a5b0*/  @!P1 IMAD.MOV.U32 R44, RZ, RZ, R47 ;  /* 0x000000ffff2c9224 */ /* 0x001fc600078e002f */
[----:B------:R-:W3:Y:S01]  /*3a5c0*/  LDL.LU R82, [R1+0x9c0] ;  /* 0x0009c00001527983 */ /* 0x000ee20000300800 */
[----:B------:R-:W-:-:S05]  /*3a5d0*/  @!P1 IMAD.MOV.U32 R45, RZ, RZ, R80 ;  /* 0x000000ffff2d9224 */ /* 0x000fca00078e0050 */
[----:B------:R0:W3:Y:S01]  /*3a5e0*/  @!P1 LDG.E.U8 R43, desc[UR18][R44.64] ;  /* 0x000000122c2b9981 */ /* 0x0000e2000c1e1100 */
[----:B----4-:R-:W-:-:S05]  /*3a5f0*/  IADD3 R4, P3, PT, R5, R4, RZ ;  /* 0x0000000405047210 */ /* 0x010fca0007f7e0ff */
[----:B------:R-:W-:Y:S01]  /*3a600*/  IMAD.X R46, R6, 0x1, R46, P3 ;  /* 0x00000001062e7824 */ /* 0x000fe200018e062e */
[----:B------:R-:W-:Y:S03]  /*3a610*/  STL [R1+0x9a0], R4 ;  /* 0x0009a00401007387 */ /* 0x000fe60000100800 */
[----:B-1----:R-:W-:Y:S01]  /*3a620*/  @!P1 IMAD.MOV.U32 R47, RZ, RZ, R46 ;  /* 0x000000ffff2f9224 */ /* 0x002fe200078e002e */
[----:B------:R1:W-:Y:S04]  /*3a630*/  STL [R1+0x99c], R46 ;  /* 0x00099c2e01007387 */ /* 0x0003e80000100800 */
[----:B--2---:R-:W2:Y:S01]  /*3a640*/  LDL.LU R80, [R1+0x9c4] ;  /* 0x0009c40001507983 */ /* 0x004ea20000300800 */
[----:B0-----:R-:W-:Y:S01]  /*3a650*/  PRMT R44, RZ, 0x7610, R44 ;  /* 0x00007610ff2c7816 */ /* 0x001fe2000000002c */
[----:B-1----:R-:W-:-:S02]  /*3a660*/  @!P1 IMAD.MOV.U32 R46, RZ, RZ, R4 ;  /* 0x000000ffff2e9224 */ /* 0x002fc400078e0004 */
[----:B------:R-:W4:Y:S04]  /*3a670*/  LDL.LU R4, [R1+0x9c8] ;  /* 0x0009c80001047983 */ /* 0x000f280000300800 */
[----:B------:R0:W2:Y:S01]  /*3a680*/  @!P1 LDG.E.U8 R44, desc[UR18][R46.64] ;  /* 0x000000122e2c9981 */ /* 0x0000a2000c1e1100 */
        /* <DEDUP_REMOVED lines=8> */
[----:B------:R-:W-:-:S02]  /*3a710*/  PRMT R45, RZ, 0x7610, R45 ;  /* 0x00007610ff2d7816 */ /* 0x000fc4000000002d */
[----:B------:R-:W-:-:S04]  /*3a720*/  PRMT R49, RZ, 0x7610, R49 ;  /* 0x00007610ff317816 */ /* 0x000fc80000000031 */
[----:B------:R0:W2:Y:S01]  /*3a730*/  @!P1 LDG.E.U8 R45, desc[UR18][R46.64] ;  /* 0x000000122e2d9981 */ /* 0x0000a2000c1e1100 */
[----:B------:R-:W-:Y:S02]  /*3a740*/  PRMT R51, RZ, 0x7610, R51 ;  /* 0x00007610ff337816 */ /* 0x000fe40000000033 */
[----:B---3--:R-:W-:-:S05]  /*3a750*/  IADD3 R82, P3, PT, R5, R82, RZ ;  /* 0x0000005205527210 */ /* 0x008fca0007f7e0ff */
[----:B------:R-:W-:Y:S01]  /*3a760*/  IMAD.X R84, R6, 0x1, R84, P3 ;  /* 0x0000000106547824 */ /* 0x000fe200018e0654 */
[----:B------:R-:W-:Y:S01]  /*3a770*/  STL [R1+0x9c0], R82 ;  /* 0x0009c05201007387 */ /* 0x000fe20000100800 */
[----:B0-----:R-:W-:Y:S02]  /*3a780*/  @!P1 IMAD.MOV.U32 R46, RZ, RZ, R82 ;  /* 0x000000ffff2e9224 */ /* 0x001fe400078e0052 */
[----:B------:R-:W-:Y:S01]  /*3a790*/  @!P1 IMAD.MOV.U32 R47, RZ, RZ, R84 ;  /* 0x000000ffff2f9224 */ /* 0x000fe200078e0054 */
[----:B------:R0:W-:Y:S04]  /*3a7a0*/  STL [R1+0x9bc], R84 ;  /* 0x0009bc5401007387 */ /* 0x0001e80000100800 */
[----:B------:R1:W3:Y:S04]  /*3a7b0*/  @!P1 LDG.E.U8 R49, desc[UR18][R46.64] ;  /* 0x000000122e319981 */ /* 0x0002e8000c1e1100 */
[----:B0-----:R-:W3:Y:S04]  /*3a7c0*/  LDL.LU R84, [R1+0x9d4] ;  /* 0x0009d40001547983 */ /* 0x001ee80000300800 */
[----:B------:R-:W3:Y:S01]  /*3a7d0*/  LDL.LU R82, [R1+0x9d8] ;  /* 0x0009d80001527983 */ /* 0x000ee20000300800 */
[----:B----4-:R-:W-:-:S05]  /*3a7e0*/  IADD3 R4, P3, PT, R5, R4, RZ ;  /* 0x0000000405047210 */ /* 0x010fca0007f7e0ff */
[----:B--2---:R-:W-:Y:S01]  /*3a7f0*/  IMAD.X R80, R6, 0x1, R80, P3 ;  /* 0x0000000106507824 */ /* 0x004fe200018e0650 */
[----:B------:R-:W-:Y:S01]  /*3a800*/  STL [R1+0x9c8], R4 ;  /* 0x0009c80401007387 */ /* 0x000fe20000100800 */
[----:B-1----:R-:W-:Y:S02]  /*3a810*/  @!P1 IMAD.MOV.U32 R46, RZ, RZ, R4 ;  /* 0x000000ffff2e9224 */ /* 0x002fe400078e0004 */
[----:B------:R-:W-:Y:S01]  /*3a820*/  @!P1 IMAD.MOV.U32 R47, RZ, RZ, R80 ;  /* 0x000000ffff2f9224 */ /* 0x000fe200078e0050 */
[----:B------:R0:W-:Y:S04]  /*3a830*/  STL [R1+0x9c4], R80 ;  /* 0x0009c45001007387 */ /* 0x0001e80000100800 */
[----:B------:R1:W2:Y:S04]  /*3a840*/  @!P1 LDG.E.U8 R51, desc[UR18][R46.64] ;  /* 0x000000122e339981 */ /* 0x0002a8000c1e1100 */
[----:B0-----:R-:W4:Y:S04]  /*3a850*/  LDL.LU R80, [R1+0x9dc] ;  /* 0x0009dc0001507983 */ /* 0x001f280000300800 */
[----:B------:R-:W2:Y:S01]  /*3a860*/  LDL.LU R4, [R1+0x9e0] ;  /* 0x0009e00001047983 */ /* 0x000ea20000300800 */
        /* <DEDUP_REMOVED lines=8> */
[----:B------:R-:W-:-:S02]  /*3a8f0*/  PRMT R53, RZ, 0x7610, R53 ;  /* 0x00007610ff357816 */ /* 0x000fc40000000035 */
[----:B------:R-:W-:-:S04]  /*3a900*/  PRMT R55, RZ, 0x7610, R55 ;  /* 0x00007610ff377816 */ /* 0x000fc80000000037 */
[----:B------:R0:W4:Y:S01]  /*3a910*/  @!P1 LDG.E.U8 R53, desc[UR18][R46.64] ;  /* 0x000000122e359981 */ /* 0x000122000c1e1100 */
        /* <DEDUP_REMOVED lines=10> */
[----:B--2---:R-:W-:-:S05]  /*3a9c0*/  IADD3 R4, P3, PT, R5, R4, RZ ;  /* 0x0000000405047210 */ /* 0x004fca0007f7e0ff */
[----:B----4-:R-:W-:Y:S01]  /*3a9d0*/  IMAD.X R80, R6, 0x1, R80, P3 ;  /* 0x0000000106507824 */ /* 0x010fe200018e0650 */
        /* <DEDUP_REMOVED lines=81> */
[----:B------:R-:W-:Y:S04]  /*3aef0*/  STL [R1+0xa40], R82 ;  /* 0x000a405201007387 */ /* 0x000fe80000100800 */
[----:B------:R1:W-:Y:S04]  /*3af00*/  STL [R1+0xa3c], R84 ;  /* 0x000a3c5401007387 */ /* 0x0003e80000100800 */
[----:B------:R-:W3:Y:S04]  /*3af10*/  LDL.LU R88, [R1+0xa44] ;  /* 0x000a440001587983 */ /* 0x000ee80000300800 */
[----:B------:R-:W3:Y:S01]  /*3af20*/  LDL.LU R86, [R1+0xa48] ;  /* 0x000a480001567983 */ /* 0x000ee20000300800 */
[----:B0-----:R-:W-:-:S02]  /*3af30*/  @!P1 IMAD.MOV.U32 R46, RZ, RZ, R82 ;  /* 0x000000ffff2e9224 */ /* 0x001fc400078e0052 */
[----:B------:R-:W-:-:S05]  /*3af40*/  @!P1 IMAD.MOV.U32 R47, RZ, RZ, R84 ;  /* 0x000000ffff2f9224 */ /* 0x000fca00078e0054 */
[----:B------:R0:W3:Y:S01]  /*3af50*/  @!P1 LDG.E.U8 R73, desc[UR18][R46.64] ;  /* 0x000000122e499981 */ /* 0x0000e2000c1e1100 */
[----:B--2---:R-:W-:-:S05]  /*3af60*/  IADD3 R4, P3, PT, R5, R4, RZ ;  /* 0x0000000405047210 */ /* 0x004fca0007f7e0ff */
[----:B----4-:R-:W-:Y:S01]  /*3af70*/  IMAD.X R80, R6, 0x1, R80, P3 ;  /* 0x0000000106507824 */ /* 0x010fe200018e0650 */
[----:B------:R-:W-:Y:S04]  /*3af80*/  STL [R1+0xa78], R4 ;  /* 0x000a780401007387 */ /* 0x000fe80000100800 */
[----:B------:R2:W-:Y:S04]  /*3af90*/  STL [R1+0xa74], R80 ;  /* 0x000a745001007387 */ /* 0x0005e80000100800 */
[----:B-1----:R-:W4:Y:S04]  /*3afa0*/  LDL.LU R84, [R1+0xa7c] ;  /* 0x000a7c0001547983 */ /* 0x002f280000300800 */
[----:B------:R-:W4:Y:S01]  /*3afb0*/  LDL.LU R82, [R1+0xa80] ;  /* 0x000a800001527983 */ /* 0x000f220000300800 */
[----:B0-----:R-:W-:-:S02]  /*3afc0*/  @!P1 IMAD.MOV.U32 R46, RZ, RZ, R4 ;  /* 0x000000ffff2e9224 */ /* 0x001fc400078e0004 */
[----:B------:R-:W-:Y:S02]  /*3afd0*/  @!P1 IMAD.MOV.U32 R47, RZ, RZ, R80 ;  /* 0x000000ffff2f9224 */ /* 0x000fe400078e0050 */
[----:B--2---:R-:W2:Y:S04]  /*3afe0*/  LDL.LU R80, [R1+0xa14] ;  /* 0x000a140001507983 */ /* 0x004ea80000300800 */
[----:B------:R-:W2:Y:S04]  /*3aff0*/  LDL.LU R4, [R1+0xa18] ;  /* 0x000a180001047983 */ /* 0x000ea80000300800 */
        /* <DEDUP_REMOVED lines=13> */
[----:B------:R-:W-:Y:S02]  /*3b0d0*/  PRMT R83, RZ, 0x7610, R83 ;  /* 0x00007610ff537816 */ /* 0x000fe40000000053 */
[----:B------:R-:W-:Y:S02]  /*3b0e0*/  PRMT R85, RZ, 0x7610, R85 ;  /* 0x00007610ff557816 */ /* 0x000fe40000000055 */
[----:B---3--:R-:W-:-:S05]  /*3b0f0*/  IADD3 R86, P3, PT, R5, R86, RZ ;  /* 0x0000005605567210 */ /* 0x008fca0007f7e0ff */
[----:B------:R-:W-:Y:S02]  /*3b100*/  IMAD.X R88, R6, 0x1, R88, P3 ;  /* 0x0000000106587824 */ /* 0x000fe400018e0658 */
[----:B0-----:R-:W-:Y:S02]  /*3b110*/  @!P1 IMAD.MOV.U32 R46, RZ, RZ, R86 ;  /* 0x000000ffff2e9224 */ /* 0x001fe400078e0056 */
[----:B------:R-:W-:-:S05]  /*3b120*/  @!P1 IMAD.MOV.U32 R47, RZ, RZ, R88 ;  /* 0x000000ffff2f9224 */ /* 0x000fca00078e0058 */
[----:B------:R0:W3:Y:S04]  /*3b130*/  @!P1 LDG.E.U8 R79, desc[UR18][R46.64] ;  /* 0x000000122e4f9981 */ /* 0x0000e8000c1e1100 */
[----:B------:R-:W-:Y:S04]  /*3b140*/  STL [R1+0xa48], R86 ;  /* 0x000a485601007387 */ /* 0x000fe80000100800 */
[----:B------:R-:W-:Y:S01]  /*3b150*/  STL [R1+0xa44], R88 ;  /* 0x000a445801007387 */ /* 0x000fe20000100800 */
[----:B----4-:R-:W-:-:S05]  /*3b160*/  IADD3 R82, P3, PT, R5, R82, RZ ;  /* 0x0000005205527210 */ /* 0x010fca0007f7e0ff */
[C---:B------:R-:W-:Y:S01]  /*3b170*/  IMAD.X R84, R6.reuse, 0x1, R84, P3 ;  /* 0x0000000106547824 */ /* 0x040fe200018e0654 */
[----:B--2---:R-:W-:Y:S01]  /*3b180*/  IADD3 R4, P3, PT, R5, R4, RZ ;  /* 0x0000000405047210 */ /* 0x004fe20007f7e0ff */
[----:B0-----:R-:W-:Y:S02]  /*3b190*/  @!P1 IMAD.MOV.U32 R46, RZ, RZ, R82 ;  /* 0x000000ffff2e9224 */ /* 0x001fe400078e0052 */
[----:B------:R-:W-:Y:S02]  /*3b1a0*/  @!P1 IMAD.MOV.U32 R47, RZ, RZ, R84 ;  /* 0x000000ffff2f9224 */ /* 0x000fe400078e0054 */
[----:B------:R-:W-:Y:S01]  /*3b1b0*/  IMAD.X R80, R6, 0x1, R80, P3 ;  /* 0x0000000106507824 */ /* 0x000fe200018e0650 */
[----:B------:R-:W-:Y:S04]  /*3b1c0*/  STL [R1+0xa80], R82 ;  /* 0x000a805201007387 */ /* 0x000fe80000100800 */
[----:B------:R0:W2:Y:S04]  /*3b1d0*/  @!P1 LDG.E.U8 R81, desc[UR18][R46.64] ;  /* 0x000000122e519981 */ /* 0x0000a8000c1e1100 */
[----:B------:R-:W-:Y:S01]  /*3b1e0*/  STL [R1+0xa7c], R84 ;  /* 0x000a7c5401007387 */ /* 0x000fe20000100800 */
[----:B0-----:R-:W-:-:S02]  /*3b1f0*/  @!P1 IMAD.MOV.U32 R46, RZ, RZ, R4 ;  /* 0x000000ffff2e9224 */ /* 0x001fc400078e0004 */
[----:B------:R-:W-:Y:S01]  /*3b200*/  @!P1 IMAD.MOV.U32 R47, RZ, RZ, R80 ;  /* 0x000000ffff2f9224 */ /* 0x000fe200078e0050 */
[----:B------:R-:W-:Y:S04]  /*3b210*/  STL [R1+0xa18], R4 ;  /* 0x000a180401007387 */ /* 0x000fe80000100800 */
[----:B------:R0:W-:Y:S04]  /*3b220*/  STL [R1+0xa14], R80 ;  /* 0x000a145001007387 */ /* 0x0001e80000100800 */
[----:B------:R1:W4:Y:S01]  /*3b230*/  @!P1 LDG.E.U8 R83, desc[UR18][R46.64] ;  /* 0x000000122e539981 */ /* 0x000322000c1e1100 */
[----:B0-----:R-:W-:Y:S01]  /*3b240*/  IMAD.MOV.U32 R80, RZ, RZ, R0 ;  /* 0x000000ffff507224 */ /* 0x001fe200078e0000 */
[----:B------:R-:W-:-:S05]  /*3b250*/  IADD3 R2, P3, PT, R5, R2, RZ ;  /* 0x0000000205027210 */ /* 0x000fca0007f7e0ff */
[----:B------:R-:W-:Y:S01]  /*3b260*/  IMAD.X R3, R6, 0x1, R3, P3 ;  /* 0x0000000106037824 */ /* 0x000fe200018e0603 */
[----:B------:R0:W-:Y:S01]  /*3b270*/  STL [R1+0xa50], R2 ;  /* 0x000a500201007387 */ /* 0x0001e20000100800 */
[----:B-1----:R-:W-:-:S03]  /*3b280*/  @!P1 IMAD.MOV.U32 R46, RZ, RZ, R2 ;  /* 0x000000ffff2e9224 */ /* 0x002fc600078e0002 */
[----:B------:R1:W-:Y:S01]  /*3b290*/  STL [R1+0xa4c], R3 ;  /* 0x000a4c0301007387 */ /* 0x0003e20000100800 */
[----:B------:R-:W-:-:S03]  /*3b2a0*/  @!P1 IMAD.MOV.U32 R47, RZ, RZ, R3 ;  /* 0x000000ffff2f9224 */ /* 0x000fc600078e0003 */
        /* <DEDUP_REMOVED lines=9> */
[----:B-1----:R-:W2:Y:S04]  /*3b340*/  LDL.LU R3, [R1+0x10] ;  /* 0x0000100001037983 */ /* 0x002ea80000300800 */
[----:B------:R0:W2:Y:S04]  /*3b350*/  @!P1 LDG.E.U8 R85, desc[UR18][R46.64] ;  /* 0x000000122e559981 */ /* 0x0000a8000c1e1100 */
[----:B------:R-:W2:Y:S04]  /*3b360*/  LDL.LU R46, [R1+0x31c] ;  /* 0x00031c00012e7983 */ /* 0x000ea80000300800 */
[----:B------:R-:W0:Y:S01]  /*3b370*/  LDL.LU R47, [R1+0x320] ;  /* 0x00032000012f7983 */ /* 0x000e220000300800 */
[----:B------:R-:W-:-:S02]  /*3b380*/  PRMT R87, RZ, 0x7610, R87 ;  /* 0x00007610ff577816 */ /* 0x000fc40000000057 */
[----:B0-----:R-:W-:-:S05]  /*3b390*/  IADD3 R47, P3, PT, R5, R47, RZ ;  /* 0x0000002f052f7210 */ /* 0x001fca0007f7e0ff */
[----:B--2---:R-:W-:Y:S01]  /*3b3a0*/  IMAD.X R46, R6, 0x1, R46, P3 ;  /* 0x00000001062e7824 */ /* 0x004fe200018e062e */
[----:B------:R0:W-:Y:S04]  /*3b3b0*/  STL [R1+0x320], R47 ;  /* 0x0003202f01007387 */ /* 0x0001e80000100800 */
[----:B------:R1:W-:Y:S01]  /*3b3c0*/  STL [R1+0x31c], R46 ;  /* 0x00031c2e01007387 */ /* 0x0003e20000100800 */
[----:B0-----:R-:W-:-:S04]  /*3b3d0*/  @!P1 LOP3.LUT R47, R47, R46, RZ, 0x3c, !PT ;  /* 0x0000002e2f2f9212 */ /* 0x001fc800078e3cff */
[----:B-1----:R-:W-:-:S04]  /*3b3e0*/  @!P1 LOP3.LUT R46, R47, R46, RZ, 0x3c, !PT ;  /* 0x0000002e2f2e9212 */ /* 0x002fc800078e3cff */
[----:B------:R-:W-:-:S05]  /*3b3f0*/  @!P1 LOP3.LUT R47, R47, R46, RZ, 0x3c, !PT ;  /* 0x0000002e2f2f9212 */ /* 0x000fca00078e3cff */
[----:B------:R0:W2:Y:S04]  /*3b400*/  @!P1 LDG.E.U8 R87, desc[UR18][R46.64] ;  /* 0x000000122e579981 */ /* 0x0000a8000c1e1100 */
[----:B------:R-:W2:Y:S04]  /*3b410*/  LDL.LU R46, [R1+0x304] ;  /* 0x00030400012e7983 */ /* 0x000ea80000300800 */
[----:B------:R-:W0:Y:S01]  /*3b420*/  LDL.LU R47, [R1+0x308] ;  /* 0x00030800012f7983 */ /* 0x000e220000300800 */
[----:B------:R-:W-:Y:S02]  /*3b430*/  PRMT R89, RZ, 0x7610, R89 ;  /* 0x00007610ff597816 */ /* 0x000fe40000000059 */
[----:B------:R-:W-:-:S02]  /*3b440*/  PRMT R91, RZ, 0x7610, R91 ;  /* 0x00007610ff5b7816 */ /* 0x000fc4000000005b */
[----:B0-----:R-:W-:-:S05]  /*3b450*/  IADD3 R47, P3, PT, R5, R47, RZ ;  /* 0x0000002f052f7210 */ /* 0x001fca0007f7e0ff */
[----:B--2---:R-:W-:Y:S01]  /*3b460*/  IMAD.X R46, R6, 0x1, R46, P3 ;  /* 0x00000001062e7824 */ /* 0x004fe200018e062e */
[----:B------:R0:W-:Y:S01]  /*3b470*/  STL [R1+0x308], R47 ;  /* 0x0003082f01007387 */ /* 0x0001e20000100800 */
[----:B------:R-:W-:-:S03]  /*3b480*/  IADD3 R0, P3, PT, R5, R0, RZ ;  /* 0x0000000005007210 */ /* 0x000fc60007f7e0ff */
[----:B------:R1:W-:Y:S01]  /*3b490*/  STL [R1+0x304], R46 ;  /* 0x0003042e01007387 */ /* 0x0003e20000100800 */
[----:B0-----:R-:W-:-:S04]  /*3b4a0*/  @!P1 LOP3.LUT R47, R47, R46, RZ, 0x3c, !PT ;  /* 0x0000002e2f2f9212 */ /* 0x001fc800078e3cff */
[----:B-1----:R-:W-:Y:S01]  /*3b4b0*/  @!P1 LOP3.LUT R46, R47, R46, RZ, 0x3c, !PT ;  /* 0x0000002e2f2e9212 */ /* 0x002fe200078e3cff */
[----:B------:R-:W-:-:S03]  /*3b4c0*/  IMAD.X R2, R6, 0x1, R2, P3 ;  /* 0x0000000106027824 */ /* 0x000fc600018e0602 */
[----:B------:R-:W-:-:S05]  /*3b4d0*/  @!P1 LOP3.LUT R47, R47, R46, RZ, 0x3c, !PT ;  /* 0x0000002e2f2f9212 */ /* 0x000fca00078e3cff */
[----:B------:R0:W2:Y:S04]  /*3b4e0*/  @!P1 LDG.E.U8 R89, desc[UR18][R46.64] ;  /* 0x000000122e599981 */ /* 0x0000a8000c1e1100 */
[----:B------:R1:W-:Y:S01]  /*3b4f0*/  STL [R1+0x318], R0 ;  /* 0x0003180001007387 */ /* 0x0003e20000100800 */
[----:B0-----:R-:W-:Y:S02]  /*3b500*/  @!P1 IMAD.MOV.U32 R46, RZ, RZ, R0 ;  /* 0x000000ffff2e9224 */ /* 0x001fe400078e0000 */
[----:B------:R-:W-:Y:S01]  /*3b510*/  @!P1 IMAD.MOV.U32 R47, RZ, RZ, R2 ;  /* 0x000000ffff2f9224 */ /* 0x000fe200078e0002 */
[----:B------:R0:W-:Y:S04]  /*3b520*/  STL [R1+0x314], R2 ;  /* 0x0003140201007387 */ /* 0x0001e80000100800 */
[----:B------:R0:W2:Y:S04]  /*3b530*/  @!P1 LDG.E.U8 R91, desc[UR18][R46.64] ;  /* 0x000000122e5b9981 */ /* 0x0000a8000c1e1100 */
[----:B------:R-:W2:Y:S04]  /*3b540*/  LDL.LU R46, [R1+0x30c] ;  /* 0x00030c00012e7983 */ /* 0x000ea80000300800 */
[----:B------:R-:W2:Y:S01]  /*3b550*/  LDL.LU R47, [R1+0x310] ;  /* 0x00031000012f7983 */ /* 0x000ea20000300800 */
[----:B-1----:R-:W1:Y:S01]  /*3b560*/  S2R R0, SR_TID.X ;  /* 0x0000000000007919 */ /* 0x002e620000002100 */
[----:B------:R-:W-:-:S02]  /*3b570*/  PRMT R93, RZ, 0x7610, R93 ;  /* 0x00007610ff5d7816 */ /* 0x000fc4000000005d */
[----:B-1----:R-:W-:-:S04]  /*3b580*/  LOP3.LUT R0, R0, 0x7f, RZ, 0xc0, !PT ;  /* 0x0000007f00007812 */ /* 0x002fc800078ec0ff */
[----:B0-----:R-:W-:-:S05]  /*3b590*/  LOP3.LUT R2, R0, 0x20, RZ, 0x3c, !PT ;  /* 0x0000002000027812 */ /* 0x001fca00078e3cff */
[----:B------:R-:W-:Y:S04]  /*3b5a0*/  STS.U8 [R2+UR9+0x9d00], R80 ;  /* 0x009d005002007988 */ /* 0x000fe80008000009 */
[----:B------:R-:W-:Y:S04]  /*3b5b0*/  STS.U8 [R2+UR9+0xa100], R82 ;  /* 0x00a1005202007988 */ /* 0x000fe80008000009 */
[----:B------:R-:W-:Y:S04]  /*3b5c0*/  STS.U8 [R2+UR9+0xa500], R84 ;  /* 0x00a5005402007988 */ /* 0x000fe80008000009 */
[----:B------:R-:W-:Y:S04]  /*3b5d0*/  STS.U8 [R2+UR9+0xa900], R86 ;  /* 0x00a9005602007988 */ /* 0x000fe80008000009 */
[----:B------:R-:W-:Y:S04]  /*3b5e0*/  STS.U8 [R2+UR9+0xad00], R88 ;  /* 0x00ad005802007988 */ /* 0x000fe80008000009 */
[----:B------:R-:W-:Y:S01]  /*3b5f0*/  STS.U8 [R2+UR9+0xb100], R90 ;  /* 0x00b1005a02007988 */ /* 0x000fe20008000009 */
[----:B--2---:R-:W-:-:S05]  /*3b600*/  IADD3 R47, P3, PT, R5, R47, RZ ;  /* 0x0000002f052f7210 */ /* 0x004fca0007f7e0ff */
[----:B------:R-:W-:Y:S01]  /*3b610*/  IMAD.X R46, R6, 0x1, R46, P3 ;  /* 0x00000001062e7824 */ /* 0x000fe200018e062e */
[----:B------:R0:W-:Y:S04]  /*3b620*/  STL [R1+0x310], R47 ;  /* 0x0003102f01007387 */ /* 0x0001e80000100800 */
[----:B------:R1:W-:Y:S01]  /*3b630*/  STL [R1+0x30c], R46 ;  /* 0x00030c2e01007387 */ /* 0x0003e20000100800 */
[----:B0-----:R-:W-:-:S04]  /*3b640*/  @!P1 LOP3.LUT R47, R47, R46, RZ, 0x3c, !PT ;  /* 0x0000002e2f2f9212 */ /* 0x001fc800078e3cff */
[----:B-1----:R-:W-:-:S04]  /*3b650*/  @!P1 LOP3.LUT R46, R47, R46, RZ, 0x3c, !PT ;  /* 0x0000002e2f2e9212 */ /* 0x002fc800078e3cff */
[----:B------:R-:W-:-:S05]  /*3b660*/  @!P1 LOP3.LUT R47, R47, R46, RZ, 0x3c, !PT ;  /* 0x0000002e2f2f9212 */ /* 0x000fca00078e3cff */
[----:B------:R0:W2:Y:S04]  /*3b670*/  @!P1 LDG.E.U8 R93, desc[UR18][R46.64] ;  /* 0x000000122e5d9981 */ /* 0x0000a8000c1e1100 */
[----:B------:R-:W2:Y:S04]  /*3b680*/  LDL.LU R46, [R1+0x58] ;  /* 0x00005800012e7983 */ /* 0x000ea80000300800 */
[----:B------:R-:W3:Y:S04]  /*3b690*/  LDL.LU R47, [R1+0x40] ;  /* 0x00004000012f7983 */ /* 0x000ee80000300800 */
[----:B------:R-:W4:Y:S04]  /*3b6a0*/  LDL.LU R80, [R1+0x1304] ;  /* 0x0013040001507983 */ /* 0x000f280000300800 */
[----:B------:R-:W4:Y:S04]  /*3b6b0*/  LDL.LU R82, [R1+0x1300] ;  /* 0x0013000001527983 */ /* 0x000f280000300800 */
[----:B------:R-:W4:Y:S04]  /*3b6c0*/  LDL.LU R84, [R1+0x12fc] ;  /* 0x0012fc0001547983 */ /* 0x000f280000300800 */
[----:B------:R-:W4:Y:S04]  /*3b6d0*/  LDL.LU R86, [R1+0x12f8] ;  /* 0x0012f80001567983 */ /* 0x000f280000300800 */
[----:B------:R-:W4:Y:S04]  /*3b6e0*/  LDL.LU R88, [R1+0x12f4] ;  /* 0x0012f40001587983 */ /* 0x000f280000300800 */
[----:B------:R-:W4:Y:S04]  /*3b6f0*/  LDL.LU R90, [R1+0x12f0] ;  /* 0x0012f000015a7983 */ /* 0x000f280000300800 */
[----:B------:R1:W-:Y:S04]  /*3b700*/  STS.U8 [R2+UR9+0xb500], R92 ;  /* 0x00b5005c02007988 */ /* 0x0003e80008000009 */
[----:B-1----:R-:W4:Y:S04]  /*3b710*/  LDL.LU R92, [R1+0x12ec] ;  /* 0x0012ec00015c7983 */ /* 0x002f280000300800 */
[----:B--2---:R-:W-:Y:S04]  /*3b720*/  STS.U8 [R2+UR9+0xb900], R46 ;  /* 0x00b9002e02007988 */ /* 0x004fe80008000009 */
[----:B---3--:R-:W-:Y:S04]  /*3b730*/  STS.U8 [R2+UR9+0xbd00], R47 ;  /* 0x00bd002f02007988 */ /* 0x008fe80008000009 */
[----:B------:R1:W-:Y:S04]  /*3b740*/  STS.U8 [R2+UR9+0xc100], R4 ;  /* 0x00c1000402007988 */ /* 0x0003e80008000009 */
[----:B------:R2:W-:Y:S04]  /*3b750*/  STS.U8 [R2+UR9+0xc500], R3 ;  /* 0x00c5000302007988 */ /* 0x0005e80008000009 */
[----:B-1----:R-:W3:Y:S04]  /*3b760*/  LDL.LU R4, [R1+0x18c] ;  /* 0x00018c0001047983 */ /* 0x002ee80000300800 */
[----:B--2---:R-:W2:Y:S04]  /*3b770*/  LDL.LU R3, [R1+0x178] ;  /* 0x0001780001037983 */ /* 0x004ea80000300800 */
[----:B------:R-:W2:Y:S04]  /*3b780*/  LDL.LU R46, [R1+0x24] ;  /* 0x00002400012e7983 */ /* 0x000ea80000300800 */
[----:B------:R-:W2:Y:S04]  /*3b790*/  LDL.LU R47, [R1+0xc] ;  /* 0x00000c00012f7983 */ /* 0x000ea80000300800 */
[----:B----4-:R1:W-:Y:S04]  /*3b7a0*/  STS.U8 [R2+UR9+0xc900], R90 ;  /* 0x00c9005a02007988 */ /* 0x0103e80008000009 */
[----:B------:R4:W-:Y:S04]  /*3b7b0*/  STS.U8 [R2+UR9+0xcd00], R78 ;  /* 0x00cd004e02007988 */ /* 0x0009e80008000009 */
[----:B------:R0:W-:Y:S04]  /*3b7c0*/  STS.U8 [R2+UR9+0xd100], R66 ;  /* 0x00d1004202007988 */ /* 0x0001e80008000009 */
[----:B-1----:R-:W2:Y:S04]  /*3b7d0*/  LDL.LU R90, [R1+0x3c] ;  /* 0x00003c00015a7983 */ /* 0x002ea80000300800 */
[----:B----4-:R-:W4:Y:S04]  /*3b7e0*/  LDL.LU R78, [R1+0x54] ;  /* 0x00005400014e7983 */ /* 0x010f280000300800 */
[----:B0-----:R-:W4:Y:S04]  /*3b7f0*/  LDL.LU R66, [R1+0x6c] ;  /* 0x00006c0001427983 */ /* 0x001f280000300800 */
[----:B------:R0:W-:Y:S04]  /*3b800*/  STS.U8 [R2+UR9+0xd500], R54 ;  /* 0x00d5003602007988 */ /* 0x0001e80008000009 */
[----:B------:R1:W-:Y:S04]  /*3b810*/  STS.U8 [R2+UR9+0xd900], R9 ;  /* 0x00d9000902007988 */ /* 0x0003e80008000009 */
[----:B------:R1:W-:Y:S04]  /*3b820*/  STS.U8 [R2+UR9+0xdd00], R15 ;  /* 0x00dd000f02007988 */ /* 0x0003e80008000009 */
[----:B0-----:R-:W4:Y:S04]  /*3b830*/  LDL.LU R54, [R1+0x84] ;  /* 0x0000840001367983 */ /* 0x001f280000300800 */
[----:B-1----:R-:W4:Y:S04]  /*3b840*/  LDL.LU R9, [R1+0x9c] ;  /* 0x00009c0001097983 */ /* 0x002f280000300800 */
[----:B------:R-:W4:Y:S04]  /*3b850*/  LDL.LU R15, [R1+0xb4] ;  /* 0x0000b400010f7983 */ /* 0x000f280000300800 */
        /* <DEDUP_REMOVED lines=14> */
[----:B0-----:R-:W4:Y:S04]  /*3b940*/  LDL.LU R61, [R1+0x150] ;  /* 0x00015000013d7983 */ /* 0x001f280000300800 */
[----:B-1----:R-:W4:Y:S04]  /*3b950*/  LDL.LU R2, [R1+0x12e8] ;  /* 0x0012e80001027983 */ /* 0x002f280000300800 */
[----:B------:R-:W4:Y:S01]  /*3b960*/  LDL.LU R63, [R1+0x164] ;  /* 0x00016400013f7983 */ /* 0x000f220000300800 */
[----:B------:R-:W-:-:S05]  /*3b970*/  LOP3.LUT R0, R0, 0x30, RZ, 0x3c, !PT ;  /* 0x0000003000007812 */ /* 0x000fca00078e3cff */
[----:B---3--:R0:W-:Y:S04]  /*3b980*/  STS.U8 [R0+UR9+0x8180], R4 ;  /* 0x0081800400007988 */ /* 0x0081e80008000009 */
[----:B--2---:R1:W-:Y:S04]  /*3b990*/  STS.U8 [R0+UR9+0x8580], R3 ;  /* 0x0085800300007988 */ /* 0x0043e80008000009 */
[----:B0-----:R-:W2:Y:S04]  /*3b9a0*/  LDL.LU R4, [R1+0x12e4] ;  /* 0x0012e40001047983 */ /* 0x001ea80000300800 */
[----:B-1----:R-:W3:Y:S04]  /*3b9b0*/  LDL.LU R3, [R1+0x12e0] ;  /* 0x0012e00001037983 */ /* 0x002ee80000300800 */
[----:B----4-:R0:W-:Y:S04]  /*3b9c0*/  STS.U8 [R0+UR9+0x8980], R63 ;  /* 0x0089803f00007988 */ /* 0x0101e80008000009 */
[----:B------:R1:W-:Y:S04]  /*3b9d0*/  STS.U8 [R0+UR9+0x8d80], R61 ;  /* 0x008d803d00007988 */ /* 0x0003e80008000009 */
[----:B------:R4:W-:Y:S04]  /*3b9e0*/  STS.U8 [R0+UR9+0x9180], R59 ;  /* 0x0091803b00007988 */ /* 0x0009e80008000009 */
[----:B0-----:R-:W2:Y:S04]  /*3b9f0*/  LDL.LU R63, [R1+0x174] ;  /* 0x00017400013f7983 */ /* 0x001ea80000300800 */
[----:B-1----:R-:W2:Y:S04]  /*3ba00*/  LDL.LU R61, [R1+0x160] ;  /* 0x00016000013d7983 */ /* 0x002ea80000300800 */
[----:B------:R0:W-:Y:S04]  /*3ba10*/  STS.U8 [R0+UR9+0x9580], R45 ;  /* 0x0095802d00007988 */ /* 0x0001e80008000009 */
[----:B----4-:R-:W4:Y:S04]  /*3ba20*/  LDL.LU R59, [R1+0x14c] ;  /* 0x00014c00013b7983 */ /* 0x010f280000300800 */
        /* <DEDUP_REMOVED lines=28> */
[----:B------:R0:W-:Y:S02]  /*3bbf0*/  STS.U8 [R0+UR9+0xd180], R64 ;  /* 0x00d1804000007988 */ /* 0x0001e40008000009 */
[----:B0-----:R-:W0:Y:S01]  /*3bc00*/  S2R R64, SR_TID.X ;  /* 0x0000000000407919 */ /* 0x001e220000002100 */
[----:B------:R-:W1:Y:S01]  /*3bc10*/  S2R R76, SR_TID.X ;  /* 0x00000000004c7919 */ /* 0x000e620000002100 */
[----:B------:R-:W3:Y:S01]  /*3bc20*/  LDL.LU R0, [R1+0x12dc] ;  /* 0x0012dc0001007983 */ /* 0x000ee20000300800 */
[----:B0-----:R-:W-:-:S04]  /*3bc30*/  LOP3.LUT R64, R64, 0x7f, RZ, 0xc0, !PT ;  /* 0x0000007f40407812 */ /* 0x001fc800078ec0ff */
[----:B------:R-:W-:-:S05]  /*3bc40*/  LOP3.LUT R64, R64, 0x30, RZ, 0x3c, !PT ;  /* 0x0000003040407812 */ /* 0x000fca00078e3cff */
[----:B------:R0:W-:Y:S02]  /*3bc50*/  STS.U8 [R64+UR9+0xd580], R52 ;  /* 0x00d5803440007988 */ /* 0x0001e40008000009 */
[----:B0-----:R-:W0:Y:S01]  /*3bc60*/  S2R R64, SR_TID.X ;  /* 0x0000000000407919 */ /* 0x001e220000002100 */
[----:B-1----:R-:W-:-:S04]  /*3bc70*/  LOP3.LUT R76, R76, 0x7f, RZ, 0xc0, !PT ;  /* 0x0000007f4c4c7812 */ /* 0x002fc800078ec0ff */
[----:B------:R-:W-:-:S05]  /*3bc80*/  LOP3.LUT R52, R76, 0x30, RZ, 0x3c, !PT ;  /* 0x000000304c347812 */ /* 0x000fca00078e3cff */
        /* <DEDUP_REMOVED lines=12> */
[----:B--2---:R-:W-:Y:S04]  /*3bd50*/  STS.U8 [R76+UR9+0x8200], R88 ;  /* 0x008200584c007988 */ /* 0x004fe80008000009 */
[----:B------:R-:W-:Y:S04]  /*3bd60*/  STS.U8 [R76+UR9+0x8600], R63 ;  /* 0x0086003f4c007988 */ /* 0x000fe80008000009 */
[----:B------:R-:W-:Y:S04]  /*3bd70*/  STS.U8 [R76+UR9+0x8a00], R61 ;  /* 0x008a003d4c007988 */ /* 0x000fe80008000009 */
[----:B----4-:R-:W-:Y:S04]  /*3bd80*/  STS.U8 [R76+UR9+0x8e00], R59 ;  /* 0x008e003b4c007988 */ /* 0x010fe80008000009 */
        /* <DEDUP_REMOVED lines=13> */
[----:B---3--:R0:W-:Y:S04]  /*3be60*/  STS.U8 [R76+UR9+0xc600], R3 ;  /* 0x00c600034c007988 */ /* 0x0081e80008000009 */
        /* <DEDUP_REMOVED lines=91> */
[----:B------:R0:W-:Y:S04]  /*3c420*/  STS.U8 [R61+UR9+0x9700], R33 ;  /* 0x009700213d007988 */ /* 0x0001e80008000009 */
        /* <DEDUP_REMOVED lines=8> */
[----:B------:R-:W2:Y:S04]  /*3c4b0*/  LDL.LU R21, [R1+0x118] ;  /* 0x0001180001157983 */ /* 0x000ea80000300800 */
        /* <DEDUP_REMOVED lines=10> */
[----:B------:R-:W2:Y:S04]  /*3c560*/  LDL.LU R90, [R1+0x8c] ;  /* 0x00008c00015a7983 */ /* 0x000ea80000300800 */
[----:B------:R-:W-:Y:S04]  /*3c570*/  STS.U8 [R61+UR9+0xbf00], R63 ;  /* 0x00bf003f3d007988 */ /* 0x000fe80008000009 */
[----:B0-----:R-:W2:Y:S04]  /*3c580*/  LDL.LU R46, [R1+0x74] ;  /* 0x00007400012e7983 */ /* 0x001ea80000300800 */
[----:B------:R0:W-:Y:S04]  /*3c590*/  STS.U8 [R61+UR9+0xc300], R3 ;  /* 0x00c300033d007988 */ /* 0x0001e80008000009 */
[----:B------:R1:W-:Y:S04]  /*3c5a0*/  STS.U8 [R61+UR9+0xc700], R2 ;  /* 0x00c700023d007988 */ /* 0x0003e80008000009 */
[----:B0-----:R-:W2:Y:S04]  /*3c5b0*/  LDL.LU R3, [R1+0x12d0] ;  /* 0x0012d00001037983 */ /* 0x001ea80000300800 */
[----:B-1----:R-:W2:Y:S04]  /*3c5c0*/  LDL.LU R2, [R1+0x12cc] ;  /* 0x0012cc0001027983 */ /* 0x002ea80000300800 */
        /* <DEDUP_REMOVED lines=29> */
[----:B------:R1:W-:Y:S04]  /*3c7a0*/  STS.U8 [R47+UR9+0xbb80], R3 ;  /* 0x00bb80032f007988 */ /* 0x0003e80008000009 */
[----:B------:R2:W-:Y:S04]  /*3c7b0*/  STS.U8 [R47+UR9+0xbf80], R4 ;  /* 0x00bf80042f007988 */ /* 0x0005e80008000009 */
[----:B0-----:R0:W5:Y:S04]  /*3c7c0*/  LDL.LU R2, [R1+0x12c8] ;  /* 0x0012c80001027983 */ /* 0x0011680000300800 */
[----:B-1----:R0:W5:Y:S04]  /*3c7d0*/  LDL.LU R3, [R1+0x12c4] ;  /* 0x0012c40001037983 */ /* 0x0021680000300800 */
[----:B--2---:R0:W5:Y:S04]  /*3c7e0*/  LDL.LU R4, [R1+0x12c0] ;  /* 0x0012c00001047983 */ /* 0x0041680000300800 */
[----:B------:R1:W-:Y:S04]  /*3c7f0*/  STS.U8 [R47+UR9+0xc380], R0 ;  /* 0x00c380002f007988 */ /* 0x0003e80008000009 */
[----:B-1----:R0:W5:Y:S04]  /*3c800*/  LDL.LU R0, [R1+0x12bc] ;  /* 0x0012bc0001007983 */ /* 0x0021680000300800 */
        /* <DEDUP_REMOVED lines=16> */
[----:B-1----:R-:W1:Y:S01]  /*3c910*/  FENCE.VIEW.ASYNC.S ;  /* 0x00000000000073c6 */ /* 0x002e620000000000 */
[----:B------:R-:W-:Y:S01]  /*3c920*/  ULEA UR6, UR11, UR9, 0x3 ;  /* 0x000000090b067291 */ /* 0x000fe2000f8e18ff */
[----:B------:R-:W-:-:S03]  /*3c930*/  UMOV UR4, UR5 ;  /* 0x0000000500047c82 */ /* 0x000fc60008000000 */
[----:B------:R-:W-:Y:S01]  /*3c940*/  UIADD3 UR6, UPT, UPT, UR6, 0x18000, URZ ;  /* 0x0001800006067890 */ /* 0x000fe2000fffe0ff */
[----:B-1----:R-:W-:Y:S06]  /*3c950*/  BAR.SYNC.DEFER_BLOCKING 0x0 ;  /* 0x0000000000007b1d */ /* 0x002fec0000010000 */
[----:B0-----:R-:W-:Y:S05]  /*3c960*/  @P0 BRA `(.L_x_9) ;  /* 0x0000000000480947 */ /* 0x001fea0003800000 */
[----:B------:R-:W-:Y:S01]  /*3c970*/  UMOV UR13, 0x40004040 ;  /* 0x40004040000d7882 */ /* 0x000fe20000000000 */
[----:B------:R-:W-:Y:S01]  /*3c980*/  UMOV UR15, 0x40004040 ;  /* 0x40004040000f7882 */ /* 0x000fe20000000000 */
[----:B------:R-:W-:Y:S01]  /*3c990*/  UMOV UR16, 0x0 ;  /* 0x0000000000107882 */ /* 0x000fe20000000000 */
[----:B------:R-:W-:Y:S01]  /*3c9a0*/  UMOV UR17, 0x8408010 ;  /* 0x0840801000117882 */ /* 0x000fe20000000000 */
[----:B------:R-:W-:Y:S01]  /*3c9b0*/  UMOV UR32, 0x0 ;  /* 0x0000000000207882 */ /* 0x000fe20000000000 */
[----:B------:R-:W-:Y:S01]  /*3c9c0*/  UMOV UR33, 0x8408010 ;  /* 0x0840801000217882 */ /* 0x000fe20000000000 */
[----:B------:R-:W-:Y:S01]  /*3c9d0*/  UMOV UR34, 0x0 ;  /* 0x0000000000227882 */ /* 0x000fe20000000000 */
[----:B------:R-:W-:Y:S01]  /*3c9e0*/  UMOV UR35, 0x8408010 ;  /* 0x0840801000237882 */ /* 0x000fe20000000000 */
[----:B------:R-:W-:Y:S01]  /*3c9f0*/  UMOV UR7, URZ ;  /* 0x000000ff00077c82 */ /* 0x000fe20008000000 */
[----:B------:R0:W-:Y:S01]  /*3ca00*/  UTCQMMA gdesc[UR12], gdesc[UR14], tmem[UR8], tmem[UR16], idesc[UR17], UPT ;  /* 0x00ff100e0c0075ea */ /* 0x0001e2000b800308 */
        /* <DEDUP_REMOVED lines=8> */
.L_x_9:
[----:B------:R-:W2:Y:S04]  /*3ca90*/  LDL R8, [R1+0xdd4] ;  /* 0x000dd40001087983 */ /* 0x000ea80000100800 */
[----:B------:R-:W2:Y:S01]  /*3caa0*/  LDL.LU R7, [R1+0xdcc] ;  /* 0x000dcc0001077983 */ /* 0x000ea20000300800 */
[----:B------:R-:W-:-:S04]  /*3cab0*/  UIADD3 UR11, UPT, UPT, UR11, 0x1, URZ ;  /* 0x000000010b0b7890 */ /* 0x000fc8000fffe0ff */
[----:B------:R-:W-:-:S04]  /*3cac0*/  UISETP.GT.AND UP1, UPT, UR11, 0x1, UPT ;  /* 0x000000010b00788c */ /* 0x000fc8000bf24270 */
[----:B0-----:R-:W-:Y:S02]  /*3cad0*/  USEL UR5, URZ, 0x1, !UP1 ;  /* 0x00000001ff057887 */ /* 0x001fe4000c800000 */
[----:B------:R-:W-:Y:S02]  /*3cae0*/  USEL UR11, UR11, URZ, !UP1 ;  /* 0x000000ff0b0b7287 */ /* 0x000fe4000c800000 */
[----:B------:R-:W-:Y:S01]  /*3caf0*/  ULOP3.LUT UR5, UR4, UR5, URZ, 0x3c, !UPT ;  /* 0x0000000504057292 */ /* 0x000fe2000f8e3cff */
[----:B--2---:R-:W-:Y:S02]  /*3cb00*/  ISETP.NE.U32.AND P1, PT, R7, R8, PT ;  /* 0x000000080700720c */ /* 0x004fe40003f25070 */
[----:B------:R-:W2:Y:S01]  /*3cb10*/  LDL.LU R8, [R1+0xdd0] ;  /* 0x000dd00001087983 */ /* 0x000ea20000300800 */
[----:B------:R-:W-:-:S03]  /*3cb20*/  IMAD.U32 R7, RZ, RZ, UR4 ;  /* 0x00000004ff077e24 */ /* 0x000fc6000f8e00ff */
[----:B--2---:R0:W-:Y:S07]  /*3cb30*/  STL [R1+0xdcc], R8 ;  /* 0x000dcc0801007387 */ /* 0x0041ee0000100800 */
[----:B------:R-:W-:Y:S05]  /*3cb40*/  @P1 BRA `(.L_x_10) ;  /* 0xfffffeac00081947 */ /* 0x000fea000383ffff */
.L_x_7:
[----:B------:R-:W2:Y:S01]  /*3cb50*/  LDL.LU R9, [R1+0xf04] ;  /* 0x000f040001097983 */ /* 0x000ea20000300800 */
[----:B------:R-:W1:Y:S01]  /*3cb60*/  LDCU UR5, c[0x0][0x3b8] ;  /* 0x00007700ff0577ac */ /* 0x000e620008000800 */
[----:B------:R-:W3:Y:S02]  /*3cb70*/  LDC R12, c[0x0][0x3a0] ;  /* 0x0000e800ff0c7b82 */ /* 0x000ee40000000800 */
[----:B------:R-:W4:Y:S01]  /*3cb80*/  LDL.LU R11, [R1+0xdd8] ;  /* 0x000dd800010b7983 */ /* 0x000f220000300800 */
[----:B------:R-:W2:Y:S03]  /*3cb90*/  LDCU.128 UR12, c[0x0][0x390] ;  /* 0x00007200ff0c77ac */ /* 0x000ea60008000c00 */
[----:B------:R-:W4:Y:S01]  /*3cba0*/  LDL.LU R10, [R1+0xf44] ;  /* 0x000f4400010a7983 */ /* 0x000f220000300800 */
[----:B------:R-:W4:Y:S01]  /*3cbb0*/  LDCU UR20, c[0x0][0x39c] ;  /* 0x00007380ff1477ac */ /* 0x000f220008000800 */
[----:B------:R-:W0:Y:S01]  /*3cbc0*/  LDCU UR11, c[0x0][0x39c] ;  /* 0x00007380ff0b77ac */ /* 0x000e220008000800 */
[----:B------:R-:W0:Y:S02]  /*3cbd0*/  LDCU UR7, c[0x0][0x3b4] ;  /* 0x00007680ff0777ac */ /* 0x000e240008000800 */
[----:B01---5:R-:W-:Y:S01]  /*3cbe0*/  IMAD R8, R0, UR5, RZ ;  /* 0x0000000500087c24 */ /* 0x023fe2000f8e02ff */
[----:B------:R-:W0:Y:S03]  /*3cbf0*/  LDCU UR16, c[0x0][0x39c] ;  /* 0x00007380ff1077ac */ /* 0x000e260008000800 */
[----:B------:R-:W-:Y:S01]  /*3cc00*/  VIADD R7, R8, UR5 ;  /* 0x0000000508077c36 */ /* 0x000fe20008000000 */
[----:B------:R-:W1:Y:S01]  /*3cc10*/  LDCU UR17, c[0x0][0x39c] ;  /* 0x00007380ff1177ac */ /* 0x000e620008000800 */
[----:B---3--:R-:W-:-:S02]  /*3cc20*/  VIADD R12, R12, 0x7f ;  /* 0x0000007f0c0c7836 */ /* 0x008fc40000000000 */
[----:B------:R-:W-:-:S03]  /*3cc30*/  VIADD R6, R7, UR5 ;  /* 0x0000000507067c36 */ /* 0x000fc60008000000 */
[----:B------:R-:W-:Y:S01]  /*3cc40*/  ISETP.GE.AND P4, PT, R12, 0x80, PT ;  /* 0x000000800c00780c */ /* 0x000fe20003f86270 */
[----:B------:R-:W-:-:S04]  /*3cc50*/  VIADD R5, R6, UR5 ;  /* 0x0000000506057c36 */ /* 0x000fc80008000000 */
[----:B------:R-:W-:-:S04]  /*3cc60*/  VIADD R4, R5, UR5 ;  /* 0x0000000505047c36 */ /* 0x000fc80008000000 */
[----:B------:R-:W-:-:S04]  /*3cc70*/  VIADD R79, R4, UR5 ;  /* 0x00000005044f7c36 */ /* 0x000fc80008000000 */
[----:B------:R-:W-:-:S04]  /*3cc80*/  VIADD R81, R79, UR5 ;  /* 0x000000054f517c36 */ /* 0x000fc80008000000 */
[----:B------:R-:W-:-:S04]  /*3cc90*/  VIADD R3, R81, UR5 ;  /* 0x0000000551037c36 */ /* 0x000fc80008000000 */
[----:B------:R-:W-:-:S04]  /*3cca0*/  VIADD R88, R3, UR5 ;  /* 0x0000000503587c36 */ /* 0x000fc80008000000 */
[----:B------:R-:W-:-:S04]  /*3ccb0*/  VIADD R91, R88, UR5 ;  /* 0x00000005585b7c36 */ /* 0x000fc80008000000 */
[----:B------:R-:W-:Y:S01]  /*3ccc0*/  VIADD R84, R91, UR5 ;  /* 0x000000055b547c36 */ /* 0x000fe20008000000 */
[C---:B--2---:R-:W-:Y:S01]  /*3ccd0*/  ISETP.GE.AND P1, PT, R9.reuse, UR14, PT ;  /* 0x0000000e09007c0c */ /* 0x044fe2000bf26270 */
[----:B------:R-:W-:Y:S01]  /*3cce0*/  IMAD R9, R9, UR7, RZ ;  /* 0x0000000709097c24 */ /* 0x000fe2000f8e02ff */
[----:B------:R-:W2:Y:S02]  /*3ccf0*/  LDCU UR14, c[0x0][0x39c] ;  /* 0x00007380ff0e77ac */ /* 0x000ea40008000800 */
[----:B----4-:R-:W-:Y:S02]  /*3cd00*/  ISETP.LT.AND P6, PT, R11, UR20, !P1 ;  /* 0x000000140b007c0c */ /* 0x010fe4000cfc1270 */
[----:B------:R-:W-:Y:S02]  /*3cd10*/  IADD3 R2, P0, PT, R9, UR12, RZ ;  /* 0x0000000c09027c10 */ /* 0x000fe4000ff1e0ff */
[----:B------:R-:W-:Y:S02]  /*3cd20*/  ISETP.LT.AND P5, PT, R10, UR11, !P1 ;  /* 0x0000000b0a007c0c */ /* 0x000fe4000cfa1270 */
[----:B------:R-:W-:-:S02]  /*3cd30*/  P2R R10, PR, RZ, 0x40 ;  /* 0x00000040ff0a7803 */ /* 0x000fc40000000000 */
[----:B------:R-:W-:Y:S02]  /*3cd40*/  ISETP.LT.AND P3, PT, R0, UR15, !P1 ;  /* 0x0000000f00007c0c */ /* 0x000fe4000cf61270 */
[----:B------:R-:W-:Y:S01]  /*3cd50*/  LEA.HI.X.SX32 R0, R9, UR13, 0x1, P0 ;  /* 0x0000000d09007c11 */ /* 0x000fe200080f0eff */
[----:B------:R3:W-:Y:S01]  /*3cd60*/  STL [R1+0x350], R10 ;  /* 0x0003500a01007387 */ /* 0x0007e20000100800 */
[----:B01----:R-:W-:Y:S09]  /*3cd70*/  @!P4 BRA `(.L_x_11) ;  /* 0x000000000010c947 */ /* 0x003ff20003800000 */
[----:B------:R-:W-:-:S06]  /*3cd80*/  USHF.L.U32 UR4, UR4, 0x1f, URZ ;  /* 0x0000001f04047899 */ /* 0x000fcc00080006ff */
[----:B------:R-:W-:-:S04]  /*3cd90*/  IMAD.U32 R9, RZ, RZ, UR4 ;  /* 0x00000004ff097e24 */ /* 0x000fc8000f8e00ff */
[----:B------:R-:W0:Y:S02]  /*3cda0*/  SYNCS.PHASECHK.TRANS64.TRYWAIT P0, [UR6], R9 ;  /* 0x00000009ff0075a7 */ /* 0x000e240008001106 */
[----:B0-----:R-:W-:Y:S05]  /*3cdb0*/  @!P0 BRA `(.L_x_12) ;  /* 0x000000a000c48947 */ /* 0x001fea0003800000 */
.L_x_11:
[----:B------:R-:W-:Y:S01]  /*3cdc0*/  BAR.SYNC.DEFER_BLOCKING 0x0 ;  /* 0x0000000000007b1d */ /* 0x000fe20000010000 */
[CC--:B------:R-:W-:Y:S01]  /*3cdd0*/  IADD3 R70, P0, PT, R7.reuse, R2.reuse, RZ ;  /* 0x0000000207467210 */ /* 0x0c0fe20007f1e0ff */
[----:B------:R-:W-:Y:S01]  /*3cde0*/  VIADD R90, R84, UR5 ;  /* 0x00000005545a7c36 */ /* 0x000fe20008000000 */
[----:B------:R-:W-:Y:S02]  /*3cdf0*/  IADD3 R68, P4, PT, R8, R2, RZ ;  /* 0x0000000208447210 */ /* 0x000fe40007f9e0ff */
[----:B------:R-:W-:Y:S01]  /*3ce00*/  LEA.HI.X.SX32 R71, R7, R0, 0x1, P0 ;  /* 0x0000000007477211 */ /* 0x000fe200000f0eff */
[----:B------:R-:W-:Y:S01]  /*3ce10*/  VIADD R87, R90, UR5 ;  /* 0x000000055a577c36 */ /* 0x000fe20008000000 */
[----:B------:R-:W-:Y:S01]  /*3ce20*/  IADD3 R74, P0, PT, R5, R2, RZ ;  /* 0x00000002054a7210 */ /* 0x000fe20007f1e0ff */
[----:B------:R-:W-:Y:S01]  /*3ce30*/  IMAD.MOV.U32 R93, RZ, RZ, R91 ;  /* 0x000000ffff5d7224 */ /* 0x000fe200078e005b */
[-C--:B------:R-:W-:Y:S01]  /*3ce40*/  LEA.HI.X.SX32 R69, R8, R0.reuse, 0x1, P4 ;  /* 0x0000000008457211 */ /* 0x080fe200020f0eff */
[----:B------:R-:W-:Y:S01]  /*3ce50*/  VIADD R82, R87, UR5 ;  /* 0x0000000557527c36 */ /* 0x000fe20008000000 */
[----:B------:R-:W-:Y:S01]  /*3ce60*/  LEA.HI.X.SX32 R75, R5, R0, 0x1, P0 ;  /* 0x00000000054b7211 */ /* 0x000fe200000f0eff */
[----:B------:R-:W0:Y:S01]  /*3ce70*/  LDCU UR4, c[0x0][0x39c] ;  /* 0x00007380ff0477ac */ /* 0x000e220008000800 */
[CC--:B------:R-:W-:Y:S01]  /*3ce80*/  IADD3 R78, P0, PT, R79.reuse, R2.reuse, RZ ;  /* 0x000000024f4e7210 */ /* 0x0c0fe20007f1e0ff */
[----:B------:R-:W-:Y:S01]  /*3ce90*/  STL.64 [R1+0x13a8], R68 ;  /* 0x0013a84401007387 */ /* 0x000fe20000100a00 */
[----:B------:R-:W-:Y:S01]  /*3cea0*/  VIADD R86, R82, UR5 ;  /* 0x0000000552567c36 */ /* 0x000fe20008000000 */
[----:B------:R-:W-:Y:S01]  /*3ceb0*/  IADD3 R72, P4, PT, R6, R2, RZ ;  /* 0x0000000206487210 */ /* 0x000fe20007f9e0ff */
[----:B------:R-:W1:Y:S01]  /*3cec0*/  LDCU UR6, c[0x0][0x39c] ;  /* 0x00007380ff0677ac */ /* 0x000e620008000800 */
[----:B------:R4:W-:Y:S01]  /*3ced0*/  STL.64 [R1+0x13b0], R70 ;  /* 0x0013b04601007387 */ /* 0x0009e20000100a00 */
[-C--:B------:R-:W-:Y:S01]  /*3cee0*/  LEA.HI.X.SX32 R79, R79, R0.reuse, 0x1, P0 ;  /* 0x000000004f4f7211 */ /* 0x080fe200000f0eff */
[----:B------:R-:W-:Y:S01]  /*3cef0*/  VIADD R89, R86, UR5 ;  /* 0x0000000556597c36 */ /* 0x000fe20008000000 */
[----:B------:R-:W-:Y:S01]  /*3cf00*/  LEA.HI.X.SX32 R73, R6, R0, 0x1, P4 ;  /* 0x0000000006497211 */ /* 0x000fe200020f0eff */
[----:B------:R-:W5:Y:S01]  /*3cf10*/  LDCU UR7, c[0x0][0x39c] ;  /* 0x00007380ff0777ac */ /* 0x000f620008000800 */
[C---:B------:R-:W-:Y:S01]  /*3cf20*/  IADD3 R76, P4, PT, R4.reuse, R2, RZ ;  /* 0x00000002044c7210 */ /* 0x040fe20007f9e0ff */
[----:B------:R-:W3:Y:S02]  /*3cf30*/  @!P2 SYNCS.CCTL.IV [UR9+0x18000] ;  /* 0x01800000ff00a9b1 */ /* 0x000ee40008000009 */
[----:B---3--:R-:W-:Y:S01]  /*3cf40*/  BAR.SYNC.DEFER_BLOCKING 0x0 ;  /* 0x0000000000007b1d */ /* 0x008fe20000010000 */
[----:B------:R-:W-:Y:S01]  /*3cf50*/  VIADD R83, R89, UR5 ;  /* 0x0000000559537c36 */ /* 0x000fe20008000000 */
[----:B------:R-:W-:-:S02]  /*3cf60*/  LEA.HI.X.SX32 R77, R4, R0, 0x1, P4 ;  /* 0x00000000044d7211 */ /* 0x000fc400020f0eff */
[----:B----4-:R-:W-:Y:S01]  /*3cf70*/  IADD3 R70, P0, PT, R3, R2, RZ ;  /* 0x0000000203467210 */ /* 0x010fe20007f1e0ff */
[----:B------:R-:W-:Y:S01]  /*3cf80*/  VIADD R85, R83, UR5 ;  /* 0x0000000553557c36 */ /* 0x000fe20008000000 */
[----:B------:R-:W3:Y:S02]  /*3cf90*/  LDTM.x64 R4, tmem[UR10] ;  /* 0x0000000a000479ee */ /* 0x000ee40008340000 */
[----:B------:R-:W-:Y:S01]  /*3cfa0*/  LEA.HI.X.SX32 R71, R3, R0, 0x1, P0 ;  /* 0x0000000003477211 */ /* 0x000fe200000f0eff */
[----:B------:R-:W-:-:S04]  /*3cfb0*/  VIADD R92, R85, UR5 ;  /* 0x00000005555c7c36 */ /* 0x000fc80008000000 */
[----:B------:R4:W-:Y:S01]  /*3cfc0*/  STL.64 [R1+0x200], R70 ;  /* 0x0002004601007387 */ /* 0x0009e20000100a00 */
[----:B------:R-:W-:Y:S01]  /*3cfd0*/  VIADD R3, R92, UR5 ;  /* 0x000000055c037c36 */ /* 0x000fe20008000000 */
[----:B------:R-:W2:Y:S01]  /*3cfe0*/  @!P2 SYNCS.CCTL.IV [UR9+0x18008] ;  /* 0x01800800ff00a9b1 */ /* 0x000ea20008000009 */
[-C--:B------:R-:W-:Y:S01]  /*3cff0*/  IADD3 R80, P2, PT, R81, R2.reuse, RZ ;  /* 0x0000000251507210 */ /* 0x080fe20007f5e0ff */
[----:B------:R-:W0:Y:S01]  /*3d000*/  LDCU UR9, c[0x0][0x39c] ;  /* 0x00007380ff0977ac */ /* 0x000e220008000800 */
[----:B----4-:R-:W-:Y:S02]  /*3d010*/  IADD3 R70, P0, PT, R91, R2, RZ ;  /* 0x000000025b467210 */ /* 0x010fe40007f1e0ff */
[----:B------:R-:W-:Y:S02]  /*3d020*/  LEA.HI.X.SX32 R81, R81, R0, 0x1, P2 ;  /* 0x0000000051517211 */ /* 0x000fe400010f0eff */
[----:B------:R-:W-:Y:S02]  /*3d030*/  IADD3 R68, P2, PT, R88, R2, RZ ;  /* 0x0000000258447210 */ /* 0x000fe40007f5e0ff */
[----:B------:R-:W-:-:S02]  /*3d040*/  LEA.HI.X.SX32 R71, R91, R0, 0x1, P0 ;  /* 0x000000005b477211 */ /* 0x000fc400000f0eff */
[----:B------:R-:W-:Y:S01]  /*3d050*/  LEA.HI.X.SX32 R69, R88, R0, 0x1, P2 ;  /* 0x0000000058457211 */ /* 0x000fe200010f0eff */
[----:B------:R-:W-:-:S04]  /*3d060*/  VIADD R88, R3, UR5 ;  /* 0x0000000503587c36 */ /* 0x000fc80008000000 */
[----:B------:R4:W-:Y:S04]  /*3d070*/  STL.64 [R1+0x208], R68 ;  /* 0x0002084401007387 */ /* 0x0009e80000100a00 */
[----:B------:R0:W-:Y:S01]  /*3d080*/  STL.64 [R1+0x280], R70 ;  /* 0x0002804601007387 */ /* 0x0001e20000100a00 */
[----:B----4-:R-:W-:-:S04]  /*3d090*/  IADD3 R68, P2, PT, R84, R2, RZ ;  /* 0x0000000254447210 */ /* 0x010fc80007f5e0ff */
[----:B------:R-:W-:Y:S01]  /*3d0a0*/  LEA.HI.X.SX32 R69, R84, R0, 0x1, P2 ;  /* 0x0000000054457211 */ /* 0x000fe200010f0eff */
[----:B------:R-:W-:Y:S01]  /*3d0b0*/  VIADD R84, R88, UR5 ;  /* 0x0000000558547c36 */ /* 0x000fe20008000000 */
[----:B0-----:R-:W-:-:S03]  /*3d0c0*/  IADD3 R70, P0, PT, R90, R2, RZ ;  /* 0x000000025a467210 */ /* 0x001fc60007f1e0ff */
[----:B------:R0:W-:Y:S01]  /*3d0d0*/  STL.64 [R1+0x2a0], R68 ;  /* 0x0002a04401007387 */ /* 0x0001e20000100a00 */
[----:B------:R-:W-:-:S05]  /*3d0e0*/  LEA.HI.X.SX32 R71, R90, R0, 0x1, P0 ;  /* 0x000000005a477211 */ /* 0x000fca00000f0eff */
[----:B------:R4:W-:Y:S01]  /*3d0f0*/  STL.64 [R1+0x2c0], R70 ;  /* 0x0002c04601007387 */ /* 0x0009e20000100a00 */
[----:B0-----:R-:W-:-:S04]  /*3d100*/  IADD3 R68, P2, PT, R87, R2, RZ ;  /* 0x0000000257447210 */ /* 0x001fc80007f5e0ff */
[----:B------:R-:W-:Y:S01]  /*3d110*/  LEA.HI.X.SX32 R69, R87, R0, 0x1, P2 ;  /* 0x0000000057457211 */ /* 0x000fe200010f0eff */
[----:B------:R-:W-:Y:S01]  /*3d120*/  VIADD R87, R84, UR5 ;  /* 0x0000000554577c36 */ /* 0x000fe20008000000 */
[----:B----4-:R-:W-:-:S03]  /*3d130*/  IADD3 R70, P0, PT, R82, R2, RZ ;  /* 0x0000000252467210 */ /* 0x010fc60007f1e0ff */
[----:B------:R0:W-:Y:S01]  /*3d140*/  STL.64 [R1+0x2d0], R68 ;  /* 0x0002d04401007387 */ /* 0x0001e20000100a00 */
[----:B------:R-:W-:Y:S01]  /*3d150*/  LEA.HI.X.SX32 R71, R82, R0, 0x1, P0 ;  /* 0x0000000052477211 */ /* 0x000fe200000f0eff */
[----:B------:R-:W-:-:S04]  /*3d160*/  VIADD R82, R87, UR5 ;  /* 0x0000000557527c36 */ /* 0x000fc80008000000 */
[----:B------:R4:W-:Y:S01]  /*3d170*/  STL.64 [R1+0x2f0], R70 ;  /* 0x0002f04601007387 */ /* 0x0009e20000100a00 */
[----:B0-----:R-:W-:-:S04]  /*3d180*/  IADD3 R68, P2, PT, R86, R2, RZ ;  /* 0x0000000256447210 */ /* 0x001fc80007f5e0ff */
[----:B------:R-:W-:Y:S01]  /*3d190*/  LEA.HI.X.SX32 R69, R86, R0, 0x1, P2 ;  /* 0x0000000056457211 */ /* 0x000fe200010f0eff */
[----:B------:R-:W-:Y:S01]  /*3d1a0*/  VIADD R86, R82, UR5 ;  /* 0x0000000552567c36 */ /* 0x000fe20008000000 */
[----:B----4-:R-:W-:-:S03]  /*3d1b0*/  IADD3 R70, P0, PT, R89, R2, RZ ;  /* 0x0000000259467210 */ /* 0x010fc60007f1e0ff */
[----:B------:R0:W-:Y:S01]  /*3d1c0*/  STL.64 [R1+0x310], R68 ;  /* 0x0003104401007387 */ /* 0x0001e20000100a00 */
[----:B------:R-:W-:-:S05]  /*3d1d0*/  LEA.HI.X.SX32 R71, R89, R0, 0x1, P0 ;  /* 0x0000000059477211 */ /* 0x000fca00000f0eff */
[----:B------:R4:W-:Y:S01]  /*3d1e0*/  STL.64 [R1+0x330], R70 ;  /* 0x0003304601007387 */ /* 0x0009e20000100a00 */
[----:B0-----:R-:W-:-:S04]  /*3d1f0*/  IADD3 R68, P2, PT, R83, R2, RZ ;  /* 0x0000000253447210 */ /* 0x001fc80007f5e0ff */
[----:B------:R-:W-:Y:S02]  /*3d200*/  LEA.HI.X.SX32 R69, R83, R0, 0x1, P2 ;  /* 0x0000000053457211 */ /* 0x000fe400010f0eff */
[----:B----4-:R-:W-:-:S03]  /*3d210*/  IADD3 R70, P0, PT, R85, R2, RZ ;  /* 0x0000000255467210 */ /* 0x010fc60007f1e0ff */
[----:B------:R0:W-:Y:S01]  /*3d220*/  STL.64 [R1+0x340], R68 ;  /* 0x0003404401007387 */ /* 0x0001e20000100a00 */
[----:B------:R-:W-:Y:S02]  /*3d230*/  LEA.HI.X.SX32 R71, R85, R0, 0x1, P0 ;  /* 0x0000000055477211 */ /* 0x000fe400000f0eff */
[----:B------:R-:W-:-:S03]  /*3d240*/  IADD3 R90, P0, PT, R3, R2, RZ ;  /* 0x00000002035a7210 */ /* 0x000fc60007f1e0ff */
[----:B------:R4:W-:Y:S01]  /*3d250*/  STL.64 [R1+0x348], R70 ;  /* 0x0003484601007387 */ /* 0x0009e20000100a00 */
[----:B0-----:R-:W-:-:S04]  /*3d260*/  IADD3 R68, P2, PT, R92, R2, RZ ;  /* 0x000000025c447210 */ /* 0x001fc80007f5e0ff */
[-C--:B------:R-:W-:Y:S01]  /*3d270*/  LEA.HI.X.SX32 R69, R92, R0.reuse, 0x1, P2 ;  /* 0x000000005c457211 */ /* 0x080fe200010f0eff */
[----:B----4-:R-:W4:Y:S01]  /*3d280*/  LDL.LU.64 R70, [R1+0x13b0] ;  /* 0x0013b00001467983 */ /* 0x010f220000300a00 */
[----:B------:R-:W-:Y:S02]  /*3d290*/  IMAD.MOV.U32 R92, RZ, RZ, R90 ;  /* 0x000000ffff5c7224 */ /* 0x000fe400078e005a */
[----:B------:R-:W-:Y:S01]  /*3d2a0*/  VIADD R83, R86, UR5 ;  /* 0x0000000556537c36 */ /* 0x000fe20008000000 */
[----:B------:R0:W-:Y:S01]  /*3d2b0*/  STL.64 [R1+0x338], R68 ;  /* 0x0003384401007387 */ /* 0x0001e20000100a00 */
[----:B------:R-:W-:Y:S02]  /*3d2c0*/  LEA.HI.X.SX32 R93, R3, R0, 0x1, P0 ;  /* 0x00000000035d7211 */ /* 0x000fe400000f0eff */
[----:B------:R-:W-:Y:S01]  /*3d2d0*/  IADD3 R92, P0, PT, R84, R2, RZ ;  /* 0x00000002545c7210 */ /* 0x000fe20007f1e0ff */
[----:B0-----:R-:W2:Y:S01]  /*3d2e0*/  LDL.LU.64 R68, [R1+0x13a8] ;  /* 0x0013a80001447983 */ /* 0x001ea20000300a00 */
[----:B------:R-:W-:-:S03]  /*3d2f0*/  VIADD R85, R83, UR5 ;  /* 0x0000000553557c36 */ /* 0x000fc60008000000 */
[----:B------:R0:W-:Y:S01]  /*3d300*/  STL [R1+0x328], R90 ;  /* 0x0003285a01007387 */ /* 0x0001e20000100800 */
[----:B------:R-:W-:-:S03]  /*3d310*/  VIADD R3, R85, UR5 ;  /* 0x0000000555037c36 */ /* 0x000fc60008000000 */
[----:B------:R1:W-:Y:S01]  /*3d320*/  STL [R1+0x32c], R93 ;  /* 0x00032c5d01007387 */ /* 0x0003e20000100800 */
[----:B0-----:R-:W-:-:S04]  /*3d330*/  IADD3 R90, P2, PT, R88, R2, RZ ;  /* 0x00000002585a7210 */ /* 0x001fc80007f5e0ff */
[-C--:B------:R-:W-:Y:S02]  /*3d340*/  LEA.HI.X.SX32 R91, R88, R0.reuse, 0x1, P2 ;  /* 0x00000000585b7211 */ /* 0x080fe400010f0eff */
[----:B-1----:R-:W-:Y:S01]  /*3d350*/  LEA.HI.X.SX32 R93, R84, R0, 0x1, P0 ;  /* 0x00000000545d7211 */ /* 0x002fe200000f0eff */
[----:B------:R-:W-:Y:S01]  /*3d360*/  VIADD R84, R3, UR5 ;  /* 0x0000000503547c36 */ /* 0x000fe20008000000 */
[C---:B------:R-:W-:Y:S01]  /*3d370*/  IADD3 R88, P0, PT, R82.reuse, R2, RZ ;  /* 0x0000000252587210 */ /* 0x040fe20007f1e0ff */
[----:B------:R0:W-:Y:S03]  /*3d380*/  STL.64 [R1+0x320], R90 ;  /* 0x0003205a01007387 */ /* 0x0001e60000100a00 */
[----:B------:R-:W-:Y:S01]  /*3d390*/  LEA.HI.X.SX32 R89, R82, R0, 0x1, P0 ;  /* 0x0000000052597211 */ /* 0x000fe200000f0eff */
[----:B------:R-:W-:Y:S01]  /*3d3a0*/  STL.64 [R1+0x318], R92 ;  /* 0x0003185c01007387 */ /* 0x000fe20000100a00 */
[----:B------:R-:W-:Y:S01]  /*3d3b0*/  VIADD R82, R84, UR5 ;  /* 0x0000000554527c36 */ /* 0x000fe20008000000 */
[----:B0-----:R-:W-:-:S04]  /*3d3c0*/  IADD3 R90, P2, PT, R87, R2, RZ ;  /* 0x00000002575a7210 */ /* 0x001fc80007f5e0ff */
[----:B------:R-:W-:-:S05]  /*3d3d0*/  LEA.HI.X.SX32 R91, R87, R0, 0x1, P2 ;  /* 0x00000000575b7211 */ /* 0x000fca00010f0eff */
[----:B------:R0:W-:Y:S04]  /*3d3e0*/  STL.64 [R1+0x308], R90 ;  /* 0x0003085a01007387 */ /* 0x0001e80000100a00 */
[----:B------:R1:W-:Y:S01]  /*3d3f0*/  STL.64 [R1+0x300], R88 ;  /* 0x0003005801007387 */ /* 0x0003e20000100a00 */
[CC--:B0-----:R-:W-:Y:S02]  /*3d400*/  IADD3 R90, P2, PT, R86.reuse, R2.reuse, RZ ;  /* 0x00000002565a7210 */ /* 0x0c1fe40007f5e0ff */
[C---:B-1----:R-:W-:Y:S02]  /*3d410*/  IADD3 R88, P0, PT, R83.reuse, R2, RZ ;  /* 0x0000000253587210 */ /* 0x042fe40007f1e0ff */
[-C--:B------:R-:W-:Y:S01]  /*3d420*/  LEA.HI.X.SX32 R91, R86, R0.reuse, 0x1, P2 ;  /* 0x00000000565b7211 */ /* 0x080fe200010f0eff */
[----:B------:R-:W-:Y:S01]  /*3d430*/  VIADD R86, R82, UR5 ;  /* 0x0000000552567c36 */ /* 0x000fe20008000000 */
[----:B------:R-:W-:-:S03]  /*3d440*/  LEA.HI.X.SX32 R89, R83, R0, 0x1, P0 ;  /* 0x0000000053597211 */ /* 0x000fc600000f0eff */
[----:B------:R0:W-:Y:S01]  /*3d450*/  STL.64 [R1+0x2f8], R90 ;  /* 0x0002f85a01007387 */ /* 0x0001e20000100a00 */
[----:B------:R-:W-:-:S03]  /*3d460*/  VIADD R83, R86, UR5 ;  /* 0x0000000556537c36 */ /* 0x000fc60008000000 */
[----:B------:R1:W-:Y:S01]  /*3d470*/  STL.64 [R1+0x2e8], R88 ;  /* 0x0002e85801007387 */ /* 0x0003e20000100a00 */
[-C--:B0-----:R-:W-:Y:S02]  /*3d480*/  IADD3 R90, P2, PT, R85, R2.reuse, RZ ;  /* 0x00000002555a7210 */ /* 0x081fe40007f5e0ff */
[----:B-1----:R-:W-:Y:S02]  /*3d490*/  IADD3 R88, P0, PT, R3, R2, RZ ;  /* 0x0000000203587210 */ /* 0x002fe40007f1e0ff */
[-C--:B------:R-:W-:Y:S02]  /*3d4a0*/  LEA.HI.X.SX32 R91, R85, R0.reuse, 0x1, P2 ;  /* 0x00000000555b7211 */ /* 0x080fe400010f0eff */
[----:B------:R-:W-:Y:S02]  /*3d4b0*/  LEA.HI.X.SX32 R89, R3, R0, 0x1, P0 ;  /* 0x0000000003597211 */ /* 0x000fe400000f0eff */
[-C--:B------:R-:W-:Y:S01]  /*3d4c0*/  IADD3 R92, P2, PT, R84, R2.reuse, RZ ;  /* 0x00000002545c7210 */ /* 0x080fe20007f5e0ff */
[----:B------:R-:W-:Y:S04]  /*3d4d0*/  STL.64 [R1+0x2e0], R90 ;  /* 0x0002e05a01007387 */ /* 0x000fe80000100a00 */
[----:B------:R0:W-:Y:S04]  /*3d4e0*/  STL.64 [R1+0x2d8], R88 ;  /* 0x0002d85801007387 */ /* 0x0001e80000100a00 */
[----:B0-----:R-:W2:Y:S04]  /*3d4f0*/  LDL.LU R89, [R1+0xf50] ;  /* 0x000f500001597983 */ /* 0x001ea80000300800 */
[----:B------:R-:W4:Y:S04]  /*3d500*/  LDL.LU R88, [R1+0xf4c] ;  /* 0x000f4c0001587983 */ /* 0x000f280000300800 */
[----:B------:R-:W5:Y:S01]  /*3d510*/  LDL.LU R85, [R1+0xf48] ;  /* 0x000f480001557983 */ /* 0x000f620000300800 */
[----:B------:R-:W-:Y:S01]  /*3d520*/  IADD3 R90, P0, PT, R82, R2, RZ ;  /* 0x00000002525a7210 */ /* 0x000fe20007f1e0ff */
[----:B------:R-:W-:Y:S01]  /*3d530*/  VIADD R3, R83, UR5 ;  /* 0x0000000553037c36 */ /* 0x000fe20008000000 */
[----:B------:R-:W-:-:S02]  /*3d540*/  LEA.HI.X.SX32 R93, R84, R0, 0x1, P2 ;  /* 0x00000000545d7211 */ /* 0x000fc400010f0eff */
[----:B------:R-:W-:Y:S01]  /*3d550*/  LEA.HI.X.SX32 R91, R82, R0, 0x1, P0 ;  /* 0x00000000525b7211 */ /* 0x000fe200000f0eff */
[----:B------:R-:W-:Y:S02]  /*3d560*/  VIADD R82, R3, UR5 ;  /* 0x0000000503527c36 */ /* 0x000fe40008000000 */
[----:B------:R0:W-:Y:S02]  /*3d570*/  STL.64 [R1+0x2c8], R92 ;  /* 0x0002c85c01007387 */ /* 0x0001e40000100a00 */
[----:B------:R-:W-:Y:S02]  /*3d580*/  VIADD R84, R82, UR5 ;  /* 0x0000000552547c36 */ /* 0x000fe40008000000 */
[----:B------:R1:W-:Y:S01]  /*3d590*/  STL.64 [R1+0x2b8], R90 ;  /* 0x0002b85a01007387 */ /* 0x0003e20000100a00 */
[-C--:B0-----:R-:W-:Y:S02]  /*3d5a0*/  IADD3 R92, P2, PT, R86, R2.reuse, RZ ;  /* 0x00000002565c7210 */ /* 0x081fe40007f5e0ff */
[----:B-1----:R-:W-:-:S02]  /*3d5b0*/  IADD3 R90, P0, PT, R83, R2, RZ ;  /* 0x00000002535a7210 */ /* 0x002fc40007f1e0ff */
[-C--:B------:R-:W-:Y:S02]  /*3d5c0*/  LEA.HI.X.SX32 R93, R86, R0.reuse, 0x1, P2 ;  /* 0x00000000565d7211 */ /* 0x080fe400010f0eff */
[----:B------:R-:W-:Y:S02]  /*3d5d0*/  LEA.HI.X.SX32 R91, R83, R0, 0x1, P0 ;  /* 0x00000000535b7211 */ /* 0x000fe400000f0eff */
[C---:B------:R-:W-:Y:S01]  /*3d5e0*/  IADD3 R86, P4, PT, R84.reuse, R2, RZ ;  /* 0x0000000254567210 */ /* 0x040fe20007f9e0ff */
[----:B------:R0:W-:Y:S01]  /*3d5f0*/  STL.64 [R1+0x2b0], R92 ;  /* 0x0002b05c01007387 */ /* 0x0001e20000100a00 */
[----:B---3--:R-:W-:Y:S02]  /*3d600*/  F2FP.SATFINITE.E4M3.F32.PACK_AB_MERGE_C R83, R7, R6, RZ ;  /* 0x000000060753723e */ /* 0x008fe400048070ff */
[----:B------:R-:W-:Y:S01]  /*3d610*/  LEA.HI.X.SX32 R87, R84, R0, 0x1, P4 ;  /* 0x0000000054577211 */ /* 0x000fe200020f0eff */
[----:B------:R1:W-:Y:S01]  /*3d620*/  STL.64 [R1+0x2a8], R90 ;  /* 0x0002a85a01007387 */ /* 0x0003e20000100a00 */
[----:B0-----:R-:W-:-:S02]  /*3d630*/  IADD3 R92, P2, PT, R3, R2, RZ ;  /* 0x00000002035c7210 */ /* 0x001fc40007f5e0ff */
[C---:B-1----:R-:W-:Y:S02]  /*3d640*/  IADD3 R90, P0, PT, R82.reuse, R2, RZ ;  /* 0x00000002525a7210 */ /* 0x042fe40007f1e0ff */
[-C--:B------:R-:W-:Y:S02]  /*3d650*/  LEA.HI.X.SX32 R93, R3, R0.reuse, 0x1, P2 ;  /* 0x00000000035d7211 */ /* 0x080fe400010f0eff */
[----:B------:R-:W-:Y:S02]  /*3d660*/  LEA.HI.X.SX32 R91, R82, R0, 0x1, P0 ;  /* 0x00000000525b7211 */ /* 0x000fe400000f0eff */
[----:B------:R-:W-:Y:S01]  /*3d670*/  F2FP.SATFINITE.E4M3.F32.PACK_AB_MERGE_C R3, R15, R14, RZ ;  /* 0x0000000e0f03723e */ /* 0x000fe200048070ff */
[----:B------:R-:W-:Y:S01]  /*3d680*/  STL.64 [R1+0x298], R92 ;  /* 0x0002985c01007387 */ /* 0x000fe20000100a00 */
[----:B------:R-:W-:Y:S02]  /*3d690*/  F2FP.SATFINITE.E4M3.F32.PACK_AB_MERGE_C R82, R5, R4, RZ ;  /* 0x000000040552723e */ /* 0x000fe400048070ff */
[----:B------:R-:W-:Y:S01]  /*3d6a0*/  F2FP.SATFINITE.E4M3.F32.PACK_AB_MERGE_C R5, R17, R16, RZ ;  /* 0x000000101105723e */ /* 0x000fe200048070ff */
[----:B------:R-:W-:Y:S01]  /*3d6b0*/  STL.64 [R1+0x290], R90 ;  /* 0x0002905a01007387 */ /* 0x000fe20000100a00 */
[----:B------:R-:W-:-:S03]  /*3d6c0*/  F2FP.SATFINITE.E4M3.F32.PACK_AB_MERGE_C R4, R19, R18, RZ ;  /* 0x000000121304723e */ /* 0x000fc600048070ff */
[----:B------:R0:W-:Y:S04]  /*3d6d0*/  STL.64 [R1+0x288], R86 ;  /* 0x0002885601007387 */ /* 0x0001e80000100a00 */
[----:B------:R1:W-:Y:S04]  /*3d6e0*/  STL [R1+0x354], R3 ;  /* 0x0003540301007387 */ /* 0x0003e80000100800 */
[----:B------:R3:W-:Y:S04]  /*3d6f0*/  STL [R1+0x358], R5 ;  /* 0x0003580501007387 */ /* 0x0007e80000100800 */
[----:B------:R3:W-:Y:S01]  /*3d700*/  STL [R1+0x35c], R4 ;  /* 0x00035c0401007387 */ /* 0x0007e20000100800 */
[----:B0-----:R-:W-:-:S02]  /*3d710*/  F2FP.SATFINITE.E4M3.F32.PACK_AB_MERGE_C R86, R11, R10, RZ ;  /* 0x0000000a0b56723e */ /* 0x001fc400048070ff */
[----:B-1----:R-:W-:Y:S02]  /*3d720*/  F2FP.SATFINITE.E4M3.F32.PACK_AB_MERGE_C R3, R21, R20, RZ ;  /* 0x000000141503723e */ /* 0x002fe400048070ff */
[----:B------:R-:W-:Y:S02]  /*3d730*/  F2FP.SATFINITE.E4M3.F32.PACK_AB_MERGE_C R87, R13, R12, RZ ;  /* 0x0000000c0d57723e */ /* 0x000fe400048070ff */
[----:B---3--:R-:W-:Y:S01]  /*3d740*/  F2FP.SATFINITE.E4M3.F32.PACK_AB_MERGE_C R5, R23, R22, RZ ;  /* 0x000000161705723e */ /* 0x008fe200048070ff */
[----:B------:R0:W-:Y:S01]  /*3d750*/  STL [R1+0x360], R3 ;  /* 0x0003600301007387 */ /* 0x0001e20000100800 */
[----:B------:R-:W-:-:S03]  /*3d760*/  F2FP.SATFINITE.E4M3.F32.PACK_AB_MERGE_C R4, R25, R24, RZ ;  /* 0x000000181904723e */ /* 0x000fc600048070ff */
[----:B------:R1:W-:Y:S04]  /*3d770*/  STL [R1+0x364], R5 ;  /* 0x0003640501007387 */ /* 0x0003e80000100800 */
[----:B------:R3:W-:Y:S01]  /*3d780*/  STL [R1+0x368], R4 ;  /* 0x0003680401007387 */ /* 0x0007e20000100800 */
[----:B0-----:R-:W-:Y:S02]  /*3d790*/  F2FP.SATFINITE.E4M3.F32.PACK_AB_MERGE_C R3, R27, R26, RZ ;  /* 0x0000001a1b03723e */ /* 0x001fe400048070ff */
[----:B-1----:R-:W-:-:S03]  /*3d7a0*/  F2FP.SATFINITE.E4M3.F32.PACK_AB_MERGE_C R5, R29, R28, RZ ;  /* 0x0000001c1d05723e */ /* 0x002fc600048070ff */
[----:B------:R0:W-:Y:S01]  /*3d7b0*/  STL [R1+0x36c], R3 ;  /* 0x00036c0301007387 */ /* 0x0001e20000100800 */
[----:B---3--:R-:W-:-:S03]  /*3d7c0*/  F2FP.SATFINITE.E4M3.F32.PACK_AB_MERGE_C R4, R31, R30, RZ ;  /* 0x0000001e1f04723e */ /* 0x008fc600048070ff */
        /* <DEDUP_REMOVED lines=18> */
[----:B------:R1:W-:Y:S01]  /*3d8f0*/  STL [R1+0x394], R5 ;  /* 0x0003940501007387 */ /* 0x0003e20000100800 */
[----:B0-----:R-:W-:Y:S02]  /*3d900*/  F2FP.SATFINITE.E4M3.F32.PACK_AB_MERGE_C R3, R49, R48, RZ ;  /* 0x000000303103723e */ /* 0x001fe400048070ff */
[----:B-1----:R-:W-:-:S03]  /*3d910*/  F2FP.SATFINITE.E4M3.F32.PACK_AB_MERGE_C R5, R53, R52, RZ ;  /* 0x000000343505723e */ /* 0x002fc600048070ff */
[----:B------:R0:W-:Y:S04]  /*3d920*/  STL [R1+0x398], R3 ;  /* 0x0003980301007387 */ /* 0x0001e80000100800 */
[----:B------:R1:W-:Y:S04]  /*3d930*/  STL [R1+0x39c], R4 ;  /* 0x00039c0401007387 */ /* 0x0003e80000100800 */
[----:B------:R3:W-:Y:S01]  /*3d940*/  STL [R1+0x3a0], R5 ;  /* 0x0003a00501007387 */ /* 0x0007e20000100800 */
[----:B0-----:R-:W-:Y:S02]  /*3d950*/  F2FP.SATFINITE.E4M3.F32.PACK_AB_MERGE_C R3, R55, R54, RZ ;  /* 0x000000363703723e */ /* 0x001fe400048070ff */
[----:B-1----:R-:W-:-:S03]  /*3d960*/  F2FP.SATFINITE.E4M3.F32.PACK_AB_MERGE_C R4, R57, R56, RZ ;  /* 0x000000383904723e */ /* 0x002fc600048070ff */
[----:B------:R0:W-:Y:S01]  /*3d970*/  STL [R1+0x3a4], R3 ;  /* 0x0003a40301007387 */ /* 0x0001e20000100800 */
[----:B---3--:R-:W-:-:S03]  /*3d980*/  F2FP.SATFINITE.E4M3.F32.PACK_AB_MERGE_C R5, R59, R58, RZ ;  /* 0x0000003a3b05723e */ /* 0x008fc600048070ff */
[----:B------:R1:W-:Y:S04]  /*3d990*/  STL [R1+0x3a8], R4 ;  /* 0x0003a80401007387 */ /* 0x0003e80000100800 */
[----:B------:R-:W-:Y:S01]  /*3d9a0*/  STL [R1+0x3ac], R5 ;  /* 0x0003ac0501007387 */ /* 0x000fe20000100800 */
[----:B0-----:R-:W-:Y:S02]  /*3d9b0*/  F2FP.SATFINITE.E4M3.F32.PACK_AB_MERGE_C R3, R61, R60, RZ ;  /* 0x0000003c3d03723e */ /* 0x001fe400048070ff */
[----:B-1----:R-:W-:-:S03]  /*3d9c0*/  F2FP.SATFINITE.E4M3.F32.PACK_AB_MERGE_C R4, R63, R62, RZ ;  /* 0x0000003e3f04723e */ /* 0x002fc600048070ff */
[----:B------:R0:W-:Y:S04]  /*3d9d0*/  STL [R1+0x3b0], R3 ;  /* 0x0003b00301007387 */ /* 0x0001e80000100800 */
[----:B------:R1:W-:Y:S01]  /*3d9e0*/  STL [R1+0x3b4], R4 ;  /* 0x0003b40401007387 */ /* 0x0003e20000100800 */
[----:B0-----:R-:W-:Y:S02]  /*3d9f0*/  F2FP.SATFINITE.E4M3.F32.PACK_AB_MERGE_C R3, R67, R66, RZ ;  /* 0x000000424303723e */ /* 0x001fe400048070ff */
[----:B--2---:R-:W-:Y:S02]  /*3da00*/  ISETP.LT.AND P2, PT, R89, UR16, !P1 ;  /* 0x0000001059007c0c */ /* 0x004fe4000cf41270 */
[----:B----4-:R-:W-:Y:S02]  /*3da10*/  ISETP.LT.AND P0, PT, R88, UR17, !P1 ;  /* 0x0000001158007c0c */ /* 0x010fe4000cf01270 */
[----:B------:R-:W-:-:S02]  /*3da20*/  F2FP.SATFINITE.E4M3.F32.PACK_AB_MERGE_C R88, R65, R64, RZ ;  /* 0x000000404158723e */ /* 0x000fc400048070ff */
[----:B-----5:R-:W-:Y:S02]  /*3da30*/  ISETP.LT.AND P4, PT, R85, UR14, !P1 ;  /* 0x0000000e55007c0c */ /* 0x020fe4000cf81270 */
[----:B------:R-:W-:Y:S01]  /*3da40*/  F2FP.SATFINITE.E4M3.F32.PACK_AB_MERGE_C R85, R9, R8, RZ ;  /* 0x000000080955723e */ /* 0x000fe200048070ff */
[----:B------:R-:W-:Y:S01]  /*3da50*/  STL [R1+0x3bc], R88 ;  /* 0x0003bc5801007387 */ /* 0x000fe20000100800 */
[----:B-1----:R-:W0:Y:S03]  /*3da60*/  LDTM.x64 R4, tmem[UR10+0x40] ;  /* 0x0000400a000479ee */ /* 0x002e260008340000 */
[----:B0-----:R-:W-:Y:S04]  /*3da70*/  STL.64 [R1+0x100], R4 ;  /* 0x0001000401007387 */ /* 0x001fe80000100a00 */
[----:B------:R0:W-:Y:S04]  /*3da80*/  STL [R1+0x3b8], R3 ;  /* 0x0003b80301007387 */ /* 0x0001e80000100800 */
[----:B------:R-:W-:Y:S04]  /*3da90*/  STL.64 [R1+0x108], R6 ;  /* 0x0001080601007387 */ /* 0x000fe80000100a00 */
        /* <DEDUP_REMOVED lines=29> */
[----:B------:R1:W-:Y:S04]  /*3dc70*/  STL.64 [R1+0x1f8], R66 ;  /* 0x0001f84201007387 */ /* 0x0003e80000100a00 */
[----:B0-----:R-:W2:Y:S04]  /*3dc80*/  LDL.LU R3, [R1+0xe0c] ;  /* 0x000e0c0001037983 */ /* 0x001ea80000300800 */
[----:B------:R-:W3:Y:S01]  /*3dc90*/  LDL.LU R89, [R1+0xf54] ;  /* 0x000f540001597983 */ /* 0x000ee20000300800 */
[----:B-1----:R-:W0:Y:S03]  /*3dca0*/  LDTM.x64 R4, tmem[UR10+0x80] ;  /* 0x0000800a000479ee */ /* 0x002e260008340000 */
[----:B0-----:R-:W-:Y:S04]  /*3dcb0*/  STL.64 [R1], R4 ;  /* 0x0000000401007387 */ /* 0x001fe80000100a00 */
        /* <DEDUP_REMOVED lines=31> */
[----:B------:R-:W4:Y:S01]  /*3deb0*/  LDL.LU R88, [R1+0xf58] ;  /* 0x000f580001587983 */ /* 0x000f220000300800 */
[----:B0-----:R-:W0:Y:S01]  /*3dec0*/  LDTM.x64 R4, tmem[UR10+0xc0] ;  /* 0x0000c00a000479ee */ /* 0x001e220008340000 */
[----:B------:R-:W-:Y:S01]  /*3ded0*/  NOP ;  /* 0x0000000000007918 */ /* 0x000fe20000000000 */
[----:B------:R-:W1:Y:S01]  /*3dee0*/  LDCU UR10, c[0x0][0x39c] ;  /* 0x00007380ff0a77ac */ /* 0x000e620008000800 */
[----:B0-----:R0:W-:Y:S04]  /*3def0*/  STL.64 [R1+0x13a0], R14 ;  /* 0x0013a00e01007387 */ /* 0x0011e80000100a00 */
[----:B------:R5:W-:Y:S04]  /*3df00*/  STL.64 [R1+0x1398], R16 ;  /* 0x0013981001007387 */ /* 0x000be80000100a00 */
[----:B------:R-:W-:Y:S04]  /*3df10*/  STL.64 [R1+0x1390], R18 ;  /* 0x0013901201007387 */ /* 0x000fe80000100a00 */
[----:B------:R-:W-:Y:S04]  /*3df20*/  STL.64 [R1+0x1388], R20 ;  /* 0x0013881401007387 */ /* 0x000fe80000100a00 */
[----:B------:R-:W-:Y:S04]  /*3df30*/  STL [R1+0x1380], R23 ;  /* 0x0013801701007387 */ /* 0x000fe80000100800 */
[----:B------:R-:W-:Y:S04]  /*3df40*/  STL.64 [R1+0x1378], R24 ;  /* 0x0013781801007387 */ /* 0x000fe80000100a00 */
[----:B------:R-:W-:Y:S04]  /*3df50*/  STL.64 [R1+0x1370], R26 ;  /* 0x0013701a01007387 */ /* 0x000fe80000100a00 */
[----:B------:R-:W-:Y:S04]  /*3df60*/  STL.64 [R1+0x1368], R28 ;  /* 0x0013681c01007387 */ /* 0x000fe80000100a00 */
[----:B------:R-:W-:Y:S04]  /*3df70*/  STL [R1+0x1360], R44 ;  /* 0x0013602c01007387 */ /* 0x000fe80000100800 */
[----:B------:R-:W-:Y:S04]  /*3df80*/  STL.64 [R1+0x1358], R30 ;  /* 0x0013581e01007387 */ /* 0x000fe80000100a00 */
[----:B------:R-:W-:Y:S04]  /*3df90*/  STL.64 [R1+0x1350], R32 ;  /* 0x0013502001007387 */ /* 0x000fe80000100a00 */
[----:B------:R-:W-:Y:S04]  /*3dfa0*/  STL.64 [R1+0x1348], R34 ;  /* 0x0013482201007387 */ /* 0x000fe80000100a00 */
[----:B------:R-:W-:Y:S04]  /*3dfb0*/  STL.64 [R1+0x1340], R36 ;  /* 0x0013402401007387 */ /* 0x000fe80000100a00 */
[----:B------:R-:W-:Y:S04]  /*3dfc0*/  STL.64 [R1+0x1338], R38 ;  /* 0x0013382601007387 */ /* 0x000fe80000100a00 */
[----:B------:R-:W-:Y:S04]  /*3dfd0*/  STL.64 [R1+0x1330], R40 ;  /* 0x0013302801007387 */ /* 0x000fe80000100a00 */
[----:B------:R-:W-:Y:S04]  /*3dfe0*/  STL.64 [R1+0x1328], R42 ;  /* 0x0013282a01007387 */ /* 0x000fe80000100a00 */
[----:B------:R-:W-:Y:S04]  /*3dff0*/  STL [R1+0x1320], R45 ;  /* 0x0013202d01007387 */ /* 0x000fe80000100800 */
[----:B------:R-:W-:Y:S04]  /*3e000*/  STL.64 [R1+0x1318], R46 ;  /* 0x0013182e01007387 */ /* 0x000fe80000100a00 */
[----:B------:R-:W-:Y:S04]  /*3e010*/  STL.64 [R1+0x1310], R48 ;  /* 0x0013103001007387 */ /* 0x000fe80000100a00 */
[----:B------:R-:W-:Y:S04]  /*3e020*/  STL [R1+0x1308], R54 ;  /* 0x0013083601007387 */ /* 0x000fe80000100800 */
[----:B------:R-:W-:Y:S04]  /*3e030*/  STL.64 [R1+0x1300], R50 ;  /* 0x0013003201007387 */ /* 0x000fe80000100a00 */
[----:B------:R-:W-:Y:S04]  /*3e040*/  STL.64 [R1+0x12f8], R52 ;  /* 0x0012f83401007387 */ /* 0x000fe80000100a00 */
[----:B------:R-:W-:Y:S04]  /*3e050*/  STL [R1+0x12f4], R55 ;  /* 0x0012f43701007387 */ /* 0x000fe80000100800 */
[----:B------:R-:W-:Y:S04]  /*3e060*/  STL [R1+0x12f0], R58 ;  /* 0x0012f03a01007387 */ /* 0x000fe80000100800 */
[----:B------:R-:W-:Y:S04]  /*3e070*/  STL.64 [R1+0x12e8], R56 ;  /* 0x0012e83801007387 */ /* 0x000fe80000100a00 */
[----:B------:R-:W-:Y:S04]  /*3e080*/  STL [R1+0x12e0], R59 ;  /* 0x0012e03b01007387 */ /* 0x000fe80000100800 */
[----:B------:R-:W-:Y:S04]  /*3e090*/  STL.64 [R1+0x12d8], R60 ;  /* 0x0012d83c01007387 */ /* 0x000fe80000100a00 */
[----:B------:R-:W-:Y:S04]  /*3e0a0*/  STL [R1+0x12d4], R62 ;  /* 0x0012d43e01007387 */ /* 0x000fe80000100800 */
[----:B------:R-:W-:Y:S04]  /*3e0b0*/  STL [R1+0x12d0], R63 ;  /* 0x0012d03f01007387 */ /* 0x000fe80000100800 */
[----:B------:R-:W-:Y:S04]  /*3e0c0*/  STL.64 [R1+0x12c8], R64 ;  /* 0x0012c84001007387 */ /* 0x000fe80000100a00 */
[----:B------:R-:W-:Y:S04]  /*3e0d0*/  STL [R1+0x12c0], R66 ;  /* 0x0012c04201007387 */ /* 0x000fe80000100800 */
[----:B------:R-:W-:Y:S04]  /*3e0e0*/  STL [R1+0x12bc], R67 ;  /* 0x0012bc4301007387 */ /* 0x000fe80000100800 */
[----:B0-----:R-:W4:Y:S04]  /*3e0f0*/  LDL.LU R14, [R1+0xf5c] ;  /* 0x000f5c00010e7983 */ /* 0x001f280000300800 */
[----:B------:R-:W4:Y:S04]  /*3e100*/  LDL.LU R15, [R1+0xf60] ;  /* 0x000f6000010f7983 */ /* 0x000f280000300800 */
[----:B------:R0:W-:Y:S01]  /*3e110*/  @P3 STG.E.U8 desc[UR18][R68.64], R82 ;  /* 0x0000005244003986 */ /* 0x0001e2000c101112 */
[----:B--2---:R-:W-:Y:S01]  /*3e120*/  ISETP.LT.AND P3, PT, R3, UR4, !P1 ;  /* 0x0000000403007c0c */ /* 0x004fe2000cf61270 */
[----:B------:R-:W3:Y:S02]  /*3e130*/  LDCU UR4, c[0x0][0x39c] ;  /* 0x00007380ff0477ac */ /* 0x000ee40008000800 */
[----:B-----5:R-:W2:Y:S01]  /*3e140*/  LDL.LU R16, [R1+0xf64] ;  /* 0x000f640001107983 */ /* 0x020ea20000300800 */
[----:B0-----:R-:W-:-:S04]  /*3e150*/  PRMT R68, R82, 0x9910, RZ ;  /* 0x0000991052447816 */ /* 0x001fc800000000ff */
[----:B------:R-:W-:-:S05]  /*3e160*/  SHF.R.S32.HI R68, RZ, 0x8, R68 ;  /* 0x00000008ff447819 */ /* 0x000fca0000011444 */
[----:B------:R0:W-:Y:S01]  /*3e170*/  @P5 STG.E.U8 desc[UR18][R70.64], R68 ;  /* 0x0000004446005986 */ /* 0x0001e2000c101112 */
[----:B---3--:R-:W-:Y:S01]  /*3e180*/  ISETP.LT.AND P5, PT, R89, UR4, !P1 ;  /* 0x0000000459007c0c */ /* 0x008fe2000cfa1270 */
[----:B------:R-:W4:Y:S02]  /*3e190*/  LDCU UR4, c[0x0][0x39c] ;  /* 0x00007380ff0477ac */ /* 0x000f240008000800 */
[----:B------:R-:W-:Y:S01]  /*3e1a0*/  @P2 STG.E.U8 desc[UR18][R72.64], R83 ;  /* 0x0000005348002986 */ /* 0x000fe2000c101112 */
[----:B0-----:R-:W-:-:S04]  /*3e1b0*/  PRMT R68, R83, 0x9910, RZ ;  /* 0x0000991053447816 */ /* 0x001fc800000000ff */
[----:B------:R-:W-:-:S05]  /*3e1c0*/  SHF.R.S32.HI R68, RZ, 0x8, R68 ;  /* 0x00000008ff447819 */ /* 0x000fca0000011444 */
[----:B------:R0:W-:Y:S01]  /*3e1d0*/  @P0 STG.E.U8 desc[UR18][R74.64], R68 ;  /* 0x000000444a000986 */ /* 0x0001e2000c101112 */
[----:B----4-:R-:W-:Y:S01]  /*3e1e0*/  ISETP.LT.AND P2, PT, R88, UR4, !P1 ;  /* 0x0000000458007c0c */ /* 0x010fe2000cf41270 */
[----:B------:R-:W3:Y:S02]  /*3e1f0*/  LDCU UR4, c[0x0][0x39c] ;  /* 0x00007380ff0477ac */ /* 0x000ee40008000800 */
[----:B---3--:R-:W-:Y:S01]  /*3e200*/  ISETP.LT.AND P0, PT, R14, UR4, !P1 ;  /* 0x000000040e007c0c */ /* 0x008fe2000cf01270 */
[----:B------:R-:W3:Y:S01]  /*3e210*/  LDCU UR4, c[0x0][0x39c] ;  /* 0x00007380ff0477ac */ /* 0x000ee20008000800 */
[----:B------:R-:W4:Y:S04]  /*3e220*/  LDL.LU R14, [R1+0xf68] ;  /* 0x000f6800010e7983 */ /* 0x000f280000300800 */
[----:B------:R-:W-:Y:S04]  /*3e230*/  @P4 STG.E.U8 desc[UR18][R76.64], R85 ;  /* 0x000000554c004986 */ /* 0x000fe8000c101112 */
[----:B------:R-:W5:Y:S01]  /*3e240*/  LDL.LU.64 R88, [R1+0x200] ;  /* 0x0002000001587983 */ /* 0x000f620000300a00 */
[----:B---3--:R-:W-:Y:S01]  /*3e250*/  ISETP.LT.AND P4, PT, R15, UR4, !P1 ;  /* 0x000000040f007c0c */ /* 0x008fe2000cf81270 */
[----:B------:R-:W2:Y:S02]  /*3e260*/  LDCU UR4, c[0x0][0x39c] ;  /* 0x00007380ff0477ac */ /* 0x000ea40008000800 */
[----:B------:R-:W3:Y:S01]  /*3e270*/  LDL.LU R15, [R1+0xf6c] ;  /* 0x000f6c00010f7983 */ /* 0x000ee20000300800 */
[----:B0-----:R-:W-:-:S03]  /*3e280*/  PRMT R68, R85, 0x9910, RZ ;  /* 0x0000991055447816 */ /* 0x001fc600000000ff */
[----:B------:R-:W3:Y:S01]  /*3e290*/  LDL.LU.64 R92, [R1+0x208] ;  /* 0x00020800015c7983 */ /* 0x000ee20000300a00 */
[----:B------:R-:W-:-:S03]  /*3e2a0*/  SHF.R.S32.HI R68, RZ, 0x8, R68 ;  /* 0x00000008ff447819 */ /* 0x000fc60000011444 */
[----:B------:R-:W3:Y:S04]  /*3e2b0*/  LDL.LU R17, [R1+0xf70] ;  /* 0x000f700001117983 */ /* 0x000ee80000300800 */
[----:B------:R0:W-:Y:S04]  /*3e2c0*/  @P3 STG.E.U8 desc[UR18][R78.64], R68 ;  /* 0x000000444e003986 */ /* 0x0001e8000c101112 */
[----:B------:R-:W3:Y:S01]  /*3e2d0*/  LDL.LU.64 R90, [R1+0x280] ;  /* 0x00028000015a7983 */ /* 0x000ee20000300a00 */
[----:B--2---:R-:W-:Y:S01]  /*3e2e0*/  ISETP.LT.AND P3, PT, R16, UR4, !P1 ;  /* 0x0000000410007c0c */ /* 0x004fe2000cf61270 */
[----:B------:R-:W4:Y:S02]  /*3e2f0*/  LDCU UR4, c[0x0][0x39c] ;  /* 0x00007380ff0477ac */ /* 0x000f240008000800 */
[----:B------:R-:W-:Y:S01]  /*3e300*/  @P5 STG.E.U8 desc[UR18][R80.64], R86 ;  /* 0x0000005650005986 */ /* 0x000fe2000c101112 */
[----:B0-----:R-:W-:-:S04]  /*3e310*/  PRMT R68, R86, 0x9910, RZ ;  /* 0x0000991056447816 */ /* 0x001fc800000000ff */
[----:B------:R-:W-:Y:S02]  /*3e320*/  SHF.R.S32.HI R68, RZ, 0x8, R68 ;  /* 0x00000008ff447819 */ /* 0x000fe40000011444 */
[----:B----4-:R-:W-:Y:S01]  /*3e330*/  ISETP.LT.AND P5, PT, R14, UR4, !P1 ;  /* 0x000000040e007c0c */ /* 0x010fe2000cfa1270 */
[----:B------:R-:W3:Y:S01]  /*3e340*/  LDCU UR4, c[0x0][0x39c] ;  /* 0x00007380ff0477ac */ /* 0x000ee20008000800 */
[----:B------:R-:W2:Y:S04]  /*3e350*/  LDL.LU R14, [R1+0xf74] ;  /* 0x000f7400010e7983 */ /* 0x000ea80000300800 */
[----:B-----5:R0:W-:Y:S01]  /*3e360*/  @P2 STG.E.U8 desc[UR18][R88.64], R68 ;  /* 0x0000004458002986 */ /* 0x0201e2000c101112 */
[----:B---3--:R-:W-:-:S03]  /*3e370*/  ISETP.LT.AND P2, PT, R15, UR4, !P1 ;  /* 0x000000040f007c0c */ /* 0x008fc6000cf41270 */
[----:B0-----:R-:W3:Y:S01]  /*3e380*/  LDL.LU.64 R88, [R1+0x2a0] ;  /* 0x0002a00001587983 */ /* 0x001ee20000300a00 */
[----:B------:R-:W0:Y:S03]  /*3e390*/  LDCU UR4, c[0x0][0x39c] ;  /* 0x00007380ff0477ac */ /* 0x000e260008000800 */
[----:B------:R-:W4:Y:S04]  /*3e3a0*/  LDL.LU R16, [R1+0xf78] ;  /* 0x000f780001107983 */ /* 0x000f280000300800 */
[----:B------:R-:W3:Y:S04]  /*3e3b0*/  LDL.LU R15, [R1+0x354] ;  /* 0x00035400010f7983 */ /* 0x000ee80000300800 */
[----:B------:R-:W-:Y:S04]  /*3e3c0*/  @P0 STG.E.U8 desc[UR18][R92.64], R87 ;  /* 0x000000575c000986 */ /* 0x000fe8000c101112 */
[----:B------:R-:W5:Y:S01]  /*3e3d0*/  LDL.LU.64 R18, [R1+0x2c0] ;  /* 0x0002c00001127983 */ /* 0x000f620000300a00 */
[----:B0-----:R-:W-:Y:S01]  /*3e3e0*/  ISETP.LT.AND P0, PT, R17, UR4, !P1 ;  /* 0x0000000411007c0c */ /* 0x001fe2000cf01270 */
[----:B------:R-:W2:Y:S02]  /*3e3f0*/  LDCU UR4, c[0x0][0x39c] ;  /* 0x00007380ff0477ac */ /* 0x000ea40008000800 */
[----:B------:R-:W5:Y:S01]  /*3e400*/  LDL.LU R17, [R1+0xf7c] ;  /* 0x000f7c0001117983 */ /* 0x000f620000300800 */
[----:B------:R-:W-:-:S03]  /*3e410*/  PRMT R68, R87, 0x9910, RZ ;  /* 0x0000991057447816 */ /* 0x000fc600000000ff */
[----:B------:R-:W5:Y:S01]  /*3e420*/  LDL.LU.64 R24, [R1+0x2d0] ;  /* 0x0002d00001187983 */ /* 0x000f620000300a00 */
[----:B------:R-:W-:-:S03]  /*3e430*/  SHF.R.S32.HI R68, RZ, 0x8, R68 ;  /* 0x00000008ff447819 */ /* 0x000fc60000011444 */
[----:B------:R-:W5:Y:S04]  /*3e440*/  LDL.LU R23, [R1+0xf80] ;  /* 0x000f800001177983 */ /* 0x000f680000300800 */
[----:B------:R0:W-:Y:S01]  /*3e450*/  @P4 STG.E.U8 desc[UR18][R90.64], R68 ;  /* 0x000000445a004986 */ /* 0x0001e2000c101112 */
[----:B--2---:R-:W-:Y:S01]  /*3e460*/  ISETP.LT.AND P4, PT, R14, UR4, !P1 ;  /* 0x000000040e007c0c */ /* 0x004fe2000cf81270 */
[----:B------:R-:W4:Y:S02]  /*3e470*/  LDCU UR4, c[0x0][0x39c] ;  /* 0x00007380ff0477ac */ /* 0x000f240008000800 */
[----:B------:R-:W2:Y:S04]  /*3e480*/  LDL.LU R14, [R1+0x358] ;  /* 0x00035800010e7983 */ /* 0x000ea80000300800 */
[----:B------:R-:W2:Y:S04]  /*3e490*/  LDL.LU.64 R20, [R1+0x2f0] ;  /* 0x0002f00001147983 */ /* 0x000ea80000300a00 */
[----:B---3--:R3:W-:Y:S01]  /*3e4a0*/  @P3 STG.E.U8 desc[UR18][R88.64], R15 ;  /* 0x0000000f58003986 */ /* 0x0087e2000c101112 */
[----:B----4-:R-:W-:Y:S01]  /*3e4b0*/  ISETP.LT.AND P3, PT, R16, UR4, !P1 ;  /* 0x0000000410007c0c */ /* 0x010fe2000cf61270 */
[----:B------:R-:W4:Y:S02]  /*3e4c0*/  LDCU UR4, c[0x0][0x39c] ;  /* 0x00007380ff0477ac */ /* 0x000f240008000800 */
[----:B------:R-:W2:Y:S01]  /*3e4d0*/  LDL.LU R16, [R1+0xf88] ;  /* 0x000f880001107983 */ /* 0x000ea20000300800 */
[----:B0-----:R-:W-:-:S04]  /*3e4e0*/  PRMT R68, R15, 0x9910, RZ ;  /* 0x000099100f447816 */ /* 0x001fc800000000ff */
[----:B------:R-:W-:Y:S01]  /*3e4f0*/  SHF.R.S32.HI R68, RZ, 0x8, R68 ;  /* 0x00000008ff447819 */ /* 0x000fe20000011444 */
[----:B---3--:R-:W3:Y:S04]  /*3e500*/  LDL.LU R15, [R1+0x35c] ;  /* 0x00035c00010f7983 */ /* 0x008ee80000300800 */
[----:B-----5:R0:W-:Y:S01]  /*3e510*/  @P5 STG.E.U8 desc[UR18][R18.64], R68 ;  /* 0x0000004412005986 */ /* 0x0201e2000c101112 */
[----:B----4-:R-:W-:Y:S01]  /*3e520*/  ISETP.LT.AND P5, PT, R17, UR4, !P1 ;  /* 0x0000000411007c0c */ /* 0x010fe2000cfa1270 */
[----:B------:R-:W4:Y:S02]  /*3e530*/  LDCU UR4, c[0x0][0x39c] ;  /* 0x00007380ff0477ac */ /* 0x000f240008000800 */
[----:B0-----:R-:W5:Y:S04]  /*3e540*/  LDL.LU.64 R18, [R1+0x310] ;  /* 0x0003100001127983 */ /* 0x001f680000300a00 */
[----:B------:R-:W5:Y:S04]  /*3e550*/  LDL.LU R17, [R1+0xf8c] ;  /* 0x000f8c0001117983 */ /* 0x000f680000300800 */
[----:B------:R-:W5:Y:S04]  /*3e560*/  LDL.LU.64 R26, [R1+0x330] ;  /* 0x00033000011a7983 */ /* 0x000f680000300a00 */
[----:B--2---:R0:W-:Y:S01]  /*3e570*/  @P2 STG.E.U8 desc[UR18][R24.64], R14 ;  /* 0x0000000e18002986 */ /* 0x0041e2000c101112 */
[----:B------:R-:W-:-:S03]  /*3e580*/  PRMT R68, R14, 0x9910, RZ ;  /* 0x000099100e447816 */ /* 0x000fc600000000ff */
[----:B0-----:R-:W2:Y:S01]  /*3e590*/  LDL.LU R14, [R1+0xf90] ;  /* 0x000f9000010e7983 */ /* 0x001ea20000300800 */
[----:B----4-:R-:W-:Y:S01]  /*3e5a0*/  ISETP.LT.AND P2, PT, R23, UR4, !P1 ;  /* 0x0000000417007c0c */ /* 0x010fe2000cf41270 */
[----:B------:R-:W0:Y:S01]  /*3e5b0*/  LDCU UR4, c[0x0][0x39c] ;  /* 0x00007380ff0477ac */ /* 0x000e220008000800 */
[----:B------:R-:W-:Y:S01]  /*3e5c0*/  SHF.R.S32.HI R68, RZ, 0x8, R68 ;  /* 0x00000008ff447819 */ /* 0x000fe20000011444 */
[----:B------:R-:W4:Y:S04]  /*3e5d0*/  LDL.LU.64 R24, [R1+0x340] ;  /* 0x0003400001187983 */ /* 0x000f280000300a00 */
[----:B------:R0:W-:Y:S02]  /*3e5e0*/  @P0 STG.E.U8 desc[UR18][R20.64], R68 ;  /* 0x0000004414000986 */ /* 0x0001e4000c101112 */
[----:B0-----:R-:W-:-:S02]  /*3e5f0*/  ISETP.LT.AND P0, PT, R16, UR4, !P1 ;  /* 0x0000000410007c0c */ /* 0x001fc4000cf01270 */
[----:B------:R-:W4:Y:S01]  /*3e600*/  LDL.LU R21, [R1+0x360] ;  /* 0x0003600001157983 */ /* 0x000f220000300800 */
[----:B------:R-:W0:Y:S03]  /*3e610*/  LDCU UR4, c[0x0][0x39c] ;  /* 0x00007380ff0477ac */ /* 0x000e260008000800 */
[----:B------:R-:W4:Y:S04]  /*3e620*/  LDL.LU R16, [R1+0xf94] ;  /* 0x000f940001107983 */ /* 0x000f280000300800 */
[----:B------:R-:W4:Y:S01]  /*3e630*/  LDL.LU R20, [R1+0x350] ;  /* 0x0003500001147983 */ /* 0x000f220000300800 */
[----:B------:R-:W-:Y:S01]  /*3e640*/  VIADD R3, R84, UR5 ;  /* 0x0000000554037c36 */ /* 0x000fe20008000000 */
[----:B---3--:R-:W-:-:S02]  /*3e650*/  PRMT R68, R15, 0x9910, RZ ;  /* 0x000099100f447816 */ /* 0x008fc400000000ff */
[----:B------:R-:W3:Y:S04]  /*3e660*/  LDL.LU.64 R54, [R1+0x348] ;  /* 0x0003480001367983 */ /* 0x000ee80000300a00 */
[----:B-----5:R5:W-:Y:S01]  /*3e670*/  @P4 STG.E.U8 desc[UR18][R18.64], R15 ;  /* 0x0000000f12004986 */ /* 0x020be2000c101112 */
[----:B0-----:R-:W-:Y:S01]  /*3e680*/  ISETP.LT.AND P4, PT, R17, UR4, !P1 ;  /* 0x0000000411007c0c */ /* 0x001fe2000cf81270 */
[----:B------:R-:W2:Y:S01]  /*3e690*/  LDCU UR4, c[0x0][0x39c] ;  /* 0x00007380ff0477ac */ /* 0x000ea20008000800 */
[C---:B------:R-:W-:Y:S01]  /*3e6a0*/  IADD3 R28, P6, PT, R3.reuse, R2, RZ ;  /* 0x00000002031c7210 */ /* 0x040fe20007fde0ff */
[----:B------:R-:W3:Y:S01]  /*3e6b0*/  LDL.LU R17, [R1+0x364] ;  /* 0x0003640001117983 */ /* 0x000ee20000300800 */
[----:B------:R-:W-:Y:S02]  /*3e6c0*/  SHF.R.S32.HI R68, RZ, 0x8, R68 ;  /* 0x00000008ff447819 */ /* 0x000fe40000011444 */
[C---:B------:R-:W-:Y:S01]  /*3e6d0*/  LEA.HI.X.SX32 R29, R3.reuse, R0, 0x1, P6 ;  /* 0x00000000031d7211 */ /* 0x040fe200030f0eff */
[----:B------:R-:W-:Y:S01]  /*3e6e0*/  VIADD R3, R3, UR5 ;  /* 0x0000000503037c36 */ /* 0x000fe20008000000 */
[----:B-----5:R-:W5:Y:S04]  /*3e6f0*/  LDL.LU.64 R18, [R1+0x338] ;  /* 0x0003380001127983 */ /* 0x020f680000300a00 */
[----:B------:R0:W-:Y:S01]  /*3e700*/  @P3 STG.E.U8 desc[UR18][R26.64], R68 ;  /* 0x000000441a003986 */ /* 0x0001e2000c101112 */
[----:B------:R-:W-:-:S03]  /*3e710*/  IADD3 R30, P6, PT, R3, R2, RZ ;  /* 0x00000002031e7210 */ /* 0x000fc60007fde0ff */
[----:B------:R-:W3:Y:S04]  /*3e720*/  LDL.LU.64 R44, [R1+0x328] ;  /* 0x00032800012c7983 */ /* 0x000ee80000300a00 */
[----:B------:R-:W3:Y:S01]  /*3e730*/  LDL.LU R15, [R1+0x368] ;  /* 0x00036800010f7983 */ /* 0x000ee20000300800 */
[C---:B------:R-:W-:Y:S01]  /*3e740*/  LEA.HI.X.SX32 R31, R3.reuse, R0, 0x1, P6 ;  /* 0x00000000031f7211 */ /* 0x040fe200030f0eff */
[----:B------:R-:W-:-:S05]  /*3e750*/  VIADD R3, R3, UR5 ;  /* 0x0000000503037c36 */ /* 0x000fca0008000000 */
[----:B------:R-:W-:-:S04]  /*3e760*/  IADD3 R32, P6, PT, R3, R2, RZ ;  /* 0x0000000203207210 */ /* 0x000fc80007fde0ff */
        /* <DEDUP_REMOVED lines=31> */
[----:B------:R-:W-:Y:S01]  /*3e960*/  VIADD R3, R3, UR5 ;  /* 0x0000000503037c36 */ /* 0x000fe20008000000 */
[----:B--2---:R-:W-:Y:S01]  /*3e970*/  ISETP.LT.AND P3, PT, R14, UR4, !P1 ;  /* 0x000000040e007c0c */ /* 0x004fe2000cf61270 */
[----:B------:R-:W2:Y:S01]  /*3e980*/  LDCU UR4, c[0x0][0x39c] ;  /* 0x00007380ff0477ac */ /* 0x000ea20008000800 */
[----:B------:R-:W5:Y:S02]  /*3e990*/  LDL.LU R14, [R1+0xf9c] ;  /* 0x000f9c00010e7983 */ /* 0x000f640000300800 */
[C---:B------:R-:W-:Y:S02]  /*3e9a0*/  IADD3 R56, P6, PT, R3.reuse, R2, RZ ;  /* 0x0000000203387210 */ /* 0x040fe40007fde0ff */
[----:B0-----:R-:W5:Y:S02]  /*3e9b0*/  LDL.LU.64 R26, [R1+0x320] ;  /* 0x00032000011a7983 */ /* 0x001f640000300a00 */
        /* <DEDUP_REMOVED lines=26> */
[----:B----4-:R0:W-:Y:S04]  /*3eb60*/  @P5 STG.E.U8 desc[UR18][R24.64], R21 ;  /* 0x0000001518005986 */ /* 0x0101e8000c101112 */
[C---:B------:R-:W-:Y:S02]  /*3eb70*/  IADD3 R80, P6, PT, R3.reuse, R2, RZ ;  /* 0x0000000203507210 */ /* 0x040fe40007fde0ff */
[----:B--2---:R-:W-:Y:S01]  /*3eb80*/  ISETP.LT.AND P5, PT, R16, UR4, !P1 ;  /* 0x0000000410007c0c */ /* 0x004fe2000cfa1270 */
[----:B------:R-:W5:Y:S01]  /*3eb90*/  LDCU UR4, c[0x0][0x39c] ;  /* 0x00007380ff0477ac */ /* 0x000f620008000800 */
[C---:B------:R-:W-:Y:S01]  /*3eba0*/  LEA.HI.X.SX32 R81, R3.reuse, R0, 0x1, P6 ;  /* 0x0000000003517211 */ /* 0x040fe200030f0eff */
[----:B------:R-:W-:Y:S01]  /*3ebb0*/  VIADD R3, R3, UR5 ;  /* 0x0000000503037c36 */ /* 0x000fe20008000000 */
[----:B------:R-:W2:Y:S04]  /*3ebc0*/  LDL.LU R16, [R1+0xf98] ;  /* 0x000f980001107983 */ /* 0x000ea80000300800 */
[C---:B------:R-:W-:Y:S01]  /*3ebd0*/  IADD3 R78, P6, PT, R3.reuse, R2, RZ ;  /* 0x00000002034e7210 */ /* 0x040fe20007fde0ff */
[----:B------:R-:W4:Y:S03]  /*3ebe0*/  LDL.LU.64 R58, [R1+0x318] ;  /* 0x00031800013a7983 */ /* 0x000f260000300a00 */
        /* <DEDUP_REMOVED lines=15> */
[----:B------:R-:W-:Y:S02]  /*3ece0*/  LEA.HI.X.SX32 R69, R3, R0, 0x1, P6 ;  /* 0x0000000003457211 */ /* 0x000fe400030f0eff */
[----:B------:R-:W-:Y:S02]  /*3ecf0*/  ISETP.NE.AND P6, PT, R20, RZ, PT ;  /* 0x000000ff1400720c */ /* 0x000fe40003fc5270 */
[----:B------:R-:W-:Y:S02]  /*3ed00*/  PRMT R20, R21, 0x9910, RZ ;  /* 0x0000991015147816 */ /* 0x000fe400000000ff */
[----:B0-----:R-:W4:Y:S02]  /*3ed10*/  LDL.LU R21, [R1+0x36c] ;  /* 0x00036c0001157983 */ /* 0x001f240000300800 */
[----:B------:R-:W-:Y:S02]  /*3ed20*/  SHF.R.S32.HI R23, RZ, 0x8, R20 ;  /* 0x00000008ff177819 */ /* 0x000fe40000011414 */
[----:B------:R-:W4:Y:S04]  /*3ed30*/  LDL.LU R20, [R1+0xfa4] ;  /* 0x000fa40001147983 */ /* 0x000f280000300800 */
[----:B---3--:R0:W-:Y:S04]  /*3ed40*/  @P2 STG.E.U8 desc[UR18][R54.64], R23 ;  /* 0x0000001736002986 */ /* 0x0081e8000c101112 */
[----:B------:R-:W3:Y:S01]  /*3ed50*/  LDL.LU.64 R24, [R1+0x308] ;  /* 0x0003080001187983 */ /* 0x000ee20000300a00 */
[----:B-----5:R-:W-:Y:S01]  /*3ed60*/  ISETP.LT.AND P2, PT, R14, UR4, !P1 ;  /* 0x000000040e007c0c */ /* 0x020fe2000cf41270 */
[----:B------:R-:W2:Y:S02]  /*3ed70*/  LDCU UR4, c[0x0][0x39c] ;  /* 0x00007380ff0477ac */ /* 0x000ea40008000800 */
[----:B------:R-:W5:Y:S04]  /*3ed80*/  LDL.LU R14, [R1+0xfa0] ;  /* 0x000fa000010e7983 */ /* 0x000f680000300800 */
[----:B------:R1:W-:Y:S04]  /*3ed90*/  @P0 STG.E.U8 desc[UR18][R18.64], R17 ;  /* 0x0000001112000986 */ /* 0x0003e8000c101112 */
[----:B0-----:R-:W3:Y:S01]  /*3eda0*/  LDL.LU.64 R54, [R1+0x300] ;  /* 0x0003000001367983 */ /* 0x001ee20000300a00 */
[----:B--2---:R-:W-:Y:S01]  /*3edb0*/  ISETP.LT.AND P0, PT, R16, UR4, !P1 ;  /* 0x0000000410007c0c */ /* 0x004fe2000cf01270 */
[----:B------:R-:W4:Y:S01]  /*3edc0*/  LDCU UR4, c[0x0][0x39c] ;  /* 0x00007380ff0477ac */ /* 0x000f220008000800 */
[----:B------:R-:W-:-:S02]  /*3edd0*/  PRMT R16, R17, 0x9910, RZ ;  /* 0x0000991011107816 */ /* 0x000fc400000000ff */
[----:B-1----:R-:W2:Y:S02]  /*3ede0*/  LDL.LU R17, [R1+0x370] ;  /* 0x0003700001117983 */ /* 0x002ea40000300800 */
[----:B------:R-:W-:Y:S02]  /*3edf0*/  SHF.R.S32.HI R23, RZ, 0x8, R16 ;  /* 0x00000008ff177819 */ /* 0x000fe40000011410 */
[----:B------:R-:W2:Y:S04]  /*3ee00*/  LDL.LU R16, [R1+0xfac] ;  /* 0x000fac0001107983 */ /* 0x000ea80000300800 */
[----:B------:R0:W-:Y:S04]  /*3ee10*/  @P4 STG.E.U8 desc[UR18][R44.64], R23 ;  /* 0x000000172c004986 */ /* 0x0001e8000c101112 */
[----:B------:R-:W2:Y:S04]  /*3ee20*/  LDL.LU.64 R18, [R1+0x2f8] ;  /* 0x0002f80001127983 */ /* 0x000ea80000300a00 */
[----:B0-----:R-:W2:Y:S04]  /*3ee30*/  LDL.LU R23, [R1+0xfa8] ;  /* 0x000fa80001177983 */ /* 0x001ea80000300800 */
[----:B------:R0:W-:Y:S01]  /*3ee40*/  @P3 STG.E.U8 desc[UR18][R26.64], R15 ;  /* 0x0000000f1a003986 */ /* 0x0001e2000c101112 */
[----:B----4-:R-:W-:Y:S01]  /*3ee50*/  ISETP.LT.AND P4, PT, R20, UR4, !P1 ;  /* 0x0000000414007c0c */ /* 0x010fe2000cf81270 */
[----:B------:R-:W5:Y:S01]  /*3ee60*/  LDCU UR4, c[0x0][0x39c] ;  /* 0x00007380ff0477ac */ /* 0x000f620008000800 */
[----:B------:R-:W-:-:S05]  /*3ee70*/  PRMT R20, R15, 0x9910, RZ ;  /* 0x000099100f147816 */ /* 0x000fca00000000ff */
[----:B0-----:R-:W-:Y:S01]  /*3ee80*/  IMAD.MOV.U32 R26, RZ, RZ, R20 ;  /* 0x000000ffff1a7224 */ /* 0x001fe200078e0014 */
[----:B-----5:R-:W-:Y:S01]  /*3ee90*/  ISETP.LT.AND P3, PT, R14, UR4, !P1 ;  /* 0x000000040e007c0c */ /* 0x020fe2000cf61270 */
[----:B------:R-:W2:Y:S01]  /*3eea0*/  LDCU UR4, c[0x0][0x39c] ;  /* 0x00007380ff0477ac */ /* 0x000ea20008000800 */
[----:B------:R-:W4:Y:S04]  /*3eeb0*/  LDL.LU.64 R14, [R1+0x2e8] ;  /* 0x0002e800010e7983 */ /* 0x000f280000300a00 */
[----:B------:R-:W5:Y:S04]  /*3eec0*/  LDL.LU R44, [R1+0x374] ;  /* 0x00037400012c7983 */ /* 0x000f680000300800 */
[----:B------:R-:W4:Y:S01]  /*3eed0*/  LDL.LU R20, [R1+0xfb4] ;  /* 0x000fb40001147983 */ /* 0x000f220000300800 */
[----:B------:R-:W-:-:S03]  /*3eee0*/  SHF.R.S32.HI R26, RZ, 0x8, R26 ;  /* 0x00000008ff1a7819 */ /* 0x000fc6000001141a */
[----:B------:R-:W5:Y:S04]  /*3eef0*/  LDL.LU.64 R62, [R1+0x2e0] ;  /* 0x0002e000013e7983 */ /* 0x000f680000300a00 */
[----:B------:R-:W-:Y:S04]  /*3ef00*/  @P5 STG.E.U8 desc[UR18][R58.64], R26 ;  /* 0x0000001a3a005986 */ /* 0x000fe8000c101112 */
[----:B---3--:R0:W-:Y:S02]  /*3ef10*/  @P2 STG.E.U8 desc[UR18][R24.64], R21 ;  /* 0x0000001518002986 */ /* 0x0081e4000c101112 */
[----:B0-----:R-:W-:-:S04]  /*3ef20*/  PRMT R21, R21, 0x9910, RZ ;  /* 0x0000991015157816 */ /* 0x001fc800000000ff */
[----:B------:R-:W-:Y:S02]  /*3ef30*/  SHF.R.S32.HI R26, RZ, 0x8, R21 ;  /* 0x00000008ff1a7819 */ /* 0x000fe40000011415 */
[----:B--2---:R-:W-:Y:S01]  /*3ef40*/  ISETP.LT.AND P5, PT, R16, UR4, !P1 ;  /* 0x0000000410007c0c */ /* 0x004fe2000cfa1270 */
[----:B------:R-:W0:Y:S01]  /*3ef50*/  LDCU UR4, c[0x0][0x39c] ;  /* 0x00007380ff0477ac */ /* 0x000e220008000800 */
[----:B------:R-:W2:Y:S04]  /*3ef60*/  LDL.LU R16, [R1+0xfb0] ;  /* 0x000fb00001107983 */ /* 0x000ea80000300800 */
[----:B------:R-:W3:Y:S01]  /*3ef70*/  LDL.LU.64 R58, [R1+0x2d8] ;  /* 0x0002d800013a7983 */ /* 0x000ee20000300a00 */
[----:B0-----:R-:W-:Y:S01]  /*3ef80*/  ISETP.LT.AND P2, PT, R23, UR4, !P1 ;  /* 0x0000000417007c0c */ /* 0x001fe2000cf41270 */
[----:B------:R-:W4:Y:S02]  /*3ef90*/  LDCU UR4, c[0x0][0x39c] ;  /* 0x00007380ff0477ac */ /* 0x000f240008000800 */
[----:B------:R-:W3:Y:S04]  /*3efa0*/  LDL.LU R23, [R1+0x378] ;  /* 0x0003780001177983 */ /* 0x000ee80000300800 */
[----:B------:R-:W3:Y:S04]  /*3efb0*/  LDL.LU R21, [R1+0xfbc] ;  /* 0x000fbc0001157983 */ /* 0x000ee80000300800 */
[----:B------:R-:W-:Y:S04]  /*3efc0*/  @P0 STG.E.U8 desc[UR18][R54.64], R26 ;  /* 0x0000001a36000986 */ /* 0x000fe8000c101112 */
[----:B------:R-:W3:Y:S01]  /*3efd0*/  LDL.LU.64 R24, [R1+0x2c8] ;  /* 0x0002c80001187983 */ /* 0x000ee20000300a00 */
[----:B----4-:R-:W-:Y:S01]  /*3efe0*/  ISETP.LT.AND P0, PT, R20, UR4, !P1 ;  /* 0x0000000414007c0c */ /* 0x010fe2000cf01270 */
[----:B------:R-:W2:Y:S02]  /*3eff0*/  LDCU UR4, c[0x0][0x39c] ;  /* 0x00007380ff0477ac */ /* 0x000ea40008000800 */
[----:B------:R-:W4:Y:S04]  /*3f000*/  LDL.LU R20, [R1+0xfb8] ;  /* 0x000fb80001147983 */ /* 0x000f280000300800 */
[----:B------:R0:W-:Y:S01]  /*3f010*/  @P4 STG.E.U8 desc[UR18][R18.64], R17 ;  /* 0x0000001112004986 */ /* 0x0001e2000c101112 */
[----:B--2---:R-:W-:Y:S01]  /*3f020*/  ISETP.LT.AND P4, PT, R16, UR4, !P1 ;  /* 0x0000000410007c0c */ /* 0x004fe2000cf81270 */
[----:B------:R-:W3:Y:S01]  /*3f030*/  LDCU UR4, c[0x0][0x39c] ;  /* 0x00007380ff0477ac */ /* 0x000ee20008000800 */
[----:B------:R-:W-:-:S05]  /*3f040*/  PRMT R16, R17, 0x9910, RZ ;  /* 0x0000991011107816 */ /* 0x000fca00000000ff */
[----:B0-----:R-:W-:Y:S02]  /*3f050*/  IMAD.MOV.U32 R18, RZ, RZ, R16 ;  /* 0x000000ffff127224 */ /* 0x001fe400078e0010 */
[----:B------:R-:W2:Y:S04]  /*3f060*/  LDL.LU.64 R16, [R1+0x2b8] ;  /* 0x0002b80001107983 */ /* 0x000ea80000300a00 */
[----:B------:R-:W2:Y:S04]  /*3f070*/  LDL.LU R54, [R1+0x37c] ;  /* 0x00037c0001367983 */ /* 0x000ea80000300800 */
[----:B------:R-:W2:Y:S01]  /*3f080*/  LDL.LU R27, [R1+0xfd4] ;  /* 0x000fd400011b7983 */ /* 0x000ea20000300800 */
[----:B------:R-:W-:-:S03]  /*3f090*/  SHF.R.S32.HI R26, RZ, 0x8, R18 ;  /* 0x00000008ff1a7819 */ /* 0x000fc60000011412 */
[----:B------:R-:W2:Y:S04]  /*3f0a0*/  LDL.LU.64 R18, [R1+0x2b0] ;  /* 0x0002b00001127983 */ /* 0x000ea80000300a00 */
[----:B------:R0:W-:Y:S04]  /*3f0b0*/  @P3 STG.E.U8 desc[UR18][R14.64], R26 ;  /* 0x0000001a0e003986 */ /* 0x0001e8000c101112 */
[----:B0-----:R-:W2:Y:S04]  /*3f0c0*/  LDL.LU.64 R14, [R1+0x13a0] ;  /* 0x0013a000010e7983 */ /* 0x001ea80000300a00 */
[----:B------:R-:W2:Y:S01]  /*3f0d0*/  LDL.LU R26, [R1+0xfd0] ;  /* 0x000fd000011a7983 */ /* 0x000ea20000300800 */
[----:B---3--:R-:W-:Y:S01]  /*3f0e0*/  ISETP.LT.AND P3, PT, R21, UR4, !P1 ;  /* 0x0000000415007c0c */ /* 0x008fe2000cf61270 */
[----:B------:R-:W4:Y:S02]  /*3f0f0*/  LDCU UR4, c[0x0][0x39c] ;  /* 0x00007380ff0477ac */ /* 0x000f240008000800 */
[----:B-----5:R0:W-:Y:S02]  /*3f100*/  @P5 STG.E.U8 desc[UR18][R62.64], R44 ;  /* 0x0000002c3e005986 */ /* 0x0201e4000c101112 */
[----:B0-----:R-:W-:-:S04]  /*3f110*/  PRMT R44, R44, 0x9910, RZ ;  /* 0x000099102c2c7816 */ /* 0x001fc800000000ff */
[----:B------:R-:W-:-:S05]  /*3f120*/  SHF.R.S32.HI R44, RZ, 0x8, R44 ;  /* 0x00000008ff2c7819 */ /* 0x000fca000001142c */
[----:B------:R0:W-:Y:S01]  /*3f130*/  @P2 STG.E.U8 desc[UR18][R58.64], R44 ;  /* 0x0000002c3a002986 */ /* 0x0001e2000c101112 */
[----:B----4-:R-:W-:Y:S01]  /*3f140*/  ISETP.LT.AND P5, PT, R20, UR4, !P1 ;  /* 0x0000000414007c0c */ /* 0x010fe2000cfa1270 */
[----:B------:R-:W2:Y:S02]  /*3f150*/  LDCU UR4, c[0x0][0x39c] ;  /* 0x00007380ff0477ac */ /* 0x000ea40008000800 */
[----:B------:R-:W3:Y:S04]  /*3f160*/  LDL.LU.64 R20, [R1+0x2a8] ;  /* 0x0002a80001147983 */ /* 0x000ee80000300a00 */
[----:B------:R-:W4:Y:S04]  /*3f170*/  LDL.LU R45, [R1+0x380] ;  /* 0x00038000012d7983 */ /* 0x000f280000300800 */
[----:B------:R-:W4:Y:S04]  /*3f180*/  LDL.LU.64 R62, [R1+0x298] ;  /* 0x00029800013e7983 */ /* 0x000f280000300a00 */
[----:B------:R-:W5:Y:S04]  /*3f190*/  LDL.LU R55, [R1+0x1024] ;  /* 0x0010240001377983 */ /* 0x000f680000300800 */
[----:B0-----:R-:W3:Y:S01]  /*3f1a0*/  LDL.LU R58, [R1+0xfe4] ;  /* 0x000fe400013a7983 */ /* 0x001ee20000300800 */
[----:B------:R-:W-:-:S03]  /*3f1b0*/  PRMT R59, R23, 0x9910, RZ ;  /* 0x00009910173b7816 */ /* 0x000fc600000000ff */
[----:B------:R0:W-:Y:S04]  /*3f1c0*/  @P0 STG.E.U8 desc[UR18][R24.64], R23 ;  /* 0x0000001718000986 */ /* 0x0001e8000c101112 */
[----:B0-----:R-:W4:Y:S04]  /*3f1d0*/  LDL.LU.64 R24, [R1+0x290] ;  /* 0x0002900001187983 */ /* 0x001f280000300a00 */
[----:B------:R-:W4:Y:S01]  /*3f1e0*/  LDL.LU R44, [R1+0x384] ;  /* 0x00038400012c7983 */ /* 0x000f220000300800 */
[----:B------:R-:W-:Y:S02]  /*3f1f0*/  SHF.R.S32.HI R59, RZ, 0x8, R59 ;  /* 0x00000008ff3b7819 */ /* 0x000fe4000001143b */
[----:B--2---:R-:W-:Y:S01]  /*3f200*/  ISETP.LT.AND P2, PT, R27, UR4, !P1 ;  /* 0x000000041b007c0c */ /* 0x004fe2000cf41270 */
[----:B------:R-:W0:Y:S02]  /*3f210*/  LDCU UR4, c[0x0][0x39c] ;  /* 0x00007380ff0477ac */ /* 0x000e240008000800 */
[----:B------:R1:W-:Y:S01]  /*3f220*/  @P4 STG.E.U8 desc[UR18][R16.64], R59 ;  /* 0x0000003b10004986 */ /* 0x0003e2000c101112 */
[----:B0-----:R-:W-:Y:S01]  /*3f230*/  ISETP.LT.AND P0, PT, R26, UR4, !P1 ;  /* 0x000000041a007c0c */ /* 0x001fe2000cf01270 */
[----:B------:R-:W5:Y:S02]  /*3f240*/  LDCU UR4, c[0x0][0x39c] ;  /* 0x00007380ff0477ac */ /* 0x000f640008000800 */
[----:B------:R-:W2:Y:S04]  /*3f250*/  LDL.LU.64 R26, [R1+0x288] ;  /* 0x00028800011a7983 */ /* 0x000ea80000300a00 */
[----:B------:R-:W2:Y:S04]  /*3f260*/  LDL.LU R23, [R1+0x1074] ;  /* 0x0010740001177983 */ /* 0x000ea80000300800 */
[----:B-1----:R-:W2:Y:S04]  /*3f270*/  LDL.LU.64 R16, [R1+0x1398] ;  /* 0x0013980001107983 */ /* 0x002ea80000300a00 */
[----:B------:R-:W2:Y:S04]  /*3f280*/  LDL.LU R59, [R1+0x1048] ;  /* 0x00104800013b7983 */ /* 0x000ea80000300800 */
[----:B------:R0:W-:Y:S04]  /*3f290*/  @P3 STG.E.U8 desc[UR18][R18.64], R54 ;  /* 0x0000003612003986 */ /* 0x0001e8000c101112 */
[----:B0-----:R-:W2:Y:S01]  /*3f2a0*/  LDL.LU.64 R18, [R1+0x1390] ;  /* 0x0013900001127983 */ /* 0x001ea20000300a00 */
[----:B------:R-:W-:-:S04]  /*3f2b0*/  PRMT R54, R54, 0x9910, RZ ;  /* 0x0000991036367816 */ /* 0x000fc800000000ff */
[----:B------:R-:W-:Y:S02]  /*3f2c0*/  SHF.R.S32.HI R54, RZ, 0x8, R54 ;  /* 0x00000008ff367819 */ /* 0x000fe40000011436 */
[----:B-----5:R-:W-:Y:S01]  /*3f2d0*/  ISETP.LT.AND P4, PT, R55, UR4, !P1 ;  /* 0x0000000437007c0c */ /* 0x020fe2000cf81270 */
[----:B------:R-:W3:Y:S01]  /*3f2e0*/  LDCU UR4, c[0x0][0x39c] ;  /* 0x00007380ff0477ac */ /* 0x000ee20008000800 */
[----:B------:R-:W5:Y:S01]  /*3f2f0*/  LDL.LU R55, [R1+0x388] ;  /* 0x0003880001377983 */ /* 0x000f620000300800 */
[----:B---3--:R-:W-:-:S03]  /*3f300*/  ISETP.LT.AND P3, PT, R58, UR4, !P1 ;  /* 0x000000043a007c0c */ /* 0x008fc6000cf61270 */
[----:B------:R0:W-:Y:S01]  /*3f310*/  @P5 STG.E.U8 desc[UR18][R20.64], R54 ;  /* 0x0000003614005986 */ /* 0x0001e2000c101112 */
[----:B------:R-:W2:Y:S03]  /*3f320*/  LDCU UR4, c[0x0][0x39c] ;  /* 0x00007380ff0477ac */ /* 0x000ea60008000800 */
[----:B------:R-:W3:Y:S04]  /*3f330*/  LDL.LU R58, [R1+0x108c] ;  /* 0x00108c00013a7983 */ /* 0x000ee80000300800 */
[----:B0-----:R-:W5:Y:S04]  /*3f340*/  LDL.LU.64 R20, [R1+0x1388] ;  /* 0x0013880001147983 */ /* 0x001f680000300a00 */
[----:B------:R-:W5:Y:S04]  /*3f350*/  LDL.LU R54, [R1+0x1084] ;  /* 0x0010840001367983 */ /* 0x000f680000300800 */
[----:B----4-:R0:W-:Y:S02]  /*3f360*/  @P2 STG.E.U8 desc[UR18][R62.64], R45 ;  /* 0x0000002d3e002986 */ /* 0x0101e4000c101112 */
[----:B0-----:R-:W-:-:S04]  /*3f370*/  PRMT R45, R45, 0x9910, RZ ;  /* 0x000099102d2d7816 */ /* 0x001fc800000000ff */
[----:B------:R-:W-:Y:S02]  /*3f380*/  SHF.R.S32.HI R63, RZ, 0x8, R45 ;  /* 0x00000008ff3f7819 */ /* 0x000fe4000001142d */
[----:B--2---:R-:W-:Y:S01]  /*3f390*/  ISETP.LT.AND P5, PT, R23, UR4, !P1 ;  /* 0x0000000417007c0c */ /* 0x004fe2000cfa1270 */
[----:B------:R-:W0:Y:S01]  /*3f3a0*/  LDCU UR4, c[0x0][0x39c] ;  /* 0x00007380ff0477ac */ /* 0x000e220008000800 */
[----:B------:R-:W2:Y:S04]  /*3f3b0*/  LDL.LU R23, [R1+0x1380] ;  /* 0x0013800001177983 */ /* 0x000ea80000300800 */
[----:B------:R-:W4:Y:S01]  /*3f3c0*/  LDL.LU R62, [R1+0x38c] ;  /* 0x00038c00013e7983 */ /* 0x000f220000300800 */
[----:B0-----:R-:W-:Y:S01]  /*3f3d0*/  ISETP.LT.AND P2, PT, R59, UR4, !P1 ;  /* 0x000000043b007c0c */ /* 0x001fe2000cf41270 */
[----:B------:R-:W3:Y:S02]  /*3f3e0*/  LDCU UR4, c[0x0][0x39c] ;  /* 0x00007380ff0477ac */ /* 0x000ee40008000800 */
[----:B------:R-:W2:Y:S04]  /*3f3f0*/  LDL.LU R59, [R1+0x10e0] ;  /* 0x0010e000013b7983 */ /* 0x000ea80000300800 */
[----:B------:R-:W4:Y:S04]  /*3f400*/  LDL.LU R45, [R1+0x10d8] ;  /* 0x0010d800012d7983 */ /* 0x000f280000300800 */
[----:B------:R0:W-:Y:S04]  /*3f410*/  @P0 STG.E.U8 desc[UR18][R24.64], R63 ;  /* 0x0000003f18000986 */ /* 0x0001e8000c101112 */
[----:B------:R1:W-:Y:S04]  /*3f420*/  @P4 STG.E.U8 desc[UR18][R26.64], R44 ;  /* 0x0000002c1a004986 */ /* 0x0003e8000c101112 */
[----:B0-----:R-:W4:Y:S04]  /*3f430*/  LDL.LU.64 R24, [R1+0x1378] ;  /* 0x0013780001187983 */ /* 0x001f280000300a00 */
[----:B-1----:R-:W4:Y:S01]  /*3f440*/  LDL.LU.64 R26, [R1+0x1370] ;  /* 0x00137000011a7983 */ /* 0x002f220000300a00 */
[----:B---3--:R-:W-:Y:S01]  /*3f450*/  ISETP.LT.AND P0, PT, R58, UR4, !P1 ;  /* 0x000000043a007c0c */ /* 0x008fe2000cf01270 */
[----:B------:R-:W5:Y:S02]  /*3f460*/  LDCU UR4, c[0x0][0x39c] ;  /* 0x00007380ff0477ac */ /* 0x000f640008000800 */
[----:B------:R-:W3:Y:S04]  /*3f470*/  LDL.LU R58, [R1+0x390] ;  /* 0x00039000013a7983 */ /* 0x000ee80000300800 */
[----:B------:R-:W3:Y:S01]  /*3f480*/  LDL.LU R63, [R1+0x1128] ;  /* 0x00112800013f7983 */ /* 0x000ee20000300800 */
[----:B-----5:R-:W-:Y:S01]  /*3f490*/  ISETP.LT.AND P4, PT, R54, UR4, !P1 ;  /* 0x0000000436007c0c */ /* 0x020fe2000cf81270 */
[----:B------:R-:W2:Y:S02]  /*3f4a0*/  LDCU UR4, c[0x0][0x39c] ;  /* 0x00007380ff0477ac */ /* 0x000ea40008000800 */
[----:B------:R-:W5:Y:S01]  /*3f4b0*/  LDL.LU R54, [R1+0x1124] ;  /* 0x0011240001367983 */ /* 0x000f620000300800 */
[----:B------:R-:W-:-:S04]  /*3f4c0*/  PRMT R44, R44, 0x9910, RZ ;  /* 0x000099102c2c7816 */ /* 0x000fc800000000ff */
[----:B------:R-:W-:-:S05]  /*3f4d0*/  SHF.R.S32.HI R44, RZ, 0x8, R44 ;  /* 0x00000008ff2c7819 */ /* 0x000fca000001142c */
[----:B------:R0:W-:Y:S04]  /*3f4e0*/  @P3 STG.E.U8 desc[UR18][R28.64], R44 ;  /* 0x0000002c1c003986 */ /* 0x0001e8000c101112 */
[----:B------:R1:W-:Y:S04]  /*3f4f0*/  @P5 STG.E.U8 desc[UR18][R30.64], R55 ;  /* 0x000000371e005986 */ /* 0x0003e8000c101112 */
[----:B0-----:R-:W5:Y:S04]  /*3f500*/  LDL.LU.64 R28, [R1+0x1368] ;  /* 0x00136800011c7983 */ /* 0x001f680000300a00 */
[----:B------:R-:W5:Y:S04]  /*3f510*/  LDL.LU R44, [R1+0x1360] ;  /* 0x00136000012c7983 */ /* 0x000f680000300800 */
[----:B-1----:R-:W5:Y:S01]  /*3f520*/  LDL.LU.64 R30, [R1+0x1358] ;  /* 0x00135800011e7983 */ /* 0x002f620000300a00 */
[----:B--2---:R-:W-:Y:S01]  /*3f530*/  ISETP.LT.AND P3, PT, R59, UR4, !P1 ;  /* 0x000000043b007c0c */ /* 0x004fe2000cf61270 */
[----:B------:R-:W4:Y:S01]  /*3f540*/  LDCU UR4, c[0x0][0x39c] ;  /* 0x00007380ff0477ac */ /* 0x000f220008000800 */
[----:B------:R-:W-:-:S02]  /*3f550*/  PRMT R59, R55, 0x9910, RZ ;  /* 0x00009910373b7816 */ /* 0x000fc400000000ff */
[----:B----4-:R-:W-:Y:S01]  /*3f560*/  ISETP.LT.AND P5, PT, R45, UR4, !P1 ;  /* 0x000000042d007c0c */ /* 0x010fe2000cfa1270 */
[----:B------:R-:W3:Y:S01]  /*3f570*/  LDCU UR4, c[0x0][0x39c] ;  /* 0x00007380ff0477ac */ /* 0x000ee20008000800 */
[----:B------:R-:W2:Y:S04]  /*3f580*/  LDL.LU R45, [R1+0x394] ;  /* 0x00039400012d7983 */ /* 0x000ea80000300800 */
[----:B------:R-:W4:Y:S01]  /*3f590*/  LDL.LU R55, [R1+0x1104] ;  /* 0x0011040001377983 */ /* 0x000f220000300800 */
[----:B------:R-:W-:-:S05]  /*3f5a0*/  SHF.R.S32.HI R59, RZ, 0x8, R59 ;  /* 0x00000008ff3b7819 */ /* 0x000fca000001143b */
[----:B------:R0:W-:Y:S04]  /*3f5b0*/  @P2 STG.E.U8 desc[UR18][R32.64], R59 ;  /* 0x0000003b20002986 */ /* 0x0001e8000c101112 */
[----:B0-----:R-:W2:Y:S04]  /*3f5c0*/  LDL.LU.64 R32, [R1+0x1350] ;  /* 0x0013500001207983 */ /* 0x001ea80000300a00 */
[----:B------:R-:W2:Y:S04]  /*3f5d0*/  LDL.LU R59, [R1+0x1100] ;  /* 0x00110000013b7983 */ /* 0x000ea80000300800 */
[----:B------:R0:W-:Y:S04]  /*3f5e0*/  @P0 STG.E.U8 desc[UR18][R34.64], R62 ;  /* 0x0000003e22000986 */ /* 0x0001e8000c101112 */
[----:B0-----:R-:W2:Y:S01]  /*3f5f0*/  LDL.LU.64 R34, [R1+0x1348] ;  /* 0x0013480001227983 */ /* 0x001ea20000300a00 */
[----:B---3--:R-:W-:Y:S01]  /*3f600*/  ISETP.LT.AND P2, PT, R63, UR4, !P1 ;  /* 0x000000043f007c0c */ /* 0x008fe2000cf41270 */
[----:B------:R-:W5:Y:S01]  /*3f610*/  LDCU UR4, c[0x0][0x39c] ;  /* 0x00007380ff0477ac */ /* 0x000f620008000800 */
[----:B------:R-:W-:-:S02]  /*3f620*/  PRMT R63, R62, 0x9910, RZ ;  /* 0x000099103e3f7816 */ /* 0x000fc400000000ff */
[----:B-----5:R-:W-:Y:S01]  /*3f630*/  ISETP.LT.AND P0, PT, R54, UR4, !P1 ;  /* 0x0000000436007c0c */ /* 0x020fe2000cf01270 */
[----:B------:R-:W4:Y:S01]  /*3f640*/  LDCU UR4, c[0x0][0x39c] ;  /* 0x00007380ff0477ac */ /* 0x000f220008000800 */
[----:B------:R-:W3:Y:S04]  /*3f650*/  LDL.LU R54, [R1+0x398] ;  /* 0x0003980001367983 */ /* 0x000ee80000300800 */
[----:B------:R-:W5:Y:S01]  /*3f660*/  LDL.LU R62, [R1+0x10d4] ;  /* 0x0010d400013e7983 */ /* 0x000f620000300800 */
[----:B------:R-:W-:-:S05]  /*3f670*/  SHF.R.S32.HI R63, RZ, 0x8, R63 ;  /* 0x00000008ff3f7819 */ /* 0x000fca000001143f */
[----:B------:R0:W-:Y:S04]  /*3f680*/  @P4 STG.E.U8 desc[UR18][R36.64], R63 ;  /* 0x0000003f24004986 */ /* 0x0001e8000c101112 */
[----:B0-----:R-:W3:Y:S04]  /*3f690*/  LDL.LU.64 R36, [R1+0x1340] ;  /* 0x0013400001247983 */ /* 0x001ee80000300a00 */
[----:B------:R-:W3:Y:S04]  /*3f6a0*/  LDL.LU R63, [R1+0x10d0] ;  /* 0x0010d000013f7983 */ /* 0x000ee80000300800 */
[----:B------:R0:W-:Y:S04]  /*3f6b0*/  @P3 STG.E.U8 desc[UR18][R38.64], R58 ;  /* 0x0000003a26003986 */ /* 0x0001e8000c101112 */
[----:B0-----:R-:W3:Y:S01]  /*3f6c0*/  LDL.LU.64 R38, [R1+0x1338] ;  /* 0x0013380001267983 */ /* 0x001ee20000300a00 */
[----:B------:R-:W-:-:S04]  /*3f6d0*/  PRMT R58, R58, 0x9910, RZ ;  /* 0x000099103a3a7816 */ /* 0x000fc800000000ff */
[----:B------:R-:W-:-:S05]  /*3f6e0*/  SHF.R.S32.HI R58, RZ, 0x8, R58 ;  /* 0x00000008ff3a7819 */ /* 0x000fca000001143a */
[----:B------:R0:W-:Y:S01]  /*3f6f0*/  @P5 STG.E.U8 desc[UR18][R40.64], R58 ;  /* 0x0000003a28005986 */ /* 0x0001e2000c101112 */
[----:B----4-:R-:W-:Y:S01]  /*3f700*/  ISETP.LT.AND P4, PT, R55, UR4, !P1 ;  /* 0x0000000437007c0c */ /* 0x010fe2000cf81270 */
[----:B------:R-:W2:Y:S02]  /*3f710*/  LDCU UR4, c[0x0][0x39c] ;  /* 0x00007380ff0477ac */ /* 0x000ea40008000800 */
[----:B------:R-:W4:Y:S01]  /*3f720*/  LDL.LU R55, [R1+0x39c] ;  /* 0x00039c0001377983 */ /* 0x000f220000300800 */
[----:B--2---:R-:W-:Y:S01]  /*3f730*/  ISETP.LT.AND P3, PT, R59, UR4, !P1 ;  /* 0x000000043b007c0c */ /* 0x004fe2000cf61270 */
[----:B------:R-:W5:Y:S02]  /*3f740*/  LDCU UR4, c[0x0][0x39c] ;  /* 0x00007380ff0477ac */ /* 0x000f640008000800 */
[----:B------:R-:W2:Y:S04]  /*3f750*/  LDL.LU R59, [R1+0x10f0] ;  /* 0x0010f000013b7983 */ /* 0x000ea80000300800 */
[----:B0-----:R-:W4:Y:S04]  /*3f760*/  LDL.LU.64 R40, [R1+0x1330] ;  /* 0x0013300001287983 */ /* 0x001f280000300a00 */
[----:B------:R-:W4:Y:S04]  /*3f770*/  LDL.LU R58, [R1+0x10b8] ;  /* 0x0010b800013a7983 */ /* 0x000f280000300800 */
[----:B------:R0:W-:Y:S01]  /*3f780*/  @P2 STG.E.U8 desc[UR18][R66.64], R45 ;  /* 0x0000002d42002986 */ /* 0x0001e2000c101112 */
[----:B-----5:R-:W-:Y:S01]  /*3f790*/  ISETP.LT.AND P5, PT, R62, UR4, !P1 ;  /* 0x000000043e007c0c */ /* 0x020fe2000cfa1270 */
[----:B------:R-:W3:Y:S02]  /*3f7a0*/  LDCU UR4, c[0x0][0x39c] ;  /* 0x00007380ff0477ac */ /* 0x000ee40008000800 */
[----:B------:R-:W5:Y:S01]  /*3f7b0*/  LDL.LU R62, [R1+0x3a0] ;  /* 0x0003a000013e7983 */ /* 0x000f620000300800 */
[----:B---3--:R-:W-:Y:S01]  /*3f7c0*/  ISETP.LT.AND P2, PT, R63, UR4, !P1 ;  /* 0x000000043f007c0c */ /* 0x008fe2000cf41270 */
[----:B------:R-:W2:Y:S02]  /*3f7d0*/  LDCU UR4, c[0x0][0x39c] ;  /* 0x00007380ff0477ac */ /* 0x000ea40008000800 */
[----:B------:R-:W3:Y:S04]  /*3f7e0*/  LDL.LU R63, [R1+0x10c0] ;  /* 0x0010c000013f7983 */ /* 0x000ee80000300800 */
[----:B0-----:R-:W5:Y:S01]  /*3f7f0*/  LDL.LU R67, [R1+0x1080] ;  /* 0x0010800001437983 */ /* 0x001f620000300800 */
[----:B------:R-:W-:-:S03]  /*3f800*/  PRMT R45, R45, 0x9910, RZ ;  /* 0x000099102d2d7816 */ /* 0x000fc600000000ff */
[----:B------:R-:W5:Y:S01]  /*3f810*/  LDL.LU R66, [R1+0x3a4] ;  /* 0x0003a40001427983 */ /* 0x000f620000300800 */
[----:B------:R-:W-:-:S05]  /*3f820*/  SHF.R.S32.HI R45, RZ, 0x8, R45 ;  /* 0x00000008ff2d7819 */ /* 0x000fca000001142d */
[----:B------:R0:W-:Y:S04]  /*3f830*/  @P0 STG.E.U8 desc[UR18][R42.64], R45 ;  /* 0x0000002d2a000986 */ /* 0x0001e8000c101112 */
[----:B------:R1:W-:Y:S04]  /*3f840*/  @P4 STG.E.U8 desc[UR18][R46.64], R54 ;  /* 0x000000362e004986 */ /* 0x0003e8000c101112 */
[----:B0-----:R-:W5:Y:S04]  /*3f850*/  LDL.LU.64 R42, [R1+0x1328] ;  /* 0x00132800012a7983 */ /* 0x001f680000300a00 */
[----:B------:R-:W5:Y:S04]  /*3f860*/  LDL.LU R45, [R1+0x1320] ;  /* 0x00132000012d7983 */ /* 0x000f680000300800 */
[----:B-1----:R-:W5:Y:S01]  /*3f870*/  LDL.LU.64 R46, [R1+0x1318] ;  /* 0x00131800012e7983 */ /* 0x002f620000300a00 */
[----:B------:R-:W-:-:S04]  /*3f880*/  PRMT R54, R54, 0x9910, RZ ;  /* 0x0000991036367816 */ /* 0x000fc800000000ff */
[----:B------:R-:W-:-:S05]  /*3f890*/  SHF.R.S32.HI R54, RZ, 0x8, R54 ;  /* 0x00000008ff367819 */ /* 0x000fca0000011436 */
[----:B------:R0:W-:Y:S01]  /*3f8a0*/  @P3 STG.E.U8 desc[UR18][R48.64], R54 ;  /* 0x0000003630003986 */ /* 0x0001e2000c101112 */
[----:B--2---:R-:W-:Y:S01]  /*3f8b0*/  ISETP.LT.AND P0, PT, R59, UR4, !P1 ;  /* 0x000000043b007c0c */ /* 0x004fe2000cf01270 */
[----:B------:R-:W4:Y:S02]  /*3f8c0*/  LDCU UR4, c[0x0][0x39c] ;  /* 0x00007380ff0477ac */ /* 0x000f240008000800 */
[----:B----4-:R-:W-:Y:S01]  /*3f8d0*/  ISETP.LT.AND P4, PT, R58, UR4, !P1 ;  /* 0x000000043a007c0c */ /* 0x010fe2000cf81270 */
[----:B------:R-:W3:Y:S01]  /*3f8e0*/  LDCU UR4, c[0x0][0x39c] ;  /* 0x00007380ff0477ac */ /* 0x000ee20008000800 */
[----:B------:R-:W2:Y:S04]  /*3f8f0*/  LDL.LU R58, [R1+0x1098] ;  /* 0x00109800013a7983 */ /* 0x000ea80000300800 */
[----:B------:R-:W4:Y:S04]  /*3f900*/  LDL.LU R59, [R1+0x1094] ;  /* 0x00109400013b7983 */ /* 0x000f280000300800 */
[----:B0-----:R-:W4:Y:S04]  /*3f910*/  LDL.LU.64 R48, [R1+0x1310] ;  /* 0x0013100001307983 */ /* 0x001f280000300a00 */
[----:B------:R-:W4:Y:S04]  /*3f920*/  LDL.LU R54, [R1+0x1308] ;  /* 0x0013080001367983 */ /* 0x000f280000300800 */
[----:B------:R0:W-:Y:S04]  /*3f930*/  @P5 STG.E.U8 desc[UR18][R50.64], R55 ;  /* 0x0000003732005986 */ /* 0x0001e8000c101112 */
[----:B0-----:R-:W4:Y:S01]  /*3f940*/  LDL.LU.64 R50, [R1+0x1300] ;  /* 0x0013000001327983 */ /* 0x001f220000300a00 */
[----:B---3--:R-:W-:Y:S01]  /*3f950*/  ISETP.LT.AND P3, PT, R63, UR4, !P1 ;  /* 0x000000043f007c0c */ /* 0x008fe2000cf61270 */
[----:B------:R-:W5:Y:S02]  /*3f960*/  LDCU UR4, c[0x0][0x39c] ;  /* 0x00007380ff0477ac */ /* 0x000f640008000800 */
        /* <DEDUP_REMOVED lines=8> */
[----:B0-----:R-:W5:Y:S01]  /*3f9f0*/  LDL.LU.64 R52, [R1+0x12f8] ;  /* 0x0012f80001347983 */ /* 0x001f620000300a00 */
[----:B-1----:R-:W-:-:S03]  /*3fa00*/  PRMT R62, R62, 0x9910, RZ ;  /* 0x000099103e3e7816 */ /* 0x002fc600000000ff */
[----:B------:R-:W5:Y:S01]  /*3fa10*/  LDL.LU R55, [R1+0x12f4] ;  /* 0x0012f40001377983 */ /* 0x000f620000300800 */
[----:B------:R-:W-:-:S05]  /*3fa20*/  SHF.R.S32.HI R62, RZ, 0x8, R62 ;  /* 0x00000008ff3e7819 */ /* 0x000fca000001143e */
[----:B------:R-:W-:Y:S04]  /*3fa30*/  @P4 STG.E.U8 desc[UR18][R60.64], R62 ;  /* 0x0000003e3c004986 */ /* 0x000fe8000c101112 */
[----:B------:R0:W-:Y:S02]  /*3fa40*/  @P3 STG.E.U8 desc[UR18][R64.64], R66 ;  /* 0x0000004240003986 */ /* 0x0001e4000c101112 */
[----:B0-----:R-:W-:-:S04]  /*3fa50*/  PRMT R66, R66, 0x9910, RZ ;  /* 0x0000991042427816 */ /* 0x001fc800000000ff */
[----:B------:R-:W-:Y:S02]  /*3fa60*/  SHF.R.S32.HI R66, RZ, 0x8, R66 ;  /* 0x00000008ff427819 */ /* 0x000fe40000011442 */
[----:B--2---:R-:W-:Y:S01]  /*3fa70*/  ISETP.LT.AND P2, PT, R58, UR4, !P1 ;  /* 0x000000043a007c0c */ /* 0x004fe2000cf41270 */
[----:B------:R-:W4:Y:S01]  /*3fa80*/  LDCU UR4, c[0x0][0x39c] ;  /* 0x00007380ff0477ac */ /* 0x000f220008000800 */
[----:B------:R-:W2:Y:S04]  /*3fa90*/  LDL.LU R58, [R1+0x12f0] ;  /* 0x0012f000013a7983 */ /* 0x000ea80000300800 */
[----:B------:R-:W2:Y:S01]  /*3faa0*/  LDL.LU.64 R56, [R1+0x12e8] ;  /* 0x0012e80001387983 */ /* 0x000ea20000300a00 */
[----:B----4-:R-:W-:Y:S01]  /*3fab0*/  ISETP.LT.AND P0, PT, R59, UR4, !P1 ;  /* 0x000000043b007c0c */ /* 0x010fe2000cf01270 */
[----:B------:R-:W3:Y:S02]  /*3fac0*/  LDCU UR4, c[0x0][0x39c] ;  /* 0x00007380ff0477ac */ /* 0x000ee40008000800 */
[----:B------:R-:W4:Y:S04]  /*3fad0*/  LDL.LU R59, [R1+0x12e0] ;  /* 0x0012e000013b7983 */ /* 0x000f280000300800 */
[----:B------:R-:W2:Y:S04]  /*3fae0*/  LDL.LU.64 R60, [R1+0x12d8] ;  /* 0x0012d800013c7983 */ /* 0x000ea80000300a00 */
[----:B------:R-:W2:Y:S04]  /*3faf0*/  LDL.LU R62, [R1+0x12d4] ;  /* 0x0012d400013e7983 */ /* 0x000ea80000300800 */
[----:B------:R0:W-:Y:S01]  /*3fb00*/  @P5 STG.E.U8 desc[UR18][R92.64], R66 ;  /* 0x000000425c005986 */ /* 0x0001e2000c101112 */
[----:B---3--:R-:W-:Y:S01]  /*3fb10*/  ISETP.LT.AND P4, PT, R63, UR4, !P1 ;  /* 0x000000043f007c0c */ /* 0x008fe2000cf81270 */
[----:B------:R-:W5:Y:S02]  /*3fb20*/  LDCU UR4, c[0x0][0x39c] ;  /* 0x00007380ff0477ac */ /* 0x000f640008000800 */
[----:B------:R-:W3:Y:S04]  /*3fb30*/  LDL.LU R63, [R1+0x12d0] ;  /* 0x0012d000013f7983 */ /* 0x000ee80000300800 */
[----:B------:R-:W2:Y:S01]  /*3fb40*/  LDL.LU.64 R64, [R1+0x12c8] ;  /* 0x0012c80001407983 */ /* 0x000ea20000300a00 */
[----:B-----5:R-:W-:Y:S01]  /*3fb50*/  ISETP.LT.AND P3, PT, R67, UR4, !P1 ;  /* 0x0000000443007c0c */ /* 0x020fe2000cf61270 */
[----:B------:R-:W1:Y:S02]  /*3fb60*/  LDCU UR4, c[0x0][0x39c] ;  /* 0x00007380ff0477ac */ /* 0x000e640008000800 */
[----:B------:R-:W5:Y:S04]  /*3fb70*/  LDL.LU R67, [R1+0x1054] ;  /* 0x0010540001437983 */ /* 0x000f680000300800 */
[----:B0-----:R-:W2:Y:S04]  /*3fb80*/  LDL.LU R66, [R1+0x12c0] ;  /* 0x0012c00001427983 */ /* 0x001ea80000300800 */
[----:B------:R-:W1:Y:S04]  /*3fb90*/  LDL.LU R92, [R1+0x1044] ;  /* 0x00104400015c7983 */ /* 0x000e680000300800 */
[----:B------:R-:W2:Y:S01]  /*3fba0*/  LDL.LU R93, [R1+0x3a8] ;  /* 0x0003a800015d7983 */ /* 0x000ea20000300800 */
[----:B-1----:R-:W-:Y:S01]  /*3fbb0*/  ISETP.LT.AND P5, PT, R92, UR4, !P1 ;  /* 0x000000045c007c0c */ /* 0x002fe2000cfa1270 */
[----:B------:R-:W0:Y:S02]  /*3fbc0*/  LDCU UR4, c[0x0][0x39c] ;  /* 0x00007380ff0477ac */ /* 0x000e240008000800 */
[----:B------:R-:W3:Y:S04]  /*3fbd0*/  LDL.LU R92, [R1+0x100c] ;  /* 0x00100c00015c7983 */ /* 0x000ee80000300800 */
[----:B--2---:R1:W-:Y:S04]  /*3fbe0*/  @P2 STG.E.U8 desc[UR18][R90.64], R93 ;  /* 0x0000005d5a002986 */ /* 0x0043e8000c101112 */
[----:B-1----:R-:W0:Y:S01]  /*3fbf0*/  LDL.LU R91, [R1+0x103c] ;  /* 0x00103c00015b7983 */ /* 0x002e220000300800 */
[----:B------:R-:W-:-:S04]  /*3fc00*/  PRMT R90, R93, 0x9910, RZ ;  /* 0x000099105d5a7816 */ /* 0x000fc800000000ff */
[----:B------:R-:W-:-:S05]  /*3fc10*/  SHF.R.S32.HI R90, RZ, 0x8, R90 ;  /* 0x00000008ff5a7819 */ /* 0x000fca000001145a */
[----:B------:R1:W-:Y:S01]  /*3fc20*/  @P0 STG.E.U8 desc[UR18][R88.64], R90 ;  /* 0x0000005a58000986 */ /* 0x0003e2000c101112 */
[----:B0-----:R-:W-:Y:S01]  /*3fc30*/  ISETP.LT.AND P2, PT, R91, UR4, !P1 ;  /* 0x000000045b007c0c */ /* 0x001fe2000cf41270 */
[----:B------:R-:W5:Y:S02]  /*3fc40*/  LDCU UR4, c[0x0][0x39c] ;  /* 0x00007380ff0477ac */ /* 0x000f640008000800 */
[----:B------:R-:W2:Y:S04]  /*3fc50*/  LDL.LU R91, [R1+0x3b4] ;  /* 0x0003b400015b7983 */ /* 0x000ea80000300800 */
[----:B------:R-:W2:Y:S04]  /*3fc60*/  LDL.LU R93, [R1+0x1014] ;  /* 0x00101400015d7983 */ /* 0x000ea80000300800 */
[----:B-1----:R-:W2:Y:S04]  /*3fc70*/  LDL.LU R90, [R1+0x3ac] ;  /* 0x0003ac00015a7983 */ /* 0x002ea80000300800 */
[----:B------:R-:W4:Y:S04]  /*3fc80*/  LDL.LU R88, [R1+0xfe0] ;  /* 0x000fe00001587983 */ /* 0x000f280000300800 */
[----:B------:R-:W4:Y:S01]  /*3fc90*/  LDL.LU R89, [R1+0x3b0] ;  /* 0x0003b00001597983 */ /* 0x000f220000300800 */
[----:B-----5:R-:W-:Y:S01]  /*3fca0*/  ISETP.LT.AND P0, PT, R67, UR4, !P1 ;  /* 0x0000000443007c0c */ /* 0x020fe2000cf01270 */
[----:B------:R-:W3:Y:S02]  /*3fcb0*/  LDCU UR4, c[0x0][0x39c] ;  /* 0x00007380ff0477ac */ /* 0x000ee40008000800 */
[----:B------:R-:W5:Y:S04]  /*3fcc0*/  LDL.LU R67, [R1+0x12bc] ;  /* 0x0012bc0001437983 */ /* 0x000f680000300800 */
[----:B--2---:R0:W-:Y:S01]  /*3fcd0*/  @P4 STG.E.U8 desc[UR18][R86.64], R90 ;  /* 0x0000005a56004986 */ /* 0x0041e2000c101112 */
[----:B---3--:R-:W-:Y:S01]  /*3fce0*/  ISETP.LT.AND P4, PT, R92, UR4, !P1 ;  /* 0x000000045c007c0c */ /* 0x008fe2000cf81270 */
[----:B------:R-:W1:Y:S02]  /*3fcf0*/  LDCU UR4, c[0x0][0x39c] ;  /* 0x00007380ff0477ac */ /* 0x000e640008000800 */
[----:B------:R-:W2:Y:S04]  /*3fd00*/  LDL.LU R92, [R1+0x3bc] ;  /* 0x0003bc00015c7983 */ /* 0x000ea80000300800 */
[----:B0-----:R-:W3:Y:S01]  /*3fd10*/  LDL.LU R87, [R1+0xffc] ;  /* 0x000ffc0001577983 */ /* 0x001ee20000300800 */
[----:B------:R-:W-:-:S04]  /*3fd20*/  PRMT R86, R90, 0x9910, RZ ;  /* 0x000099105a567816 */ /* 0x000fc800000000ff */
[----:B------:R-:W-:-:S05]  /*3fd30*/  SHF.R.S32.HI R86, RZ, 0x8, R86 ;  /* 0x00000008ff567819 */ /* 0x000fca0000011456 */
[----:B------:R0:W-:Y:S04]  /*3fd40*/  @P3 STG.E.U8 desc[UR18][R84.64], R86 ;  /* 0x0000005654003986 */ /* 0x0001e8000c101112 */
[----:B0-----:R-:W5:Y:S01]  /*3fd50*/  LDL.LU R85, [R1+0xff8] ;  /* 0x000ff80001557983 */ /* 0x001f620000300800 */
[----:B-1----:R-:W-:Y:S01]  /*3fd60*/  ISETP.LT.AND P3, PT, R93, UR4, !P1 ;  /* 0x000000045d007c0c */ /* 0x002fe2000cf61270 */
[----:B------:R-:W0:Y:S02]  /*3fd70*/  LDCU UR4, c[0x0][0x39c] ;  /* 0x00007380ff0477ac */ /* 0x000e240008000800 */
[----:B----4-:R1:W-:Y:S04]  /*3fd80*/  @P5 STG.E.U8 desc[UR18][R82.64], R89 ;  /* 0x0000005952005986 */ /* 0x0103e8000c101112 */
[----:B------:R-:W4:Y:S01]  /*3fd90*/  LDL.LU R93, [R1+0x3b8] ;  /* 0x0003b800015d7983 */ /* 0x000f220000300800 */
[----:B0-----:R-:W-:Y:S01]  /*3fda0*/  ISETP.LT.AND P5, PT, R88, UR4, !P1 ;  /* 0x0000000458007c0c */ /* 0x001fe2000cfa1270 */
[----:B------:R-:W3:Y:S01]  /*3fdb0*/  LDCU UR4, c[0x0][0x39c] ;  /* 0x00007380ff0477ac */ /* 0x000ee20008000800 */
[----:B-1----:R-:W-:-:S02]  /*3fdc0*/  PRMT R82, R89, 0x9910, RZ ;  /* 0x0000991059527816 */ /* 0x002fc400000000ff */
[----:B------:R-:W4:Y:S02]  /*3fdd0*/  LDL.LU R89, [R1+0xfd8] ;  /* 0x000fd80001597983 */ /* 0x000f240000300800 */
[----:B------:R-:W-:Y:S02]  /*3fde0*/  SHF.R.S32.HI R82, RZ, 0x8, R82 ;  /* 0x00000008ff527819 */ /* 0x000fe40000011452 */
[----:B------:R-:W4:Y:S04]  /*3fdf0*/  LDL.LU R86, [R1+0xfdc] ;  /* 0x000fdc0001567983 */ /* 0x000f280000300800 */
[----:B------:R-:W-:Y:S04]  /*3fe00*/  @P2 STG.E.U8 desc[UR18][R80.64], R82 ;  /* 0x0000005250002986 */ /* 0x000fe8000c101112 */
[----:B------:R-:W4:Y:S04]  /*3fe10*/  LDL.LU R84, [R1+0xfc4] ;  /* 0x000fc40001547983 */ /* 0x000f280000300800 */
[----:B------:R0:W-:Y:S04]  /*3fe20*/  @P0 STG.E.U8 desc[UR18][R78.64], R91 ;  /* 0x0000005b4e000986 */ /* 0x0001e8000c101112 */
[----:B------:R-:W4:Y:S01]  /*3fe30*/  LDL.LU R83, [R1+0xfc0] ;  /* 0x000fc00001537983 */ /* 0x000f220000300800 */
[----:B0-----:R-:W-:-:S04]  /*3fe40*/  PRMT R78, R91, 0x9910, RZ ;  /* 0x000099105b4e7816 */ /* 0x001fc800000000ff */
[----:B------:R-:W-:-:S05]  /*3fe50*/  SHF.R.S32.HI R78, RZ, 0x8, R78 ;  /* 0x00000008ff4e7819 */ /* 0x000fca000001144e */
[----:B------:R0:W-:Y:S01]  /*3fe60*/  @P4 STG.E.U8 desc[UR18][R76.64], R78 ;  /* 0x0000004e4c004986 */ /* 0x0001e2000c101112 */
[----:B---3--:R-:W-:Y:S01]  /*3fe70*/  ISETP.LT.AND P2, PT, R87, UR4, !P1 ;  /* 0x0000000457007c0c */ /* 0x008fe2000cf41270 */
[----:B------:R-:W5:Y:S01]  /*3fe80*/  LDCU UR4, c[0x0][0x39c] ;  /* 0x00007380ff0477ac */ /* 0x000f620008000800 */
[----:B--2---:R-:W-:-:S04]  /*3fe90*/  PRMT R79, R92, 0x9910, RZ ;  /* 0x000099105c4f7816 */ /* 0x004fc800000000ff */
[----:B0-----:R-:W-:Y:S02]  /*3fea0*/  SHF.R.S32.HI R76, RZ, 0x8, R79 ;  /* 0x00000008ff4c7819 */ /* 0x001fe4000001144f */
[----:B-----5:R-:W-:Y:S01]  /*3feb0*/  ISETP.LT.AND P0, PT, R85, UR4, !P1 ;  /* 0x0000000455007c0c */ /* 0x020fe2000cf01270 */
[----:B------:R-:W-:Y:S01]  /*3fec0*/  @P3 STG.E.U8 desc[UR18][R74.64], R92 ;  /* 0x0000005c4a003986 */ /* 0x000fe2000c101112 */
[----:B------:R-:W0:Y:S03]  /*3fed0*/  LDCU UR4, c[0x0][0x39c] ;  /* 0x00007380ff0477ac */ /* 0x000e260008000800 */
[----:B------:R-:W2:Y:S04]  /*3fee0*/  LDL.LU R85, [R1+0x100] ;  /* 0x0001000001557983 */ /* 0x000ea80000300800 */
[----:B------:R-:W2:Y:S04]  /*3fef0*/  LDL.LU R87, [R1+0x104] ;  /* 0x0001040001577983 */ /* 0x000ea80000300800 */
[----:B------:R-:W3:Y:S04]  /*3ff00*/  LDL.LU R90, [R1+0x108] ;  /* 0x00010800015a7983 */ /* 0x000ee80000300800 */
[----:B------:R-:W3:Y:S04]  /*3ff10*/  LDL.LU R88, [R1+0x10c] ;  /* 0x00010c0001587983 */ /* 0x000ee80000300800 */
[----:B------:R-:W5:Y:S04]  /*3ff20*/  LDL.LU R79, [R1+0x1020] ;  /* 0x00102000014f7983 */ /* 0x000f680000300800 */
[----:B------:R1:W-:Y:S04]  /*3ff30*/  @P5 STG.E.U8 desc[UR18][R72.64], R76 ;  /* 0x0000004c48005986 */ /* 0x0003e8000c101112 */
[----:B------:R-:W3:Y:S04]  /*3ff40*/  LDL.LU R77, [R1+0xff0] ;  /* 0x000ff000014d7983 */ /* 0x000ee80000300800 */
[----:B-1----:R-:W5:Y:S04]  /*3ff50*/  LDL.LU R76, [R1+0xff4] ;  /* 0x000ff400014c7983 */ /* 0x002f680000300800 */
[----:B------:R-:W5:Y:S01]  /*3ff60*/  LDL.LU R75, [R1+0xfcc] ;  /* 0x000fcc00014b7983 */ /* 0x000f620000300800 */
[----:B----4-:R-:W-:-:S05]  /*3ff70*/  PRMT R74, R93, 0x9910, RZ ;  /* 0x000099105d4a7816 */ /* 0x010fca00000000ff */
[----:B------:R-:W-:Y:S01]  /*3ff80*/  IMAD.MOV.U32 R72, RZ, RZ, R74 ;  /* 0x000000ffff487224 */ /* 0x000fe200078e004a */
[----:B------:R1:W-:Y:S01]  /*3ff90*/  @P2 STG.E.U8 desc[UR18][R70.64], R93 ;  /* 0x0000005d46002986 */ /* 0x0003e2000c101112 */
[----:B0-----:R-:W-:Y:S01]  /*3ffa0*/  ISETP.LT.AND P4, PT, R89, UR4, !P1 ;  /* 0x0000000459007c0c */ /* 0x001fe2000cf81270 */
[----:B------:R-:W0:Y:S01]  /*3ffb0*/  LDCU UR4, c[0x0][0x39c] ;  /* 0x00007380ff0477ac */ /* 0x000e220008000800 */
[----:B------:R-:W-:Y:S01]  /*3ffc0*/  ISETP.LT.AND P3, PT, R86, UR6, !P1 ;  /* 0x0000000656007c0c */ /* 0x000fe2000cf61270 */
[----:B------:R-:W4:Y:S01]  /*3ffd0*/  LDL.LU R89, [R1+0x110] ;  /* 0x0001100001597983 */ /* 0x000f220000300800 */
[----:B------:R-:W-:Y:S01]  /*3ffe0*/  ISETP.LT.AND P5, PT, R84, UR7, !P1 ;  /* 0x0000000754007c0c */ /* 0x000fe2000cfa1270 */
[----:B------:R-:W3:Y:S02]  /*3fff0*/  LDCU UR6, c[0x0][0x39c] ;  /* 0x00007380ff0677ac */ /* 0x000ee40008000800 */
[----:B------:R-:W4:Y:S01]  /*40000*/  LDL.LU R91, [R1+0x114] ;  /* 0x00011400015b7983 */ /* 0x000f220000300800 */
[----:B------:R-:W5:Y:S01]  /*40010*/  LDCU UR7, c[0x0][0x39c] ;  /* 0x00007380ff0777ac */ /* 0x000f620008000800 */
[----:B-1----:R-:W-:Y:S01]  /*40020*/  SHF.R.S32.HI R70, RZ, 0x8, R72 ;  /* 0x00000008ff467819 */ /* 0x002fe20000011448 */
[----:B------:R-:W-:Y:S01]  /*40030*/  VIADD R71, R3, UR5 ;  /* 0x0000000503477c36 */ /* 0x000fe20008000000 */
[----:B------:R-:W4:Y:S04]  /*40040*/  LDL.LU R78, [R1+0xfc8] ;  /* 0x000fc800014e7983 */ /* 0x000f280000300800 */
[----:B------:R1:W-:Y:S01]  /*40050*/  @P0 STG.E.U8 desc[UR18][R68.64], R70 ;  /* 0x0000004644000986 */ /* 0x0003e2000c101112 */
[----:B------:R-:W-:Y:S01]  /*40060*/  VIADD R3, R71, UR5 ;  /* 0x0000000547037c36 */ /* 0x000fe20008000000 */
[----:B------:R-:W-:Y:S01]  /*40070*/  ISETP.LT.AND P2, PT, R83, UR9, !P1 ;  /* 0x0000000953007c0c */ /* 0x000fe2000cf41270 */
[----:B------:R-:W0:Y:S01]  /*40080*/  LDCU UR9, c[0x0][0x39c] ;  /* 0x00007380ff0977ac */ /* 0x000e220008000800 */
[----:B------:R-:W4:Y:S04]  /*40090*/  LDL.LU R92, [R1+0x118] ;  /* 0x00011800015c7983 */ /* 0x000f280000300800 */
[----:B------:R-:W4:Y:S01]  /*400a0*/  LDL.LU R93, [R1+0x11c] ;  /* 0x00011c00015d7983 */ /* 0x000f220000300800 */
[----:B-1----:R-:W-:-:S04]  /*400b0*/  IADD3 R70, P0, PT, R71, R2, RZ ;  /* 0x0000000247467210 */ /* 0x002fc80007f1e0ff */
[----:B------:R-:W-:Y:S02]  /*400c0*/  LEA.HI.X.SX32 R71, R71, R0, 0x1, P0 ;  /* 0x0000000047477211 */ /* 0x000fe400000f0eff */
[----:B------:R-:W-:-:S04]  /*400d0*/  IADD3 R68, P0, PT, R3, R2, RZ ;  /* 0x0000000203447210 */ /* 0x000fc80007f1e0ff */
[----:B------:R-:W-:Y:S02]  /*400e0*/  LEA.HI.X.SX32 R69, R3, R0, 0x1, P0 ;  /* 0x0000000003457211 */ /* 0x000fe400000f0eff */
[----:B--2---:R-:W-:-:S04]  /*400f0*/  F2FP.SATFINITE.E4M3.F32.PACK_AB_MERGE_C R74, R87, R85, RZ ;  /* 0x00000055574a723e */ /* 0x004fc800048070ff */
[----:B------:R-:W-:Y:S01]  /*40100*/  PRMT R72, R74, 0x9910, RZ ;  /* 0x000099104a487816 */ /* 0x000fe200000000ff */
[----:B------:R1:W-:Y:S03]  /*40110*/  @P4 STG.E.U8 desc[UR18][R70.64], R74 ;  /* 0x0000004a46004986 */ /* 0x0003e6000c101112 */
[----:B------:R-:W-:Y:S01]  /*40120*/  SHF.R.S32.HI R72, RZ, 0x8, R72 ;  /* 0x00000008ff487819 */ /* 0x000fe20000011448 */
[----:B-1----:R-:W-:-:S04]  /*40130*/  VIADD R71, R3, UR5 ;  /* 0x0000000503477c36 */ /* 0x002fc80008000000 */
[----:B------:R-:W-:Y:S01]  /*40140*/  VIADD R3, R71, UR5 ;  /* 0x0000000547037c36 */ /* 0x000fe20008000000 */
[----:B------:R1:W-:Y:S01]  /*40150*/  @P3 STG.E.U8 desc[UR18][R68.64], R72 ;  /* 0x0000004844003986 */ /* 0x0003e2000c101112 */
[----:B---3--:R-:W-:Y:S01]  /*40160*/  ISETP.LT.AND P3, PT, R77, UR6, !P1 ;  /* 0x000000064d007c0c */ /* 0x008fe2000cf61270 */
[----:B------:R-:W2:Y:S01]  /*40170*/  LDCU UR6, c[0x0][0x39c] ;  /* 0x00007380ff0677ac */ /* 0x000ea20008000800 */
[----:B------:R-:W-:Y:S01]  /*40180*/  F2FP.SATFINITE.E4M3.F32.PACK_AB_MERGE_C R73, R88, R90, RZ ;  /* 0x0000005a5849723e */ /* 0x000fe200048070ff */
[----:B------:R-:W3:Y:S01]  /*40190*/  LDL.LU R77, [R1+0x1008] ;  /* 0x00100800014d7983 */ /* 0x000ee20000300800 */
[----:B-1----:R-:W-:-:S04]  /*401a0*/  IADD3 R68, P4, PT, R3, R2, RZ ;  /* 0x0000000203447210 */ /* 0x002fc80007f9e0ff */
[----:B------:R-:W-:Y:S02]  /*401b0*/  LEA.HI.X.SX32 R69, R3, R0, 0x1, P4 ;  /* 0x0000000003457211 */ /* 0x000fe400020f0eff */
[----:B-----5:R-:W-:Y:S02]  /*401c0*/  ISETP.LT.AND P4, PT, R76, UR7, !P1 ;  /* 0x000000074c007c0c */ /* 0x020fe4000cf81270 */
[----:B------:R-:W-:Y:S01]  /*401d0*/  IADD3 R70, P0, PT, R71, R2, RZ ;  /* 0x0000000247467210 */ /* 0x000fe20007f1e0ff */
[----:B------:R-:W2:Y:S01]  /*401e0*/  LDL.LU R76, [R1+0xfec] ;  /* 0x000fec00014c7983 */ /* 0x000ea20000300800 */
[----:B------:R-:W-:Y:S01]  /*401f0*/  PRMT R72, R73, 0x9910, RZ ;  /* 0x0000991049487816 */ /* 0x000fe200000000ff */
[----:B------:R-:W-:Y:S01]  /*40200*/  VIADD R3, R3, UR5 ;  /* 0x0000000503037c36 */ /* 0x000fe20008000000 */
[----:B------:R-:W-:Y:S01]  /*40210*/  LEA.HI.X.SX32 R71, R71, R0, 0x1, P0 ;  /* 0x0000000047477211 */ /* 0x000fe200000f0eff */
[----:B------:R-:W1:Y:S01]  /*40220*/  LDCU UR7, c[0x0][0x39c] ;  /* 0x00007380ff0777ac */ /* 0x000e620008000800 */
[----:B------:R-:W-:-:S03]  /*40230*/  SHF.R.S32.HI R72, RZ, 0x8, R72 ;  /* 0x00000008ff487819 */ /* 0x000fc60000011448 */
[----:B------:R-:W-:Y:S04]  /*40240*/  @P5 STG.E.U8 desc[UR18][R70.64], R73 ;  /* 0x0000004946005986 */ /* 0x000fe8000c101112 */
[----:B------:R5:W-:Y:S01]  /*40250*/  @P2 STG.E.U8 desc[UR18][R68.64], R72 ;  /* 0x0000004844002986 */ /* 0x000be2000c101112 */
[----:B0-----:R-:W-:Y:S01]  /*40260*/  ISETP.LT.AND P2, PT, R75, UR9, !P1 ;  /* 0x000000094b007c0c */ /* 0x001fe2000cf41270 */
[----:B------:R-:W0:Y:S02]  /*40270*/  LDCU UR9, c[0x0][0x39c] ;  /* 0x00007380ff0977ac */ /* 0x000e240008000800 */
[----:B------:R-:W1:Y:S01]  /*40280*/  LDL.LU R75, [R1+0xfe8] ;  /* 0x000fe800014b7983 */ /* 0x000e620000300800 */
[----:B------:R-:W-:Y:S01]  /*40290*/  ISETP.LT.AND P0, PT, R79, UR4, !P1 ;  /* 0x000000044f007c0c */ /* 0x000fe2000cf01270 */
[----:B------:R-:W3:Y:S02]  /*402a0*/  LDCU UR4, c[0x0][0x39c] ;  /* 0x00007380ff0477ac */ /* 0x000ee40008000800 */
[----:B------:R-:W2:Y:S01]  /*402b0*/  LDL.LU R85, [R1+0x120] ;  /* 0x0001200001557983 */ /* 0x000ea20000300800 */
[----:B-----5:R-:W-:-:S03]  /*402c0*/  IADD3 R68, P5, PT, R3, R2, RZ ;  /* 0x0000000203447210 */ /* 0x020fc60007fbe0ff */
[----:B------:R-:W5:Y:S01]  /*402d0*/  LDL.LU R87, [R1+0x124] ;  /* 0x0001240001577983 */ /* 0x000f620000300800 */
[----:B----4-:R-:W-:Y:S02]  /*402e0*/  F2FP.SATFINITE.E4M3.F32.PACK_AB_MERGE_C R70, R91, R89, RZ ;  /* 0x000000595b46723e */ /* 0x010fe400048070ff */
[C---:B------:R-:W-:Y:S01]  /*402f0*/  LEA.HI.X.SX32 R69, R3.reuse, R0, 0x1, P5 ;  /* 0x0000000003457211 */ /* 0x040fe200028f0eff */
[----:B------:R-:W-:Y:S01]  /*40300*/  VIADD R3, R3, UR5 ;  /* 0x0000000503037c36 */ /* 0x000fe20008000000 */
[----:B------:R-:W4:Y:S03]  /*40310*/  LDL.LU R90, [R1+0x128] ;  /* 0x00012800015a7983 */ /* 0x000f260000300800 */
[----:B------:R-:W-:Y:S01]  /*40320*/  VIADD R71, R3, UR5 ;  /* 0x0000000503477c36 */ /* 0x000fe20008000000 */
[----:B------:R0:W-:Y:S01]  /*40330*/  @P0 STG.E.U8 desc[UR18][R68.64], R70 ;  /* 0x0000004644000986 */ /* 0x0001e2000c101112 */
[----:B------:R-:W-:-:S02]  /*40340*/  PRMT R72, R70, 0x9910, RZ ;  /* 0x0000991046487816 */ /* 0x000fc400000000ff */
[----:B------:R-:W-:Y:S01]  /*40350*/  F2FP.SATFINITE.E4M3.F32.PACK_AB_MERGE_C R73, R93, R92, RZ ;  /* 0x0000005c5d49723e */ /* 0x000fe200048070ff */
[----:B------:R-:W4:Y:S01]  /*40360*/  LDL.LU R88, [R1+0x12c] ;  /* 0x00012c0001587983 */ /* 0x000f220000300800 */
[----:B0-----:R-:W-:-:S03]  /*40370*/  IADD3 R68, P0, PT, R3, R2, RZ ;  /* 0x0000000203447210 */ /* 0x001fc60007f1e0ff */
[----:B------:R-:W4:Y:S01]  /*40380*/  LDL.LU R79, [R1+0x102c] ;  /* 0x00102c00014f7983 */ /* 0x000f220000300800 */
[----:B------:R-:W-:Y:S02]  /*40390*/  LEA.HI.X.SX32 R69, R3, R0, 0x1, P0 ;  /* 0x0000000003457211 */ /* 0x000fe400000f0eff */
[C---:B------:R-:W-:Y:S01]  /*403a0*/  IADD3 R70, P0, PT, R71.reuse, R2, RZ ;  /* 0x0000000247467210 */ /* 0x040fe20007f1e0ff */
[C---:B------:R-:W-:Y:S01]  /*403b0*/  VIADD R3, R71.reuse, UR5 ;  /* 0x0000000547037c36 */ /* 0x040fe20008000000 */
[----:B------:R-:W-:Y:S02]  /*403c0*/  SHF.R.S32.HI R72, RZ, 0x8, R72 ;  /* 0x00000008ff487819 */ /* 0x000fe40000011448 */
[----:B------:R-:W-:-:S03]  /*403d0*/  LEA.HI.X.SX32 R71, R71, R0, 0x1, P0 ;  /* 0x0000000047477211 */ /* 0x000fc600000f0eff */
[----:B------:R0:W-:Y:S04]  /*403e0*/  @P3 STG.E.U8 desc[UR18][R68.64], R72 ;  /* 0x0000004844003986 */ /* 0x0001e8000c101112 */
[----:B------:R3:W-:Y:S01]  /*403f0*/  @P4 STG.E.U8 desc[UR18][R70.64], R73 ;  /* 0x0000004946004986 */ /* 0x0007e2000c101112 */
[----:B0-----:R-:W-:-:S04]  /*40400*/  IADD3 R68, P3, PT, R3, R2, RZ ;  /* 0x0000000203447210 */ /* 0x001fc80007f7e0ff */
[----:B------:R-:W-:Y:S02]  /*40410*/  LEA.HI.X.SX32 R69, R3, R0, 0x1, P3 ;  /* 0x0000000003457211 */ /* 0x000fe400018f0eff */
[----:B---3--:R-:W-:Y:S02]  /*40420*/  ISETP.LT.AND P0, PT, R77, UR4, !P1 ;  /* 0x000000044d007c0c */ /* 0x008fe4000cf01270 */
[----:B------:R-:W-:Y:S01]  /*40430*/  PRMT R74, R73, 0x9910, RZ ;  /* 0x00009910494a7816 */ /* 0x000fe200000000ff */
[----:B------:R-:W3:Y:S01]  /*40440*/  LDL.LU R77, [R1+0x101c] ;  /* 0x00101c00014d7983 */ /* 0x000ee20000300800 */
[----:B------:R-:W-:Y:S01]  /*40450*/  VIADD R71, R3, UR5 ;  /* 0x0000000503477c36 */ /* 0x000fe20008000000 */
[----:B------:R-:W-:Y:S01]  /*40460*/  ISETP.LT.AND P5, PT, R78, UR10, !P1 ;  /* 0x0000000a4e007c0c */ /* 0x000fe2000cfa1270 */
[----:B------:R-:W0:Y:S01]  /*40470*/  LDCU UR4, c[0x0][0x39c] ;  /* 0x00007380ff0477ac */ /* 0x000e220008000800 */
[----:B--2---:R-:W-:Y:S02]  /*40480*/  ISETP.LT.AND P4, PT, R76, UR6, !P1 ;  /* 0x000000064c007c0c */ /* 0x004fe4000cf81270 */
[----:B-1----:R-:W-:Y:S01]  /*40490*/  ISETP.LT.AND P3, PT, R75, UR7, !P1 ;  /* 0x000000074b007c0c */ /* 0x002fe2000cf61270 */
[----:B------:R-:W2:Y:S01]  /*404a0*/  LDL.LU R76, [R1+0x1034] ;  /* 0x00103400014c7983 */ /* 0x000ea20000300800 */
[----:B------:R-:W-:Y:S01]  /*404b0*/  IMAD.MOV.U32 R72, RZ, RZ, R74 ;  /* 0x000000ffff487224 */ /* 0x000fe200078e004a */
[----:B------:R-:W3:Y:S02]  /*404c0*/  LDCU UR6, c[0x0][0x39c] ;  /* 0x00007380ff0677ac */ /* 0x000ee40008000800 */
[----:B------:R-:W2:Y:S02]  /*404d0*/  LDL.LU R75, [R1+0x1004] ;  /* 0x00100400014b7983 */ /* 0x000ea40000300800 */
[----:B------:R-:W-:Y:S01]  /*404e0*/  SHF.R.S32.HI R70, RZ, 0x8, R72 ;  /* 0x00000008ff467819 */ /* 0x000fe20000011448 */
[----:B------:R-:W-:Y:S01]  /*404f0*/  VIADD R3, R71, UR5 ;  /* 0x0000000547037c36 */ /* 0x000fe20008000000 */
[----:B-----5:R-:W-:Y:S01]  /*40500*/  F2FP.SATFINITE.E4M3.F32.PACK_AB_MERGE_C R74, R87, R85, RZ ;  /* 0x00000055574a723e */ /* 0x020fe200048070ff */
[----:B------:R-:W5:Y:S01]  /*40510*/  LDL.LU R89, [R1+0x130] ;  /* 0x0001300001597983 */ /* 0x000f620000300800 */
[----:B------:R-:W2:Y:S03]  /*40520*/  LDCU UR7, c[0x0][0x39c] ;  /* 0x00007380ff0777ac */ /* 0x000ea60008000800 */
[----:B------:R1:W-:Y:S01]  /*40530*/  @P2 STG.E.U8 desc[UR18][R68.64], R70 ;  /* 0x0000004644002986 */ /* 0x0003e2000c101112 */
[----:B------:R-:W-:Y:S01]  /*40540*/  PRMT R72, R74, 0x9910, RZ ;  /* 0x000099104a487816 */ /* 0x000fe200000000ff */
[----:B------:R-:W0:Y:S02]  /*40550*/  LDCU UR10, c[0x0][0x39c] ;  /* 0x00007380ff0a77ac */ /* 0x000e240008000800 */
[----:B------:R-:W5:Y:S01]  /*40560*/  LDL.LU R91, [R1+0x134] ;  /* 0x00013400015b7983 */ /* 0x000f620000300800 */
[----:B-1----:R-:W-:-:S03]  /*40570*/  IADD3 R70, P2, PT, R71, R2, RZ ;  /* 0x0000000247467210 */ /* 0x002fc60007f5e0ff */
[----:B------:R-:W5:Y:S01]  /*40580*/  LDL.LU R78, [R1+0x1000] ;  /* 0x00100000014e7983 */ /* 0x000f620000300800 */
[----:B------:R-:W-:-:S03]  /*40590*/  LEA.HI.X.SX32 R71, R71, R0, 0x1, P2 ;  /* 0x0000000047477211 */ /* 0x000fc600010f0eff */
[----:B------:R-:W5:Y:S01]  /*405a0*/  LDL.LU R92, [R1+0x138] ;  /* 0x00013800015c7983 */ /* 0x000f620000300800 */
[C---:B------:R-:W-:Y:S02]  /*405b0*/  IADD3 R68, P2, PT, R3.reuse, R2, RZ ;  /* 0x0000000203447210 */ /* 0x040fe40007f5e0ff */
[----:B------:R-:W-:Y:S01]  /*405c0*/  SHF.R.S32.HI R72, RZ, 0x8, R72 ;  /* 0x00000008ff487819 */ /* 0x000fe20000011448 */
[----:B------:R1:W-:Y:S01]  /*405d0*/  @P5 STG.E.U8 desc[UR18][R70.64], R74 ;  /* 0x0000004a46005986 */ /* 0x0003e2000c101112 */
[C---:B------:R-:W-:Y:S02]  /*405e0*/  LEA.HI.X.SX32 R69, R3.reuse, R0, 0x1, P2 ;  /* 0x0000000003457211 */ /* 0x040fe400010f0eff */
[----:B----4-:R-:W-:Y:S01]  /*405f0*/  F2FP.SATFINITE.E4M3.F32.PACK_AB_MERGE_C R73, R88, R90, RZ ;  /* 0x0000005a5849723e */ /* 0x010fe200048070ff */
[----:B------:R-:W4:Y:S04]  /*40600*/  LDL.LU R93, [R1+0x13c] ;  /* 0x00013c00015d7983 */ /* 0x000f280000300800 */
[----:B------:R0:W-:Y:S01]  /*40610*/  @P0 STG.E.U8 desc[UR18][R68.64], R72 ;  /* 0x0000004844000986 */ /* 0x0001e2000c101112 */
[----:B-1----:R-:W-:-:S05]  /*40620*/  VIADD R71, R3, UR5 ;  /* 0x0000000503477c36 */ /* 0x002fca0008000000 */
[C---:B------:R-:W-:Y:S01]  /*40630*/  IADD3 R70, P0, PT, R71.reuse, R2, RZ ;  /* 0x0000000247467210 */ /* 0x040fe20007f1e0ff */
[----:B------:R-:W-:-:S03]  /*40640*/  VIADD R3, R71, UR5 ;  /* 0x0000000547037c36 */ /* 0x000fc60008000000 */
[----:B------:R-:W-:-:S05]  /*40650*/  LEA.HI.X.SX32 R71, R71, R0, 0x1, P0 ;  /* 0x0000000047477211 */ /* 0x000fca00000f0eff */
[----:B------:R-:W-:Y:S01]  /*40660*/  @P4 STG.E.U8 desc[UR18][R70.64], R73 ;  /* 0x0000004946004986 */ /* 0x000fe2000c101112 */
[----:B0-----:R-:W-:Y:S02]  /*40670*/  PRMT R72, R73, 0x9910, RZ ;  /* 0x0000991049487816 */ /* 0x001fe400000000ff */
[C---:B------:R-:W-:Y:S02]  /*40680*/  IADD3 R68, P5, PT, R3.reuse, R2, RZ ;  /* 0x0000000203447210 */ /* 0x040fe40007fbe0ff */
[----:B------:R-:W-:Y:S02]  /*40690*/  SHF.R.S32.HI R72, RZ, 0x8, R72 ;  /* 0x00000008ff487819 */ /* 0x000fe40000011448 */
[----:B------:R-:W-:-:S05]  /*406a0*/  LEA.HI.X.SX32 R69, R3, R0, 0x1, P5 ;  /* 0x0000000003457211 */ /* 0x000fca00028f0eff */
[----:B------:R0:W-:Y:S01]  /*406b0*/  @P3 STG.E.U8 desc[UR18][R68.64], R72 ;  /* 0x0000004844003986 */ /* 0x0001e2000c101112 */
[----:B---3--:R-:W-:Y:S02]  /*406c0*/  ISETP.LT.AND P2, PT, R77, UR6, !P1 ;  /* 0x000000064d007c0c */ /* 0x008fe4000cf41270 */
[----:B--2---:R-:W-:Y:S01]  /*406d0*/  ISETP.LT.AND P4, PT, R76, UR7, !P1 ;  /* 0x000000074c007c0c */ /* 0x004fe2000cf81270 */
[----:B------:R-:W2:Y:S01]  /*406e0*/  LDL.LU R77, [R1+0x1010] ;  /* 0x00101000014d7983 */ /* 0x000ea20000300800 */
[----:B------:R-:W-:Y:S01]  /*406f0*/  VIADD R3, R3, UR5 ;  /* 0x0000000503037c36 */ /* 0x000fe20008000000 */
[----:B------:R-:W-:Y:S01]  /*40700*/  ISETP.LT.AND P0, PT, R79, UR4, !P1 ;  /* 0x000000044f007c0c */ /* 0x000fe2000cf01270 */
[----:B------:R-:W2:Y:S01]  /*40710*/  LDCU UR4, c[0x0][0x39c] ;  /* 0x00007380ff0477ac */ /* 0x000ea20008000800 */
[----:B------:R-:W3:Y:S01]  /*40720*/  LDL.LU R76, [R1+0x1018] ;  /* 0x00101800014c7983 */ /* 0x000ee20000300800 */
[----:B------:R-:W-:Y:S02]  /*40730*/  ISETP.LT.AND P3, PT, R75, UR9, !P1 ;  /* 0x000000094b007c0c */ /* 0x000fe4000cf61270 */
[C---:B0-----:R-:W-:Y:S01]  /*40740*/  IADD3 R68, P5, PT, R3.reuse, R2, RZ ;  /* 0x0000000203447210 */ /* 0x041fe20007fbe0ff */
[----:B------:R-:W3:Y:S01]  /*40750*/  LDL.LU R75, [R1+0x1028] ;  /* 0x00102800014b7983 */ /* 0x000ee20000300800 */
[----:B------:R-:W3:Y:S03]  /*40760*/  LDCU UR6, c[0x0][0x39c] ;  /* 0x00007380ff0677ac */ /* 0x000ee60008000800 */
[----:B------:R-:W3:Y:S01]  /*40770*/  LDL.LU R85, [R1+0x140] ;  /* 0x0001400001557983 */ /* 0x000ee20000300800 */
[----:B------:R-:W-:Y:S01]  /*40780*/  LEA.HI.X.SX32 R69, R3, R0, 0x1, P5 ;  /* 0x0000000003457211 */ /* 0x000fe200028f0eff */
[----:B------:R-:W0:Y:S02]  /*40790*/  LDCU UR7, c[0x0][0x39c] ;  /* 0x00007380ff0777ac */ /* 0x000e240008000800 */
[----:B------:R-:W3:Y:S01]  /*407a0*/  LDL.LU R87, [R1+0x144] ;  /* 0x0001440001577983 */ /* 0x000ee20000300800 */
[----:B-----5:R-:W-:Y:S01]  /*407b0*/  F2FP.SATFINITE.E4M3.F32.PACK_AB_MERGE_C R70, R91, R89, RZ ;  /* 0x000000595b46723e */ /* 0x020fe200048070ff */
[----:B------:R-:W-:Y:S01]  /*407c0*/  VIADD R3, R3, UR5 ;  /* 0x0000000503037c36 */ /* 0x000fe20008000000 */
[----:B------:R-:W1:Y:S01]  /*407d0*/  LDCU UR9, c[0x0][0x39c] ;  /* 0x00007380ff0977ac */ /* 0x000e620008000800 */
[----:B------:R-:W5:Y:S02]  /*407e0*/  LDL.LU R90, [R1+0x148] ;  /* 0x00014800015a7983 */ /* 0x000f640000300800 */
[----:B------:R-:W-:-:S02]  /*407f0*/  VIADD R71, R3, UR5 ;  /* 0x0000000503477c36 */ /* 0x000fc40008000000 */
[----:B------:R0:W-:Y:S01]  /*40800*/  @P0 STG.E.U8 desc[UR18][R68.64], R70 ;  /* 0x0000004644000986 */ /* 0x0001e2000c101112 */
[----:B------:R-:W-:-:S03]  /*40810*/  PRMT R72, R70, 0x9910, RZ ;  /* 0x0000991046487816 */ /* 0x000fc600000000ff */
[----:B------:R-:W5:Y:S01]  /*40820*/  LDL.LU R88, [R1+0x14c] ;  /* 0x00014c0001587983 */ /* 0x000f620000300800 */
[----:B0-----:R-:W-:-:S03]  /*40830*/  IADD3 R68, P0, PT, R3, R2, RZ ;  /* 0x0000000203447210 */ /* 0x001fc60007f1e0ff */
[----:B------:R-:W5:Y:S01]  /*40840*/  LDL.LU R79, [R1+0x1068] ;  /* 0x00106800014f7983 */ /* 0x000f620000300800 */
[----:B------:R-:W-:Y:S02]  /*40850*/  LEA.HI.X.SX32 R69, R3, R0, 0x1, P0 ;  /* 0x0000000003457211 */ /* 0x000fe400000f0eff */
[C---:B------:R-:W-:Y:S01]  /*40860*/  IADD3 R70, P0, PT, R71.reuse, R2, RZ ;  /* 0x0000000247467210 */ /* 0x040fe20007f1e0ff */
[----:B------:R-:W-:Y:S01]  /*40870*/  VIADD R3, R71, UR5 ;  /* 0x0000000547037c36 */ /* 0x000fe20008000000 */
[----:B------:R-:W-:Y:S02]  /*40880*/  SHF.R.S32.HI R72, RZ, 0x8, R72 ;  /* 0x00000008ff487819 */ /* 0x000fe40000011448 */
[----:B----4-:R-:W-:Y:S02]  /*40890*/  F2FP.SATFINITE.E4M3.F32.PACK_AB_MERGE_C R73, R93, R92, RZ ;  /* 0x0000005c5d49723e */ /* 0x010fe400048070ff */
[----:B------:R-:W-:Y:S01]  /*408a0*/  LEA.HI.X.SX32 R71, R71, R0, 0x1, P0 ;  /* 0x0000000047477211 */ /* 0x000fe200000f0eff */
[----:B------:R0:W-:Y:S04]  /*408b0*/  @P2 STG.E.U8 desc[UR18][R68.64], R72 ;  /* 0x0000004844002986 */ /* 0x0001e8000c101112 */
[----:B------:R4:W-:Y:S01]  /*408c0*/  @P4 STG.E.U8 desc[UR18][R70.64], R73 ;  /* 0x0000004946004986 */ /* 0x0009e2000c101112 */
[----:B0-----:R-:W-:-:S04]  /*408d0*/  IADD3 R68, P2, PT, R3, R2, RZ ;  /* 0x0000000203447210 */ /* 0x001fc80007f5e0ff */
[----:B------:R-:W-:Y:S02]  /*408e0*/  LEA.HI.X.SX32 R69, R3, R0, 0x1, P2 ;  /* 0x0000000003457211 */ /* 0x000fe400010f0eff */
[----:B--2---:R-:W-:Y:S02]  /*408f0*/  ISETP.LT.AND P0, PT, R77, UR4, !P1 ;  /* 0x000000044d007c0c */ /* 0x004fe4000cf01270 */
[----:B------:R-:W-:Y:S01]  /*40900*/  PRMT R74, R73, 0x9910, RZ ;  /* 0x00009910494a7816 */ /* 0x000fe200000000ff */
[----:B------:R-:W2:Y:S01]  /*40910*/  LDL.LU R77, [R1+0x1060] ;  /* 0x00106000014d7983 */ /* 0x000ea20000300800 */
[----:B---3--:R-:W-:Y:S01]  /*40920*/  ISETP.LT.AND P4, PT, R76, UR6, !P1 ;  /* 0x000000064c007c0c */ /* 0x008fe2000cf81270 */
[----:B----4-:R-:W-:Y:S01]  /*40930*/  VIADD R71, R3, UR5 ;  /* 0x0000000503477c36 */ /* 0x010fe20008000000 */
[----:B------:R-:W-:Y:S01]  /*40940*/  ISETP.LT.AND P5, PT, R78, UR10, !P1 ;  /* 0x0000000a4e007c0c */ /* 0x000fe2000cfa1270 */
[----:B------:R-:W3:Y:S01]  /*40950*/  LDL.LU R76, [R1+0x1038] ;  /* 0x00103800014c7983 */ /* 0x000ee20000300800 */
[----:B------:R-:W-:Y:S01]  /*40960*/  ISETP.LT.AND P2, PT, R75, UR7, !P1 ;  /* 0x000000074b007c0c */ /* 0x000fe2000cf41270 */
[----:B------:R-:W-:Y:S01]  /*40970*/  IMAD.MOV.U32 R72, RZ, RZ, R74 ;  /* 0x000000ffff487224 */ /* 0x000fe200078e004a */
[----:B------:R-:W2:Y:S01]  /*40980*/  LDCU UR6, c[0x0][0x39c] ;  /* 0x00007380ff0677ac */ /* 0x000ea20008000800 */
[----:B------:R-:W1:Y:S03]  /*40990*/  LDL.LU R75, [R1+0x1040] ;  /* 0x00104000014b7983 */ /* 0x000e660000300800 */
[----:B------:R-:W-:Y:S01]  /*409a0*/  SHF.R.S32.HI R70, RZ, 0x8, R72 ;  /* 0x00000008ff467819 */ /* 0x000fe20000011448 */
[----:B------:R-:W-:Y:S01]  /*409b0*/  VIADD R3, R71, UR5 ;  /* 0x0000000547037c36 */ /* 0x000fe20008000000 */
[----:B------:R-:W-:Y:S01]  /*409c0*/  F2FP.SATFINITE.E4M3.F32.PACK_AB_MERGE_C R74, R87, R85, RZ ;  /* 0x00000055574a723e */ /* 0x000fe200048070ff */
[----:B------:R-:W4:Y:S01]  /*409d0*/  LDL.LU R89, [R1+0x150] ;  /* 0x0001500001597983 */ /* 0x000f220000300800 */
[----:B------:R-:W3:Y:S03]  /*409e0*/  LDCU UR7, c[0x0][0x39c] ;  /* 0x00007380ff0777ac */ /* 0x000ee60008000800 */
[----:B------:R0:W-:Y:S01]  /*409f0*/  @P3 STG.E.U8 desc[UR18][R68.64], R70 ;  /* 0x0000004644003986 */ /* 0x0001e2000c101112 */
[----:B------:R-:W-:Y:S01]  /*40a00*/  PRMT R72, R74, 0x9910, RZ ;  /* 0x000099104a487816 */ /* 0x000fe200000000ff */
[----:B------:R-:W2:Y:S02]  /*40a10*/  LDCU UR4, c[0x0][0x39c] ;  /* 0x00007380ff0477ac */ /* 0x000ea40008000800 */
[----:B------:R-:W4:Y:S01]  /*40a20*/  LDL.LU R91, [R1+0x154] ;  /* 0x00015400015b7983 */ /* 0x000f220000300800 */
[----:B------:R-:W1:Y:S01]  /*40a30*/  LDCU UR10, c[0x0][0x39c] ;  /* 0x00007380ff0a77ac */ /* 0x000e620008000800 */
[----:B0-----:R-:W-:-:S02]  /*40a40*/  IADD3 R70, P3, PT, R71, R2, RZ ;  /* 0x0000000247467210 */ /* 0x001fc40007f7e0ff */
[----:B------:R-:W4:Y:S02]  /*40a50*/  LDL.LU R78, [R1+0x104c] ;  /* 0x00104c00014e7983 */ /* 0x000f240000300800 */
[----:B------:R-:W-:Y:S02]  /*40a60*/  LEA.HI.X.SX32 R71, R71, R0, 0x1, P3 ;  /* 0x0000000047477211 */ /* 0x000fe400018f0eff */
[----:B------:R-:W4:Y:S01]  /*40a70*/  LDL.LU R92, [R1+0x158] ;  /* 0x00015800015c7983 */ /* 0x000f220000300800 */
[C---:B------:R-:W-:Y:S02]  /*40a80*/  IADD3 R68, P3, PT, R3.reuse, R2, RZ ;  /* 0x0000000203447210 */ /* 0x040fe40007f7e0ff */
[----:B------:R-:W-:Y:S01]  /*40a90*/  SHF.R.S32.HI R72, RZ, 0x8, R72 ;  /* 0x00000008ff487819 */ /* 0x000fe20000011448 */
[----:B------:R0:W-:Y:S01]  /*40aa0*/  @P5 STG.E.U8 desc[UR18][R70.64], R74 ;  /* 0x0000004a46005986 */ /* 0x0001e2000c101112 */
[C---:B------:R-:W-:Y:S02]  /*40ab0*/  LEA.HI.X.SX32 R69, R3.reuse, R0, 0x1, P3 ;  /* 0x0000000003457211 */ /* 0x040fe400018f0eff */
[----:B-----5:R-:W-:Y:S01]  /*40ac0*/  F2FP.SATFINITE.E4M3.F32.PACK_AB_MERGE_C R73, R88, R90, RZ ;  /* 0x0000005a5849723e */ /* 0x020fe200048070ff */
[----:B------:R-:W5:Y:S04]  /*40ad0*/  LDL.LU R93, [R1+0x15c] ;  /* 0x00015c00015d7983 */ /* 0x000f680000300800 */
[----:B------:R0:W-:Y:S02]  /*40ae0*/  @P0 STG.E.U8 desc[UR18][R68.64], R72 ;  /* 0x0000004844000986 */ /* 0x0001e4000c101112 */
[----:B0-----:R-:W-:-:S05]  /*40af0*/  VIADD R71, R3, UR5 ;  /* 0x0000000503477c36 */ /* 0x001fca0008000000 */
[C---:B------:R-:W-:Y:S01]  /*40b00*/  IADD3 R70, P0, PT, R71.reuse, R2, RZ ;  /* 0x0000000247467210 */ /* 0x040fe20007f1e0ff */
[----:B------:R-:W-:-:S03]  /*40b10*/  VIADD R3, R71, UR5 ;  /* 0x0000000547037c36 */ /* 0x000fc60008000000 */
[----:B------:R-:W-:-:S05]  /*40b20*/  LEA.HI.X.SX32 R71, R71, R0, 0x1, P0 ;  /* 0x0000000047477211 */ /* 0x000fca00000f0eff */
[----:B------:R-:W-:Y:S01]  /*40b30*/  @P4 STG.E.U8 desc[UR18][R70.64], R73 ;  /* 0x0000004946004986 */ /* 0x000fe2000c101112 */
[----:B------:R-:W-:Y:S02]  /*40b40*/  PRMT R72, R73, 0x9910, RZ ;  /* 0x0000991049487816 */ /* 0x000fe400000000ff */
[C---:B------:R-:W-:Y:S02]  /*40b50*/  IADD3 R68, P5, PT, R3.reuse, R2, RZ ;  /* 0x0000000203447210 */ /* 0x040fe40007fbe0ff */
[----:B------:R-:W-:Y:S02]  /*40b60*/  SHF.R.S32.HI R72, RZ, 0x8, R72 ;  /* 0x00000008ff487819 */ /* 0x000fe40000011448 */
[----:B------:R-:W-:-:S05]  /*40b70*/  LEA.HI.X.SX32 R69, R3, R0, 0x1, P5 ;  /* 0x0000000003457211 */ /* 0x000fca00028f0eff */
[----:B------:R0:W-:Y:S01]  /*40b80*/  @P2 STG.E.U8 desc[UR18][R68.64], R72 ;  /* 0x0000004844002986 */ /* 0x0001e2000c101112 */
[----:B--2---:R-:W-:Y:S02]  /*40b90*/  ISETP.LT.AND P3, PT, R77, UR6, !P1 ;  /* 0x000000064d007c0c */ /* 0x004fe4000cf61270 */
[----:B---3--:R-:W-:Y:S01]  /*40ba0*/  ISETP.LT.AND P4, PT, R76, UR7, !P1 ;  /* 0x000000074c007c0c */ /* 0x008fe2000cf81270 */
[----:B------:R-:W2:Y:S01]  /*40bb0*/  LDL.LU R77, [R1+0x1058] ;  /* 0x00105800014d7983 */ /* 0x000ea20000300800 */
[----:B------:R-:W-:Y:S01]  /*40bc0*/  VIADD R3, R3, UR5 ;  /* 0x0000000503037c36 */ /* 0x000fe20008000000 */
[----:B------:R-:W-:Y:S01]  /*40bd0*/  ISETP.LT.AND P0, PT, R79, UR4, !P1 ;  /* 0x000000044f007c0c */ /* 0x000fe2000cf01270 */
[----:B------:R-:W2:Y:S01]  /*40be0*/  LDCU UR4, c[0x0][0x39c] ;  /* 0x00007380ff0477ac */ /* 0x000ea20008000800 */
[----:B------:R-:W3:Y:S01]  /*40bf0*/  LDL.LU R76, [R1+0x105c] ;  /* 0x00105c00014c7983 */ /* 0x000ee20000300800 */
[----:B-1----:R-:W-:Y:S02]  /*40c00*/  ISETP.LT.AND P2, PT, R75, UR9, !P1 ;  /* 0x000000094b007c0c */ /* 0x002fe4000cf41270 */
[C---:B0-----:R-:W-:Y:S01]  /*40c10*/  IADD3 R68, P5, PT, R3.reuse, R2, RZ ;  /* 0x0000000203447210 */ /* 0x041fe20007fbe0ff */
[----:B------:R-:W3:Y:S01]  /*40c20*/  LDL.LU R75, [R1+0x1030] ;  /* 0x00103000014b7983 */ /* 0x000ee20000300800 */
[----:B------:R-:W3:Y:S03]  /*40c30*/  LDCU UR6, c[0x0][0x39c] ;  /* 0x00007380ff0677ac */ /* 0x000ee60008000800 */
[----:B------:R-:W3:Y:S01]  /*40c40*/  LDL.LU R85, [R1+0x160] ;  /* 0x0001600001557983 */ /* 0x000ee20000300800 */
[----:B------:R-:W-:Y:S01]  /*40c50*/  LEA.HI.X.SX32 R69, R3, R0, 0x1, P5 ;  /* 0x0000000003457211 */ /* 0x000fe200028f0eff */
[----:B------:R-:W0:Y:S02]  /*40c60*/  LDCU UR7, c[0x0][0x39c] ;  /* 0x00007380ff0777ac */ /* 0x000e240008000800 */
[----:B------:R-:W3:Y:S01]  /*40c70*/  LDL.LU R87, [R1+0x164] ;  /* 0x0001640001577983 */ /* 0x000ee20000300800 */
[----:B----4-:R-:W-:Y:S01]  /*40c80*/  F2FP.SATFINITE.E4M3.F32.PACK_AB_MERGE_C R70, R91, R89, RZ ;  /* 0x000000595b46723e */ /* 0x010fe200048070ff */
[----:B------:R-:W-:Y:S01]  /*40c90*/  VIADD R3, R3, UR5 ;  /* 0x0000000503037c36 */ /* 0x000fe20008000000 */
[----:B------:R-:W1:Y:S01]  /*40ca0*/  LDCU UR9, c[0x0][0x39c] ;  /* 0x00007380ff0977ac */ /* 0x000e620008000800 */
[----:B------:R-:W4:Y:S02]  /*40cb0*/  LDL.LU R90, [R1+0x168] ;  /* 0x00016800015a7983 */ /* 0x000f240000300800 */
[----:B------:R-:W-:-:S02]  /*40cc0*/  VIADD R71, R3, UR5 ;  /* 0x0000000503477c36 */ /* 0x000fc40008000000 */
[----:B------:R0:W-:Y:S01]  /*40cd0*/  @P0 STG.E.U8 desc[UR18][R68.64], R70 ;  /* 0x0000004644000986 */ /* 0x0001e2000c101112 */
[----:B------:R-:W-:-:S03]  /*40ce0*/  PRMT R72, R70, 0x9910, RZ ;  /* 0x0000991046487816 */ /* 0x000fc600000000ff */
[----:B------:R-:W4:Y:S01]  /*40cf0*/  LDL.LU R88, [R1+0x16c] ;  /* 0x00016c0001587983 */ /* 0x000f220000300800 */
[----:B0-----:R-:W-:-:S03]  /*40d00*/  IADD3 R68, P0, PT, R3, R2, RZ ;  /* 0x0000000203447210 */ /* 0x001fc60007f1e0ff */
[----:B------:R-:W4:Y:S01]  /*40d10*/  LDL.LU R79, [R1+0x10a4] ;  /* 0x0010a400014f7983 */ /* 0x000f220000300800 */
[----:B------:R-:W-:Y:S02]  /*40d20*/  LEA.HI.X.SX32 R69, R3, R0, 0x1, P0 ;  /* 0x0000000003457211 */ /* 0x000fe400000f0eff */
[C---:B------:R-:W-:Y:S01]  /*40d30*/  IADD3 R70, P0, PT, R71.reuse, R2, RZ ;  /* 0x0000000247467210 */ /* 0x040fe20007f1e0ff */
[----:B------:R-:W-:Y:S01]  /*40d40*/  VIADD R3, R71, UR5 ;  /* 0x0000000547037c36 */ /* 0x000fe20008000000 */
[----:B------:R-:W-:Y:S02]  /*40d50*/  SHF.R.S32.HI R72, RZ, 0x8, R72 ;  /* 0x00000008ff487819 */ /* 0x000fe40000011448 */
[----:B-----5:R-:W-:Y:S02]  /*40d60*/  F2FP.SATFINITE.E4M3.F32.PACK_AB_MERGE_C R73, R93, R92, RZ ;  /* 0x0000005c5d49723e */ /* 0x020fe400048070ff */
        /* <DEDUP_REMOVED lines=9> */
[----:B-----5:R-:W-:Y:S01]  /*40e00*/  VIADD R71, R3, UR5 ;  /* 0x0000000503477c36 */ /* 0x020fe20008000000 */
        /* <DEDUP_REMOVED lines=9> */
[----:B------:R-:W5:Y:S01]  /*40ea0*/  LDL.LU R89, [R1+0x170] ;  /* 0x0001700001597983 */ /* 0x000f620000300800 */
[----:B------:R-:W3:Y:S03]  /*40eb0*/  LDCU UR7, c[0x0][0x39c] ;  /* 0x00007380ff0777ac */ /* 0x000ee60008000800 */
[----:B------:R0:W-:Y:S01]  /*40ec0*/  @P2 STG.E.U8 desc[UR18][R68.64], R70 ;  /* 0x0000004644002986 */ /* 0x0001e2000c101112 */
[----:B------:R-:W-:Y:S01]  /*40ed0*/  PRMT R72, R74, 0x9910, RZ ;  /* 0x000099104a487816 */ /* 0x000fe200000000ff */
[----:B------:R-:W2:Y:S02]  /*40ee0*/  LDCU UR4, c[0x0][0x39c] ;  /* 0x00007380ff0477ac */ /* 0x000ea40008000800 */
[----:B------:R-:W5:Y:S01]  /*40ef0*/  LDL.LU R91, [R1+0x174] ;  /* 0x00017400015b7983 */ /* 0x000f620000300800 */
[----:B------:R-:W1:Y:S01]  /*40f00*/  LDCU UR10, c[0x0][0x39c] ;  /* 0x00007380ff0a77ac */ /* 0x000e620008000800 */
[----:B0-----:R-:W-:-:S02]  /*40f10*/  IADD3 R70, P2, PT, R71, R2, RZ ;  /* 0x0000000247467210 */ /* 0x001fc40007f5e0ff */
[----:B------:R-:W5:Y:S02]  /*40f20*/  LDL.LU R78, [R1+0x1050] ;  /* 0x00105000014e7983 */ /* 0x000f640000300800 */
[----:B------:R-:W-:Y:S02]  /*40f30*/  LEA.HI.X.SX32 R71, R71, R0, 0x1, P2 ;  /* 0x0000000047477211 */ /* 0x000fe400010f0eff */
[----:B------:R-:W5:Y:S01]  /*40f40*/  LDL.LU R92, [R1+0x178] ;  /* 0x00017800015c7983 */ /* 0x000f620000300800 */
[C---:B------:R-:W-:Y:S02]  /*40f50*/  IADD3 R68, P2, PT, R3.reuse, R2, RZ ;  /* 0x0000000203447210 */ /* 0x040fe40007f5e0ff */
[----:B------:R-:W-:Y:S01]  /*40f60*/  SHF.R.S32.HI R72, RZ, 0x8, R72 ;  /* 0x00000008ff487819 */ /* 0x000fe20000011448 */
[----:B------:R0:W-:Y:S01]  /*40f70*/  @P5 STG.E.U8 desc[UR18][R70.64], R74 ;  /* 0x0000004a46005986 */ /* 0x0001e2000c101112 */
[C---:B------:R-:W-:Y:S02]  /*40f80*/  LEA.HI.X.SX32 R69, R3.reuse, R0, 0x1, P2 ;  /* 0x0000000003457211 */ /* 0x040fe400010f0eff */
[----:B----4-:R-:W-:Y:S01]  /*40f90*/  F2FP.SATFINITE.E4M3.F32.PACK_AB_MERGE_C R73, R88, R90, RZ ;  /* 0x0000005a5849723e */ /* 0x010fe200048070ff */
[----:B------:R-:W4:Y:S04]  /*40fa0*/  LDL.LU R93, [R1+0x17c] ;  /* 0x00017c00015d7983 */ /* 0x000f280000300800 */
        /* <DEDUP_REMOVED lines=330> */
[----:B------:R-:W3:Y:S01]  /*42450*/  LDL.LU R85, [R1] ;  /* 0x0000000001557983 */ /* 0x000ee20000300800 */
        /* <DEDUP_REMOVED lines=435> */
[----:B------:R-:W-:Y:S01]  /*43f90*/  @P5 STG.E.U8 desc[UR18][R70.64], R74 ;  /* 0x0000004a46005986 */ /* 0x000fe2000c101112 */
[C---:B------:R-:W-:Y:S01]  /*43fa0*/  LEA.HI.X.SX32 R69, R3.reuse, R0, 0x1, P2 ;  /* 0x0000000003457211 */ /* 0x040fe200010f0eff */
[----:B------:R-:W-:Y:S01]  /*43fb0*/  VIADD R3, R3, UR5 ;  /* 0x0000000503037c36 */ /* 0x000fe20008000000 */
[----:B----4-:R-:W-:Y:S01]  /*43fc0*/  F2FP.SATFINITE.E4M3.F32.PACK_AB_MERGE_C R73, R88, R90, RZ ;  /* 0x0000005a5849723e */ /* 0x010fe200048070ff */
[----:B------:R-:W4:Y:S04]  /*43fd0*/  LDL.LU R93, [R1+0xbc] ;  /* 0x0000bc00015d7983 */ /* 0x000f280000300800 */
[----:B------:R0:W-:Y:S02]  /*43fe0*/  @P0 STG.E.U8 desc[UR18][R68.64], R72 ;  /* 0x0000004844000986 */ /* 0x0001e4000c101112 */
[----:B0-----:R-:W-:-:S04]  /*43ff0*/  IADD3 R68, P0, PT, R3, R2, RZ ;  /* 0x0000000203447210 */ /* 0x001fc80007f1e0ff */
[C---:B------:R-:W-:Y:S01]  /*44000*/  LEA.HI.X.SX32 R69, R3.reuse, R0, 0x1, P0 ;  /* 0x0000000003457211 */ /* 0x040fe200000f0eff */
[----:B------:R-:W-:-:S04]  /*44010*/  VIADD R72, R3, UR5 ;  /* 0x0000000503487c36 */ /* 0x000fc80008000000 */
[----:B------:R0:W-:Y:S01]  /*44020*/  @P4 STG.E.U8 desc[UR18][R68.64], R73 ;  /* 0x0000004944004986 */ /* 0x0001e2000c101112 */
        /* <DEDUP_REMOVED lines=17> */
[C---:B------:R-:W-:Y:S01]  /*44140*/  LEA.HI.X.SX32 R69, R72.reuse, R0, 0x1, P5 ;  /* 0x0000000048457211 */ /* 0x040fe200028f0eff */
[----:B------:R-:W0:Y:S02]  /*44150*/  LDCU UR7, c[0x0][0x39c] ;  /* 0x00007380ff0777ac */ /* 0x000e240008000800 */
[----:B------:R-:W3:Y:S01]  /*44160*/  LDL.LU R87, [R1+0xc4] ;  /* 0x0000c40001577983 */ /* 0x000ee20000300800 */
[----:B-----5:R-:W-:Y:S01]  /*44170*/  F2FP.SATFINITE.E4M3.F32.PACK_AB_MERGE_C R70, R91, R89, RZ ;  /* 0x000000595b46723e */ /* 0x020fe200048070ff */
[----:B------:R-:W-:Y:S01]  /*44180*/  VIADD R72, R72, UR5 ;  /* 0x0000000548487c36 */ /* 0x000fe20008000000 */
[----:B------:R-:W1:Y:S01]  /*44190*/  LDCU UR9, c[0x0][0x39c] ;  /* 0x00007380ff0977ac */ /* 0x000e620008000800 */
[----:B------:R-:W5:Y:S01]  /*441a0*/  LDL.LU R90, [R1+0xc8] ;  /* 0x0000c800015a7983 */ /* 0x000f620000300800 */
[----:B------:R-:W-:Y:S01]  /*441b0*/  PRMT R3, R70, 0x9910, RZ ;  /* 0x0000991046037816 */ /* 0x000fe200000000ff */
[----:B------:R-:W-:-:S02]  /*441c0*/  VIADD R71, R72, UR5 ;  /* 0x0000000548477c36 */ /* 0x000fc40008000000 */
[----:B------:R0:W-:Y:S02]  /*441d0*/  @P0 STG.E.U8 desc[UR18][R68.64], R70 ;  /* 0x0000004644000986 */ /* 0x0001e4000c101112 */
[----:B------:R-:W-:Y:S02]  /*441e0*/  IMAD.MOV.U32 R73, RZ, RZ, R3 ;  /* 0x000000ffff497224 */ /* 0x000fe400078e0003 */
        /* <DEDUP_REMOVED lines=14> */
[----:B---3--:R-:W-:Y:S01]  /*442d0*/  ISETP.LT.AND P4, PT, R76, UR6, !P1 ;  /* 0x000000064c007c0c */ /* 0x008fe2000cf81270 */
[----:B------:R-:W2:Y:S01]  /*442e0*/  LDL.LU R77, [R1+0x1224] ;  /* 0x00122400014d7983 */ /* 0x000ea20000300800 */
[----:B------:R-:W-:Y:S01]  /*442f0*/  PRMT R74, R3, 0x9910, RZ ;  /* 0x00009910034a7816 */ /* 0x000fe200000000ff */
[----:B------:R-:W-:Y:S01]  /*44300*/  VIADD R72, R72, UR5 ;  /* 0x0000000548487c36 */ /* 0x000fe20008000000 */
[----:B------:R-:W-:Y:S01]  /*44310*/  ISETP.LT.AND P2, PT, R75, UR7, !P1 ;  /* 0x000000074b007c0c */ /* 0x000fe2000cf41270 */
[----:B------:R-:W3:Y:S01]  /*44320*/  LDL.LU R76, [R1+0x122c] ;  /* 0x00122c00014c7983 */ /* 0x000ee20000300800 */
[----:B------:R-:W-:Y:S01]  /*44330*/  SHF.R.S32.HI R74, RZ, 0x8, R74 ;  /* 0x00000008ff4a7819 */ /* 0x000fe2000001144a */
[----:B------:R-:W-:Y:S01]  /*44340*/  VIADD R73, R72, UR5 ;  /* 0x0000000548497c36 */ /* 0x000fe20008000000 */
[----:B------:R-:W-:Y:S01]  /*44350*/  ISETP.LT.AND P5, PT, R78, UR10, !P1 ;  /* 0x0000000a4e007c0c */ /* 0x000fe2000cfa1270 */
[----:B------:R-:W1:Y:S01]  /*44360*/  LDL.LU R75, [R1+0x1230] ;  /* 0x00123000014b7983 */ /* 0x000e620000300800 */
[----:B------:R-:W2:Y:S01]  /*44370*/  LDCU UR6, c[0x0][0x39c] ;  /* 0x00007380ff0677ac */ /* 0x000ea20008000800 */
[----:B----4-:R-:W-:-:S02]  /*44380*/  F2FP.SATFINITE.E4M3.F32.PACK_AB_MERGE_C R3, R87, R85, RZ ;  /* 0x000000555703723e */ /* 0x010fc400048070ff */
[----:B------:R0:W-:Y:S01]  /*44390*/  @P3 STG.E.U8 desc[UR18][R68.64], R74 ;  /* 0x0000004a44003986 */ /* 0x0001e2000c101112 */
[----:B------:R-:W3:Y:S03]  /*443a0*/  LDCU UR7, c[0x0][0x39c] ;  /* 0x00007380ff0777ac */ /* 0x000ee60008000800 */
[----:B------:R-:W4:Y:S01]  /*443b0*/  LDL.LU R89, [R1+0xd0] ;  /* 0x0000d00001597983 */ /* 0x000f220000300800 */
        /* <DEDUP_REMOVED lines=11> */
[C---:B------:R-:W-:Y:S01]  /*44470*/  LEA.HI.X.SX32 R71, R73.reuse, R0, 0x1, P3 ;  /* 0x0000000049477211 */ /* 0x040fe200018f0eff */
[----:B------:R-:W-:Y:S01]  /*44480*/  VIADD R73, R73, UR5 ;  /* 0x0000000549497c36 */ /* 0x000fe20008000000 */
[----:B-----5:R-:W-:Y:S01]  /*44490*/  F2FP.SATFINITE.E4M3.F32.PACK_AB_MERGE_C R72, R88, R90, RZ ;  /* 0x0000005a5848723e */ /* 0x020fe200048070ff */
[----:B------:R-:W5:Y:S04]  /*444a0*/  LDL.LU R93, [R1+0xdc] ;  /* 0x0000dc00015d7983 */ /* 0x000f680000300800 */
        /* <DEDUP_REMOVED lines=20> */
[C---:B------:R-:W-:Y:S01]  /*445f0*/  VIADD R70, R3.reuse, UR5 ;  /* 0x0000000503467c36 */ /* 0x040fe20008000000 */
[----:B------:R-:W3:Y:S01]  /*44600*/  LDCU UR6, c[0x0][0x39c] ;  /* 0x00007380ff0677ac */ /* 0x000ee20008000800 */
[----:B------:R-:W-:Y:S01]  /*44610*/  LEA.HI.X.SX32 R69, R3, R0, 0x1, P5 ;  /* 0x0000000003457211 */ /* 0x000fe200028f0eff */
[----:B------:R-:W3:Y:S01]  /*44620*/  LDL.LU R85, [R1+0xe0] ;  /* 0x0000e00001557983 */ /* 0x000ee20000300800 */
[----:B------:R-:W0:Y:S01]  /*44630*/  LDCU UR7, c[0x0][0x39c] ;  /* 0x00007380ff0777ac */ /* 0x000e220008000800 */
[----:B----4-:R-:W-:-:S02]  /*44640*/  F2FP.SATFINITE.E4M3.F32.PACK_AB_MERGE_C R72, R91, R89, RZ ;  /* 0x000000595b48723e */ /* 0x010fc400048070ff */
[----:B------:R-:W4:Y:S01]  /*44650*/  LDL.LU R87, [R1+0xe4] ;  /* 0x0000e40001577983 */ /* 0x000f220000300800 */
[----:B------:R-:W1:Y:S01]  /*44660*/  LDCU UR9, c[0x0][0x39c] ;  /* 0x00007380ff0977ac */ /* 0x000e620008000800 */
[----:B------:R-:W-:Y:S02]  /*44670*/  PRMT R71, R72, 0x9910, RZ ;  /* 0x0000991048477816 */ /* 0x000fe400000000ff */
[----:B------:R0:W-:Y:S03]  /*44680*/  @P0 STG.E.U8 desc[UR18][R68.64], R72 ;  /* 0x0000004844000986 */ /* 0x0001e6000c101112 */
[----:B------:R-:W-:Y:S01]  /*44690*/  IMAD.MOV.U32 R73, RZ, RZ, R71 ;  /* 0x000000ffff497224 */ /* 0x000fe200078e0047 */
[----:B------:R-:W4:Y:S01]  /*446a0*/  LDL.LU R90, [R1+0xe8] ;  /* 0x0000e800015a7983 */ /* 0x000f220000300800 */
[C---:B------:R-:W-:Y:S01]  /*446b0*/  VIADD R71, R70.reuse, UR5 ;  /* 0x0000000546477c36 */ /* 0x040fe20008000000 */
[----:B0-----:R-:W-:-:S02]  /*446c0*/  IADD3 R68, P0, PT, R70, R2, RZ ;  /* 0x0000000246447210 */ /* 0x001fc40007f1e0ff */
[----:B------:R-:W4:Y:S02]  /*446d0*/  LDL.LU R88, [R1+0xec] ;  /* 0x0000ec0001587983 */ /* 0x000f240000300800 */
        /* <DEDUP_REMOVED lines=20> */
[----:B------:R-:W5:Y:S01]  /*44820*/  LDL.LU R75, [R1+0x1250] ;  /* 0x00125000014b7983 */ /* 0x000f620000300800 */
[----:B------:R-:W2:Y:S03]  /*44830*/  LDCU UR4, c[0x0][0x39c] ;  /* 0x00007380ff0477ac */ /* 0x000ea60008000800 */
[----:B------:R-:W1:Y:S01]  /*44840*/  LDL.LU R79, [R1+0x1238] ;  /* 0x00123800014f7983 */ /* 0x000e620000300800 */
[----:B----4-:R-:W-:Y:S01]  /*44850*/  F2FP.SATFINITE.E4M3.F32.PACK_AB_MERGE_C R3, R87, R85, RZ ;  /* 0x000000555703723e */ /* 0x010fe200048070ff */
[----:B------:R-:W3:Y:S02]  /*44860*/  LDCU UR6, c[0x0][0x39c] ;  /* 0x00007380ff0677ac */ /* 0x000ee40008000800 */
[----:B------:R-:W4:Y:S01]  /*44870*/  LDL.LU R89, [R1+0xf0] ;  /* 0x0000f00001597983 */ /* 0x000f220000300800 */
[----:B------:R-:W5:Y:S03]  /*44880*/  LDCU UR7, c[0x0][0x39c] ;  /* 0x00007380ff0777ac */ /* 0x000f660008000800 */
[----:B------:R-:W4:Y:S04]  /*44890*/  LDL.LU R91, [R1+0xf4] ;  /* 0x0000f400015b7983 */ /* 0x000f280000300800 */
[----:B------:R0:W-:Y:S01]  /*448a0*/  @P2 STG.E.U8 desc[UR18][R68.64], R74 ;  /* 0x0000004a44002986 */ /* 0x0001e2000c101112 */
[----:B------:R-:W-:Y:S01]  /*448b0*/  PRMT R71, R3, 0x9910, RZ ;  /* 0x0000991003477816 */ /* 0x000fe200000000ff */
[----:B------:R-:W1:Y:S02]  /*448c0*/  LDCU UR10, c[0x0][0x39c] ;  /* 0x00007380ff0a77ac */ /* 0x000e640008000800 */
[----:B------:R-:W4:Y:S04]  /*448d0*/  LDL.LU R78, [R1+0x1234] ;  /* 0x00123400014e7983 */ /* 0x000f280000300800 */
[----:B------:R-:W4:Y:S01]  /*448e0*/  LDL.LU R92, [R1+0xf8] ;  /* 0x0000f800015c7983 */ /* 0x000f220000300800 */
[----:B0-----:R-:W-:-:S03]  /*448f0*/  IADD3 R68, P2, PT, R72, R2, RZ ;  /* 0x0000000248447210 */ /* 0x001fc60007f5e0ff */
[----:B------:R-:W4:Y:S01]  /*44900*/  LDL.LU R93, [R1+0xfc] ;  /* 0x0000fc00015d7983 */ /* 0x000f220000300800 */
[----:B------:R-:W-:Y:S02]  /*44910*/  LEA.HI.X.SX32 R69, R72, R0, 0x1, P2 ;  /* 0x0000000048457211 */ /* 0x000fe400010f0eff */
[C---:B------:R-:W-:Y:S02]  /*44920*/  IADD3 R70, P2, PT, R73.reuse, R2, RZ ;  /* 0x0000000249467210 */ /* 0x040fe40007f5e0ff */
[----:B------:R-:W-:Y:S02]  /*44930*/  SHF.R.S32.HI R74, RZ, 0x8, R71 ;  /* 0x00000008ff4a7819 */ /* 0x000fe40000011447 */
[C---:B------:R-:W-:Y:S01]  /*44940*/  LEA.HI.X.SX32 R71, R73.reuse, R0, 0x1, P2 ;  /* 0x0000000049477211 */ /* 0x040fe200010f0eff */
[----:B------:R-:W-:Y:S01]  /*44950*/  VIADD R73, R73, UR5 ;  /* 0x0000000549497c36 */ /* 0x000fe20008000000 */
[----:B------:R0:W-:Y:S04]  /*44960*/  @P5 STG.E.U8 desc[UR18][R68.64], R3 ;  /* 0x0000000344005986 */ /* 0x0001e8000c101112 */
[----:B------:R2:W-:Y:S01]  /*44970*/  @P0 STG.E.U8 desc[UR18][R70.64], R74 ;  /* 0x0000004a46000986 */ /* 0x0005e2000c101112 */
[----:B0-----:R-:W-:-:S04]  /*44980*/  IADD3 R68, P0, PT, R73, R2, RZ ;  /* 0x0000000249447210 */ /* 0x001fc80007f1e0ff */
[----:B------:R-:W-:Y:S02]  /*44990*/  LEA.HI.X.SX32 R69, R73, R0, 0x1, P0 ;  /* 0x0000000049457211 */ /* 0x000fe400000f0eff */
[----:B------:R-:W-:-:S05]  /*449a0*/  F2FP.SATFINITE.E4M3.F32.PACK_AB_MERGE_C R72, R88, R90, RZ ;  /* 0x0000005a5848723e */ /* 0x000fca00048070ff */
[----:B------:R4:W-:Y:S01]  /*449b0*/  @P4 STG.E.U8 desc[UR18][R68.64], R72 ;  /* 0x0000004844004986 */ /* 0x0009e2000c101112 */
[----:B--2---:R-:W-:Y:S02]  /*449c0*/  ISETP.LT.AND P0, PT, R77, UR4, !P1 ;  /* 0x000000044d007c0c */ /* 0x004fe4000cf01270 */
[----:B---3--:R-:W-:Y:S01]  /*449d0*/  ISETP.LT.AND P2, PT, R76, UR6, !P1 ;  /* 0x000000064c007c0c */ /* 0x008fe2000cf41270 */
[----:B------:R-:W2:Y:S01]  /*449e0*/  LDL.LU R77, [R1+0x125c] ;  /* 0x00125c00014d7983 */ /* 0x000ea20000300800 */
[----:B------:R-:W-:Y:S01]  /*449f0*/  VIADD R3, R73, UR5 ;  /* 0x0000000549037c36 */ /* 0x000fe20008000000 */
[----:B------:R-:W-:Y:S01]  /*44a00*/  PRMT R71, R72, 0x9910, RZ ;  /* 0x0000991048477816 */ /* 0x000fe200000000ff */
[----:B------:R-:W2:Y:S01]  /*44a10*/  LDCU UR4, c[0x0][0x39c] ;  /* 0x00007380ff0477ac */ /* 0x000ea20008000800 */
[----:B------:R-:W3:Y:S01]  /*44a20*/  LDL.LU R76, [R1+0x1248] ;  /* 0x00124800014c7983 */ /* 0x000ee20000300800 */
[----:B-----5:R-:W-:Y:S02]  /*44a30*/  ISETP.LT.AND P4, PT, R75, UR7, !P1 ;  /* 0x000000074b007c0c */ /* 0x020fe4000cf81270 */
[C---:B------:R-:W-:Y:S01]  /*44a40*/  IADD3 R70, P5, PT, R3.reuse, R2, RZ ;  /* 0x0000000203467210 */ /* 0x040fe20007fbe0ff */
[----:B------:R-:W5:Y:S01]  /*44a50*/  LDL.LU R75, [R1+0x1244] ;  /* 0x00124400014b7983 */ /* 0x000f620000300800 */
[----:B------:R-:W-:Y:S01]  /*44a60*/  SHF.R.S32.HI R73, RZ, 0x8, R71 ;  /* 0x00000008ff497819 */ /* 0x000fe20000011447 */
[----:B------:R-:W3:Y:S01]  /*44a70*/  LDCU UR6, c[0x0][0x39c] ;  /* 0x00007380ff0677ac */ /* 0x000ee20008000800 */
[C---:B------:R-:W-:Y:S01]  /*44a80*/  LEA.HI.X.SX32 R71, R3.reuse, R0, 0x1, P5 ;  /* 0x0000000003477211 */ /* 0x040fe200028f0eff */
[----:B------:R-:W-:Y:S01]  /*44a90*/  VIADD R3, R3, UR5 ;  /* 0x0000000503037c36 */ /* 0x000fe20008000000 */
[----:B------:R-:W5:Y:S01]  /*44aa0*/  LDCU UR7, c[0x0][0x39c] ;  /* 0x00007380ff0777ac */ /* 0x000f620008000800 */
[----:B----4-:R-:W-:-:S03]  /*44ab0*/  F2FP.SATFINITE.E4M3.F32.PACK_AB_MERGE_C R72, R91, R89, RZ ;  /* 0x000000595b48723e */ /* 0x010fc600048070ff */
[C---:B------:R-:W-:Y:S01]  /*44ac0*/  IADD3 R68, P5, PT, R3.reuse, R2, RZ ;  /* 0x0000000203447210 */ /* 0x040fe20007fbe0ff */
[----:B------:R0:W-:Y:S03]  /*44ad0*/  @P3 STG.E.U8 desc[UR18][R70.64], R73 ;  /* 0x0000004946003986 */ /* 0x0001e6000c101112 */
[C---:B------:R-:W-:Y:S02]  /*44ae0*/  LEA.HI.X.SX32 R69, R3.reuse, R0, 0x1, P5 ;  /* 0x0000000003457211 */ /* 0x040fe400028f0eff */
[----:B0-----:R-:W-:Y:S01]  /*44af0*/  PRMT R71, R72, 0x9910, RZ ;  /* 0x0000991048477816 */ /* 0x001fe200000000ff */
[----:B------:R-:W-:Y:S02]  /*44b00*/  VIADD R70, R3, UR5 ;  /* 0x0000000503467c36 */ /* 0x000fe40008000000 */
[----:B------:R0:W-:Y:S02]  /*44b10*/  @P0 STG.E.U8 desc[UR18][R68.64], R72 ;  /* 0x0000004844000986 */ /* 0x0001e4000c101112 */
[----:B------:R-:W-:-:S02]  /*44b20*/  IMAD.MOV.U32 R73, RZ, RZ, R71 ;  /* 0x000000ffff497224 */ /* 0x000fc400078e0047 */
[C---:B------:R-:W-:Y:S01]  /*44b30*/  VIADD R71, R70.reuse, UR5 ;  /* 0x0000000546477c36 */ /* 0x040fe20008000000 */
[----:B-1----:R-:W-:Y:S01]  /*44b40*/  ISETP.LT.AND P3, PT, R79, UR9, !P1 ;  /* 0x000000094f007c0c */ /* 0x002fe2000cf61270 */
[----:B------:R-:W1:Y:S01]  /*44b50*/  LDCU UR9, c[0x0][0x39c] ;  /* 0x00007380ff0977ac */ /* 0x000e620008000800 */
[----:B------:R-:W-:Y:S02]  /*44b60*/  SHF.R.S32.HI R73, RZ, 0x8, R73 ;  /* 0x00000008ff497819 */ /* 0x000fe40000011449 */
[C---:B0-----:R-:W-:Y:S01]  /*44b70*/  IADD3 R68, P0, PT, R70.reuse, R2, RZ ;  /* 0x0000000246447210 */ /* 0x041fe20007f1e0ff */
[----:B------:R-:W-:Y:S01]  /*44b80*/  VIADD R72, R71, UR5 ;  /* 0x0000000547487c36 */ /* 0x000fe20008000000 */
[----:B------:R-:W-:Y:S02]  /*44b90*/  F2FP.SATFINITE.E4M3.F32.PACK_AB_MERGE_C R3, R93, R92, RZ ;  /* 0x0000005c5d03723e */ /* 0x000fe400048070ff */
[----:B------:R-:W-:Y:S02]  /*44ba0*/  LEA.HI.X.SX32 R69, R70, R0, 0x1, P0 ;  /* 0x0000000046457211 */ /* 0x000fe400000f0eff */
[----:B------:R-:W-:-:S02]  /*44bb0*/  IADD3 R70, P0, PT, R71, R2, RZ ;  /* 0x0000000247467210 */ /* 0x000fc40007f1e0ff */
[----:B------:R-:W-:Y:S01]  /*44bc0*/  PRMT R74, R3, 0x9910, RZ ;  /* 0x00009910034a7816 */ /* 0x000fe200000000ff */
[----:B------:R0:W-:Y:S01]  /*44bd0*/  @P2 STG.E.U8 desc[UR18][R68.64], R73 ;  /* 0x0000004944002986 */ /* 0x0001e2000c101112 */
[----:B------:R-:W-:Y:S01]  /*44be0*/  ISETP.LT.AND P5, PT, R78, UR10, !P1 ;  /* 0x0000000a4e007c0c */ /* 0x000fe2000cfa1270 */
[----:B------:R-:W4:Y:S01]  /*44bf0*/  LDCU UR10, c[0x0][0x39c] ;  /* 0x00007380ff0a77ac */ /* 0x000f220008000800 */
[----:B------:R-:W-:Y:S01]  /*44c00*/  LEA.HI.X.SX32 R71, R71, R0, 0x1, P0 ;  /* 0x0000000047477211 */ /* 0x000fe200000f0eff */
[----:B------:R-:W4:Y:S01]  /*44c10*/  LDL.LU R78, [R1+0x127c] ;  /* 0x00127c00014e7983 */ /* 0x000f220000300800 */
[----:B------:R-:W-:Y:S02]  /*44c20*/  SHF.R.S32.HI R74, RZ, 0x8, R74 ;  /* 0x00000008ff4a7819 */ /* 0x000fe4000001144a */
[----:B0-----:R-:W-:-:S04]  /*44c30*/  IADD3 R68, P2, PT, R72, R2, RZ ;  /* 0x0000000248447210 */ /* 0x001fc80007f5e0ff */
[C---:B------:R-:W-:Y:S01]  /*44c40*/  LEA.HI.X.SX32 R69, R72.reuse, R0, 0x1, P2 ;  /* 0x0000000048457211 */ /* 0x040fe200010f0eff */
[----:B------:R-:W-:Y:S01]  /*44c50*/  VIADD R72, R72, UR5 ;  /* 0x0000000548487c36 */ /* 0x000fe20008000000 */
[----:B------:R0:W-:Y:S04]  /*44c60*/  @P4 STG.E.U8 desc[UR18][R70.64], R3 ;  /* 0x0000000346004986 */ /* 0x0001e8000c101112 */
[----:B------:R1:W-:Y:S01]  /*44c70*/  @P3 STG.E.U8 desc[UR18][R68.64], R74 ;  /* 0x0000004a44003986 */ /* 0x0003e2000c101112 */
[----:B0-----:R-:W-:Y:S01]  /*44c80*/  F2FP.SATFINITE.E4M3.F32.PACK_AB_MERGE_C R3, R5, R4, RZ ;  /* 0x000000040503723e */ /* 0x001fe200048070ff */
[C---:B------:R-:W-:Y:S01]  /*44c90*/  VIADD R71, R72.reuse, UR5 ;  /* 0x0000000548477c36 */ /* 0x040fe20008000000 */
[----:B------:R-:W-:Y:S02]  /*44ca0*/  IADD3 R4, P3, PT, R72, R2, RZ ;  /* 0x0000000248047210 */ /* 0x000fe40007f7e0ff */
[----:B-1----:R-:W-:-:S02]  /*44cb0*/  PRMT R69, R3, 0x9910, RZ ;  /* 0x0000991003457816 */ /* 0x002fc400000000ff */
[----:B------:R-:W-:Y:S02]  /*44cc0*/  LEA.HI.X.SX32 R5, R72, R0, 0x1, P3 ;  /* 0x0000000048057211 */ /* 0x000fe400018f0eff */
[----:B------:R-:W-:Y:S02]  /*44cd0*/  IADD3 R68, P3, PT, R71, R2, RZ ;  /* 0x0000000247447210 */ /* 0x000fe40007f7e0ff */
[----:B------:R-:W-:Y:S02]  /*44ce0*/  F2FP.SATFINITE.E4M3.F32.PACK_AB_MERGE_C R70, R7, R6, RZ ;  /* 0x000000060746723e */ /* 0x000fe400048070ff */
[----:B------:R-:W-:Y:S02]  /*44cf0*/  SHF.R.S32.HI R6, RZ, 0x8, R69 ;  /* 0x00000008ff067819 */ /* 0x000fe40000011445 */
[C---:B------:R-:W-:Y:S01]  /*44d00*/  LEA.HI.X.SX32 R69, R71.reuse, R0, 0x1, P3 ;  /* 0x0000000047457211 */ /* 0x040fe200018f0eff */
[----:B------:R-:W-:Y:S01]  /*44d10*/  VIADD R71, R71, UR5 ;  /* 0x0000000547477c36 */ /* 0x000fe20008000000 */
[----:B------:R0:W-:Y:S03]  /*44d20*/  @P5 STG.E.U8 desc[UR18][R4.64], R3 ;  /* 0x0000000304005986 */ /* 0x0001e6000c101112 */
[----:B0-----:R-:W-:Y:S01]  /*44d30*/  VIADD R3, R71, UR5 ;  /* 0x0000000547037c36 */ /* 0x001fe20008000000 */
[----:B--2---:R-:W-:Y:S01]  /*44d40*/  ISETP.LT.AND P0, PT, R77, UR4, !P1 ;  /* 0x000000044d007c0c */ /* 0x004fe2000cf01270 */
[----:B------:R-:W4:Y:S01]  /*44d50*/  LDCU UR4, c[0x0][0x39c] ;  /* 0x00007380ff0477ac */ /* 0x000f220008000800 */
[----:B------:R-:W2:Y:S01]  /*44d60*/  LDL.LU R77, [R1+0x1270] ;  /* 0x00127000014d7983 */ /* 0x000ea20000300800 */
[----:B---3--:R-:W-:Y:S01]  /*44d70*/  ISETP.LT.AND P4, PT, R76, UR6, !P1 ;  /* 0x000000064c007c0c */ /* 0x008fe2000cf81270 */
[----:B------:R-:W2:Y:S02]  /*44d80*/  LDCU UR6, c[0x0][0x39c] ;  /* 0x00007380ff0677ac */ /* 0x000ea40008000800 */
[----:B------:R-:W3:Y:S01]  /*44d90*/  LDL.LU R76, [R1+0x1280] ;  /* 0x00128000014c7983 */ /* 0x000ee20000300800 */
[----:B-----5:R-:W-:Y:S01]  /*44da0*/  ISETP.LT.AND P2, PT, R75, UR7, !P1 ;  /* 0x000000074b007c0c */ /* 0x020fe2000cf41270 */
[----:B------:R-:W3:Y:S02]  /*44db0*/  LDCU UR7, c[0x0][0x39c] ;  /* 0x00007380ff0777ac */ /* 0x000ee40008000800 */
[----:B------:R-:W5:Y:S04]  /*44dc0*/  LDL.LU R75, [R1+0x1258] ;  /* 0x00125800014b7983 */ /* 0x000f680000300800 */
[----:B------:R0:W-:Y:S01]  /*44dd0*/  @P0 STG.E.U8 desc[UR18][R68.64], R6 ;  /* 0x0000000644000986 */ /* 0x0001e2000c101112 */
[----:B------:R-:W-:-:S03]  /*44de0*/  IADD3 R4, P0, PT, R71, R2, RZ ;  /* 0x0000000247047210 */ /* 0x000fc60007f1e0ff */
[----:B------:R-:W5:Y:S01]  /*44df0*/  LDL.LU R73, [R1+0x1254] ;  /* 0x0012540001497983 */ /* 0x000f620000300800 */
[----:B------:R-:W-:-:S03]  /*44e00*/  LEA.HI.X.SX32 R5, R71, R0, 0x1, P0 ;  /* 0x0000000047057211 */ /* 0x000fc600000f0eff */
[----:B------:R-:W5:Y:S04]  /*44e10*/  LDL.LU R72, [R1+0x1264] ;  /* 0x0012640001487983 */ /* 0x000f680000300800 */
[----:B------:R-:W5:Y:S04]  /*44e20*/  LDL.LU R71, [R1+0x126c] ;  /* 0x00126c0001477983 */ /* 0x000f680000300800 */
[----:B0-----:R-:W5:Y:S01]  /*44e30*/  LDL.LU R69, [R1+0x1278] ;  /* 0x0012780001457983 */ /* 0x001f620000300800 */
[----:B------:R-:W-:Y:S02]  /*44e40*/  PRMT R7, R70, 0x9910, RZ ;  /* 0x0000991046077816 */ /* 0x000fe400000000ff */
[----:B------:R-:W-:-:S02]  /*44e50*/  IADD3 R6, P5, PT, R3, R2, RZ ;  /* 0x0000000203067210 */ /* 0x000fc40007fbe0ff */
[----:B------:R-:W-:Y:S02]  /*44e60*/  SHF.R.S32.HI R68, RZ, 0x8, R7 ;  /* 0x00000008ff447819 */ /* 0x000fe40000011407 */
[C---:B------:R-:W-:Y:S01]  /*44e70*/  LEA.HI.X.SX32 R7, R3.reuse, R0, 0x1, P5 ;  /* 0x0000000003077211 */ /* 0x040fe200028f0eff */
[----:B------:R-:W-:Y:S01]  /*44e80*/  VIADD R3, R3, UR5 ;  /* 0x0000000503037c36 */ /* 0x000fe20008000000 */
[----:B------:R0:W-:Y:S01]  /*44e90*/  @P4 STG.E.U8 desc[UR18][R4.64], R70 ;  /* 0x0000004604004986 */ /* 0x0001e2000c101112 */
[----:B------:R-:W-:-:S03]  /*44ea0*/  F2FP.SATFINITE.E4M3.F32.PACK_AB_MERGE_C R8, R9, R8, RZ ;  /* 0x000000080908723e */ /* 0x000fc600048070ff */
[----:B------:R1:W-:Y:S01]  /*44eb0*/  @P2 STG.E.U8 desc[UR18][R6.64], R68 ;  /* 0x0000004406002986 */ /* 0x0003e2000c101112 */
[----:B0-----:R-:W-:-:S03]  /*44ec0*/  IADD3 R4, P5, PT, R3, R2, RZ ;  /* 0x0000000203047210 */ /* 0x001fc60007fbe0ff */
[----:B------:R-:W5:Y:S01]  /*44ed0*/  LDL.LU R70, [R1+0x12a8] ;  /* 0x0012a80001467983 */ /* 0x000f620000300800 */
[----:B----4-:R-:W-:Y:S01]  /*44ee0*/  ISETP.LT.AND P0, PT, R78, UR4, !P1 ;  /* 0x000000044e007c0c */ /* 0x010fe2000cf01270 */
[C---:B-1----:R-:W-:Y:S01]  /*44ef0*/  VIADD R6, R3.reuse, UR5 ;  /* 0x0000000503067c36 */ /* 0x042fe20008000000 */
[----:B------:R-:W-:Y:S01]  /*44f00*/  LEA.HI.X.SX32 R5, R3, R0, 0x1, P5 ;  /* 0x0000000003057211 */ /* 0x000fe200028f0eff */
[----:B------:R-:W0:Y:S01]  /*44f10*/  LDCU UR4, c[0x0][0x39c] ;  /* 0x00007380ff0477ac */ /* 0x000e220008000800 */
[----:B------:R-:W-:Y:S01]  /*44f20*/  PRMT R7, R8, 0x9910, RZ ;  /* 0x0000991008077816 */ /* 0x000fe200000000ff */
[----:B------:R-:W-:-:S03]  /*44f30*/  VIADD R3, R6, UR5 ;  /* 0x0000000506037c36 */ /* 0x000fc60008000000 */
[----:B------:R-:W-:-:S05]  /*44f40*/  SHF.R.S32.HI R9, RZ, 0x8, R7 ;  /* 0x00000008ff097819 */ /* 0x000fca0000011407 */
[----:B------:R1:W-:Y:S02]  /*44f50*/  @P0 STG.E.U8 desc[UR18][R4.64], R8 ;  /* 0x0000000804000986 */ /* 0x0003e4000c101112 */
[----:B-1----:R-:W-:Y:S01]  /*44f60*/  IADD3 R4, P0, PT, R6, R2, RZ ;  /* 0x0000000206047210 */ /* 0x002fe20007f1e0ff */
[----:B------:R-:W-:-:S03]  /*44f70*/  VIADD R8, R3, UR5 ;  /* 0x0000000503087c36 */ /* 0x000fc60008000000 */
[----:B------:R-:W-:Y:S02]  /*44f80*/  LEA.HI.X.SX32 R5, R6, R0, 0x1, P0 ;  /* 0x0000000006057211 */ /* 0x000fe400000f0eff */
[----:B------:R-:W-:Y:S02]  /*44f90*/  IADD3 R6, P0, PT, R3, R2, RZ ;  /* 0x0000000203067210 */ /* 0x000fe40007f1e0ff */
[----:B------:R-:W-:Y:S02]  /*44fa0*/  F2FP.SATFINITE.E4M3.F32.PACK_AB_MERGE_C R10, R11, R10, RZ ;  /* 0x0000000a0b0a723e */ /* 0x000fe400048070ff */
[----:B------:R-:W-:Y:S02]  /*44fb0*/  LEA.HI.X.SX32 R7, R3, R0, 0x1, P0 ;  /* 0x0000000003077211 */ /* 0x000fe400000f0eff */
[----:B------:R-:W-:-:S04]  /*44fc0*/  PRMT R11, R10, 0x9910, RZ ;  /* 0x000099100a0b7816 */ /* 0x000fc800000000ff */
[----:B------:R-:W-:Y:S02]  /*44fd0*/  SHF.R.S32.HI R11, RZ, 0x8, R11 ;  /* 0x00000008ff0b7819 */ /* 0x000fe4000001140b */
[----:B------:R-:W-:Y:S02]  /*44fe0*/  F2FP.SATFINITE.E4M3.F32.PACK_AB_MERGE_C R12, R13, R12, RZ ;  /* 0x0000000c0d0c723e */ /* 0x000fe400048070ff */
[----:B--2---:R-:W-:Y:S01]  /*44ff0*/  ISETP.LT.AND P3, PT, R77, UR6, !P1 ;  /* 0x000000064d007c0c */ /* 0x004fe2000cf61270 */
[----:B------:R-:W1:Y:S01]  /*45000*/  LDCU UR6, c[0x0][0x39c] ;  /* 0x00007380ff0677ac */ /* 0x000e620008000800 */
[----:B---3--:R-:W-:Y:S01]  /*45010*/  ISETP.LT.AND P4, PT, R76, UR7, !P1 ;  /* 0x000000074c007c0c */ /* 0x008fe2000cf81270 */
[----:B------:R-:W2:Y:S01]  /*45020*/  LDCU UR7, c[0x0][0x39c] ;  /* 0x00007380ff0777ac */ /* 0x000ea20008000800 */
[----:B-----5:R-:W-:Y:S01]  /*45030*/  ISETP.LT.AND P2, PT, R75, UR9, !P1 ;  /* 0x000000094b007c0c */ /* 0x020fe2000cf41270 */
[----:B------:R-:W3:Y:S08]  /*45040*/  LDCU UR9, c[0x0][0x39c] ;  /* 0x00007380ff0977ac */ /* 0x000ef00008000800 */
[----:B------:R4:W-:Y:S04]  /*45050*/  @P3 STG.E.U8 desc[UR18][R4.64], R9 ;  /* 0x0000000904003986 */ /* 0x0009e8000c101112 */
[----:B------:R5:W-:Y:S01]  /*45060*/  @P4 STG.E.U8 desc[UR18][R6.64], R10 ;  /* 0x0000000a06004986 */ /* 0x000be2000c101112 */
[----:B----4-:R-:W-:-:S04]  /*45070*/  IADD3 R4, P3, PT, R8, R2, RZ ;  /* 0x0000000208047210 */ /* 0x010fc80007f7e0ff */
[C---:B------:R-:W-:Y:S02]  /*45080*/  LEA.HI.X.SX32 R5, R8.reuse, R0, 0x1, P3 ;  /* 0x0000000008057211 */ /* 0x040fe400018f0eff */
[----:B--2---:R-:W-:Y:S01]  /*45090*/  ISETP.LT.AND P3, PT, R69, UR7, !P1 ;  /* 0x0000000745007c0c */ /* 0x004fe2000cf61270 */
[----:B------:R-:W-:Y:S01]  /*450a0*/  VIADD R8, R8, UR5 ;  /* 0x0000000508087c36 */ /* 0x000fe20008000000 */
[----:B------:R-:W2:Y:S01]  /*450b0*/  LDL.LU R69, [R1+0x12a4] ;  /* 0x0012a40001457983 */ /* 0x000ea20000300800 */
[----:B------:R-:W-:Y:S01]  /*450c0*/  ISETP.LT.AND P5, PT, R73, UR10, !P1 ;  /* 0x0000000a49007c0c */ /* 0x000fe2000cfa1270 */
[----:B------:R-:W4:Y:S02]  /*450d0*/  LDCU UR10, c[0x0][0x39c] ;  /* 0x00007380ff0a77ac */ /* 0x000f240008000800 */
[----:B------:R-:W3:Y:S01]  /*450e0*/  LDL.LU R68, [R1+0x1284] ;  /* 0x0012840001447983 */ /* 0x000ee20000300800 */
[----:B-----5:R-:W-:Y:S01]  /*450f0*/  PRMT R7, R12, 0x9910, RZ ;  /* 0x000099100c077816 */ /* 0x020fe200000000ff */
[----:B------:R-:W3:Y:S02]  /*45100*/  LDCU UR7, c[0x0][0x39c] ;  /* 0x00007380ff0777ac */ /* 0x000ee40008000800 */
[----:B------:R-:W5:Y:S04]  /*45110*/  LDL.LU R10, [R1+0x1288] ;  /* 0x00128800010a7983 */ /* 0x000f680000300800 */
[----:B------:R-:W4:Y:S04]  /*45120*/  LDL.LU R9, [R1+0x128c] ;  /* 0x00128c0001097983 */ /* 0x000f280000300800 */
[----:B------:R0:W-:Y:S04]  /*45130*/  @P2 STG.E.U8 desc[UR18][R4.64], R11 ;  /* 0x0000000b04002986 */ /* 0x0001e8000c101112 */
[----:B------:R-:W5:Y:S01]  /*45140*/  LDL.LU R13, [R1+0x1298] ;  /* 0x00129800010d7983 */ /* 0x000f620000300800 */
[----:B0-----:R-:W-:-:S04]  /*45150*/  IADD3 R4, P2, PT, R8, R2, RZ ;  /* 0x0000000208047210 */ /* 0x001fc80007f5e0ff */
[----:B------:R-:W-:-:S05]  /*45160*/  LEA.HI.X.SX32 R5, R8, R0, 0x1, P2 ;  /* 0x0000000008057211 */ /* 0x000fca00010f0eff */
[----:B------:R0:W-:Y:S04]  /*45170*/  @P5 STG.E.U8 desc[UR18][R4.64], R12 ;  /* 0x0000000c04005986 */ /* 0x0001e8000c101112 */
[----:B0-----:R-:W5:Y:S01]  /*45180*/  LDL.LU R12, [R1+0x12a0] ;  /* 0x0012a000010c7983 */ /* 0x001f620000300800 */
[----:B------:R-:W-:Y:S01]  /*45190*/  VIADD R3, R8, UR5 ;  /* 0x0000000508037c36 */ /* 0x000fe20008000000 */
[----:B------:R-:W-:Y:S01]  /*451a0*/  ISETP.LT.AND P0, PT, R72, UR4, !P1 ;  /* 0x0000000448007c0c */ /* 0x000fe2000cf01270 */
[----:B------:R-:W0:Y:S01]  /*451b0*/  LDCU UR4, c[0x0][0x39c] ;  /* 0x00007380ff0477ac */ /* 0x000e220008000800 */
[----:B------:R-:W-:Y:S01]  /*451c0*/  F2FP.SATFINITE.E4M3.F32.PACK_AB_MERGE_C R14, R15, R14, RZ ;  /* 0x0000000e0f0e723e */ /* 0x000fe200048070ff */
[----:B------:R-:W5:Y:S01]  /*451d0*/  LDL.LU R11, [R1+0x1268] ;  /* 0x00126800010b7983 */ /* 0x000f620000300800 */
[----:B------:R-:W-:-:S02]  /*451e0*/  IADD3 R6, P2, PT, R3, R2, RZ ;  /* 0x0000000203067210 */ /* 0x000fc40007f5e0ff */
[----:B------:R-:W-:Y:S02]  /*451f0*/  SHF.R.S32.HI R8, RZ, 0x8, R7 ;  /* 0x00000008ff087819 */ /* 0x000fe40000011407 */
[C---:B------:R-:W-:Y:S01]  /*45200*/  LEA.HI.X.SX32 R7, R3.reuse, R0, 0x1, P2 ;  /* 0x0000000003077211 */ /* 0x040fe200010f0eff */
[----:B------:R-:W-:Y:S01]  /*45210*/  VIADD R3, R3, UR5 ;  /* 0x0000000503037c36 */ /* 0x000fe20008000000 */
[----:B-1----:R-:W-:Y:S01]  /*45220*/  ISETP.LT.AND P4, PT, R71, UR6, !P1 ;  /* 0x0000000647007c0c */ /* 0x002fe2000cf81270 */
[----:B------:R-:W2:Y:S02]  /*45230*/  LDCU UR6, c[0x0][0x39c] ;  /* 0x00007380ff0677ac */ /* 0x000ea40008000800 */
[----:B------:R1:W-:Y:S01]  /*45240*/  @P0 STG.E.U8 desc[UR18][R6.64], R8 ;  /* 0x0000000806000986 */ /* 0x0003e2000c101112 */
[----:B------:R-:W-:-:S04]  /*45250*/  IADD3 R4, P0, PT, R3, R2, RZ ;  /* 0x0000000203047210 */ /* 0x000fc80007f1e0ff */
[C---:B------:R-:W-:Y:S01]  /*45260*/  LEA.HI.X.SX32 R5, R3.reuse, R0, 0x1, P0 ;  /* 0x0000000003057211 */ /* 0x040fe200000f0eff */
[----:B-1----:R-:W-:Y:S01]  /*45270*/  VIADD R8, R3, UR5 ;  /* 0x0000000503087c36 */ /* 0x002fe20008000000 */
[----:B------:R-:W-:-:S04]  /*45280*/  PRMT R7, R14, 0x9910, RZ ;  /* 0x000099100e077816 */ /* 0x000fc800000000ff */
[C---:B------:R-:W-:Y:S02]  /*45290*/  IADD3 R6, P5, PT, R8.reuse, R2, RZ ;  /* 0x0000000208067210 */ /* 0x040fe40007fbe0ff */
[----:B------:R-:W-:Y:S02]  /*452a0*/  SHF.R.S32.HI R3, RZ, 0x8, R7 ;  /* 0x00000008ff037819 */ /* 0x000fe40000011407 */
[C---:B------:R-:W-:Y:S01]  /*452b0*/  LEA.HI.X.SX32 R7, R8.reuse, R0, 0x1, P5 ;  /* 0x0000000008077211 */ /* 0x040fe200028f0eff */
[----:B------:R-:W-:Y:S01]  /*452c0*/  VIADD R8, R8, UR5 ;  /* 0x0000000508087c36 */ /* 0x000fe20008000000 */
[----:B0-----:R-:W-:Y:S01]  /*452d0*/  ISETP.LT.AND P0, PT, R70, UR4, !P1 ;  /* 0x0000000446007c0c */ /* 0x001fe2000cf01270 */
[----:B------:R0:W-:Y:S01]  /*452e0*/  @P4 STG.E.U8 desc[UR18][R4.64], R14 ;  /* 0x0000000e04004986 */ /* 0x0001e2000c101112 */
[----:B------:R-:W-:Y:S01]  /*452f0*/  F2FP.SATFINITE.E4M3.F32.PACK_AB_MERGE_C R16, R17, R16, RZ ;  /* 0x000000101110723e */ /* 0x000fe200048070ff */
[----:B------:R-:W1:Y:S02]  /*45300*/  LDCU UR4, c[0x0][0x39c] ;  /* 0x00007380ff0477ac */ /* 0x000e640008000800 */
[----:B------:R1:W-:Y:S01]  /*45310*/  @P3 STG.E.U8 desc[UR18][R6.64], R3 ;  /* 0x0000000306003986 */ /* 0x0003e2000c101112 */
[----:B0-----:R-:W-:-:S04]  /*45320*/  IADD3 R4, P5, PT, R8, R2, RZ ;  /* 0x0000000208047210 */ /* 0x001fc80007fbe0ff */
[C---:B------:R-:W-:Y:S01]  /*45330*/  LEA.HI.X.SX32 R5, R8.reuse, R0, 0x1, P5 ;  /* 0x0000000008057211 */ /* 0x040fe200028f0eff */
[----:B------:R-:W-:Y:S01]  /*45340*/  VIADD R8, R8, UR5 ;  /* 0x0000000508087c36 */ /* 0x000fe20008000000 */
[----:B-1----:R-:W-:-:S03]  /*45350*/  PRMT R3, R16, 0x9910, RZ ;  /* 0x0000991010037816 */ /* 0x002fc600000000ff */
[----:B------:R0:W-:Y:S01]  /*45360*/  @P0 STG.E.U8 desc[UR18][R4.64], R16 ;  /* 0x0000001004000986 */ /* 0x0001e2000c101112 */
[----:B------:R-:W-:Y:S02]  /*45370*/  F2FP.SATFINITE.E4M3.F32.PACK_AB_MERGE_C R18, R19, R18, RZ ;  /* 0x000000121312723e */ /* 0x000fe400048070ff */
[----:B0-----:R-:W-:-:S04]  /*45380*/  IADD3 R4, P0, PT, R8, R2, RZ ;  /* 0x0000000208047210 */ /* 0x001fc80007f1e0ff */
[----:B------:R-:W-:Y:S02]  /*45390*/  LEA.HI.X.SX32 R5, R8, R0, 0x1, P0 ;  /* 0x0000000008057211 */ /* 0x000fe400000f0eff */
[----:B--2---:R-:W-:Y:S01]  /*453a0*/  ISETP.LT.AND P2, PT, R69, UR6, !P1 ;  /* 0x0000000645007c0c */ /* 0x004fe2000cf41270 */
[----:B------:R-:W0:Y:S01]  /*453b0*/  LDCU UR6, c[0x0][0x39c] ;  /* 0x00007380ff0677ac */ /* 0x000e220008000800 */
[----:B---3--:R-:W-:Y:S01]  /*453c0*/  ISETP.LT.AND P4, PT, R68, UR7, !P1 ;  /* 0x0000000744007c0c */ /* 0x008fe2000cf81270 */
[----:B------:R-:W1:Y:S01]  /*453d0*/  LDCU UR7, c[0x0][0x39c] ;  /* 0x00007380ff0777ac */ /* 0x000e620008000800 */
[----:B----4-:R-:W-:Y:S01]  /*453e0*/  ISETP.LT.AND P5, PT, R9, UR10, !P1 ;  /* 0x0000000a09007c0c */ /* 0x010fe2000cfa1270 */
[----:B------:R-:W-:Y:S01]  /*453f0*/  IMAD.MOV.U32 R9, RZ, RZ, R3 ;  /* 0x000000ffff097224 */ /* 0x000fe200078e0003 */
[----:B-----5:R-:W-:Y:S01]  /*45400*/  ISETP.LT.AND P3, PT, R10, UR9, !P1 ;  /* 0x000000090a007c0c */ /* 0x020fe2000cf61270 */
[----:B------:R-:W-:Y:S01]  /*45410*/  VIADD R3, R8, UR5 ;  /* 0x0000000508037c36 */ /* 0x000fe20008000000 */
[----:B------:R-:W-:Y:S01]  /*45420*/  F2FP.SATFINITE.E4M3.F32.PACK_AB_MERGE_C R20, R21, R20, RZ ;  /* 0x000000141514723e */ /* 0x000fe200048070ff */
[----:B------:R-:W2:Y:S03]  /*45430*/  LDCU UR9, c[0x0][0x39c] ;  /* 0x00007380ff0977ac */ /* 0x000ea60008000800 */
[----:B------:R-:W-:Y:S01]  /*45440*/  IADD3 R6, P0, PT, R3, R2, RZ ;  /* 0x0000000203067210 */ /* 0x000fe20007f1e0ff */
[----:B------:R-:W3:Y:S01]  /*45450*/  LDCU UR10, c[0x0][0x39c] ;  /* 0x00007380ff0a77ac */ /* 0x000ee20008000800 */
[----:B------:R-:W-:-:S02]  /*45460*/  SHF.R.S32.HI R9, RZ, 0x8, R9 ;  /* 0x00000008ff097819 */ /* 0x000fc40000011409 */
[----:B------:R-:W-:-:S03]  /*45470*/  LEA.HI.X.SX32 R7, R3, R0, 0x1, P0 ;  /* 0x0000000003077211 */ /* 0x000fc600000f0eff */
[----:B------:R4:W-:Y:S04]  /*45480*/  @P2 STG.E.U8 desc[UR18][R4.64], R9 ;  /* 0x0000000904002986 */ /* 0x0009e8000c101112 */
[----:B------:R5:W-:Y:S01]  /*45490*/  @P4 STG.E.U8 desc[UR18][R6.64], R18 ;  /* 0x0000001206004986 */ /* 0x000be2000c101112 */
[----:B0-----:R-:W-:Y:S01]  /*454a0*/  ISETP.LT.AND P4, PT, R12, UR6, !P1 ;  /* 0x000000060c007c0c */ /* 0x001fe2000cf81270 */
[----:B------:R-:W-:Y:S02]  /*454b0*/  VIADD R8, R3, UR5 ;  /* 0x0000000503087c36 */ /* 0x000fe40008000000 */
[----:B------:R-:W2:Y:S01]  /*454c0*/  LDL.LU R12, [R1+0x12b4] ;  /* 0x0012b400010c7983 */ /* 0x000ea20000300800 */
[----:B------:R-:W-:Y:S01]  /*454d0*/  PRMT R10, R18, 0x9910, RZ ;  /* 0x00009910120a7816 */ /* 0x000fe200000000ff */
[----:B------:R-:W0:Y:S01]  /*454e0*/  LDCU UR6, c[0x0][0x39c] ;  /* 0x00007380ff0677ac */ /* 0x000e220008000800 */
[----:B----4-:R-:W-:Y:S01]  /*454f0*/  IADD3 R4, P2, PT, R8, R2, RZ ;  /* 0x0000000208047210 */ /* 0x010fe20007f5e0ff */
[----:B------:R-:W0:Y:S01]  /*45500*/  LDL.LU R9, [R1+0xf84] ;  /* 0x000f840001097983 */ /* 0x000e220000300800 */
[----:B------:R-:W-:-:S02]  /*45510*/  SHF.R.S32.HI R10, RZ, 0x8, R10 ;  /* 0x00000008ff0a7819 */ /* 0x000fc4000001140a */
[C---:B------:R-:W-:Y:S01]  /*45520*/  LEA.HI.X.SX32 R5, R8.reuse, R0, 0x1, P2 ;  /* 0x0000000008057211 */ /* 0x040fe200010f0eff */
[----:B------:R-:W-:Y:S01]  /*45530*/  VIADD R8, R8, UR5 ;  /* 0x0000000508087c36 */ /* 0x000fe20008000000 */
[----:B------:R-:W-:Y:S01]  /*45540*/  ISETP.LT.AND P0, PT, R13, UR4, !P1 ;  /* 0x000000040d007c0c */ /* 0x000fe2000cf01270 */
[----:B------:R-:W2:Y:S01]  /*45550*/  LDCU UR4, c[0x0][0x39c] ;  /* 0x00007380ff0477ac */ /* 0x000ea20008000800 */
[----:B-----5:R-:W-:Y:S01]  /*45560*/  PRMT R7, R20, 0x9910, RZ ;  /* 0x0000991014077816 */ /* 0x020fe200000000ff */
[----:B------:R4:W-:Y:S01]  /*45570*/  @P3 STG.E.U8 desc[UR18][R4.64], R10 ;  /* 0x0000000a04003986 */ /* 0x0009e2000c101112 */
[----:B------:R-:W-:-:S03]  /*45580*/  VIADD R3, R8, UR5 ;  /* 0x0000000508037c36 */ /* 0x000fc60008000000 */
[----:B------:R-:W5:Y:S01]  /*45590*/  LDL.LU R15, [R1+0xf30] ;  /* 0x000f3000010f7983 */ /* 0x000f620000300800 */
[----:B-1----:R-:W-:Y:S01]  /*455a0*/  ISETP.LT.AND P2, PT, R11, UR7, !P1 ;  /* 0x000000070b007c0c */ /* 0x002fe2000cf41270 */
[----:B------:R-:W5:Y:S02]  /*455b0*/  LDCU UR7, c[0x0][0x39c] ;  /* 0x00007380ff0777ac */ /* 0x000f640008000800 */
[----:B------:R-:W3:Y:S01]  /*455c0*/  LDL.LU R14, [R1+0xf34] ;  /* 0x000f3400010e7983 */ /* 0x000ee20000300800 */
[----:B----4-:R-:W-:-:S03]  /*455d0*/  IADD3 R4, P3, PT, R8, R2, RZ ;  /* 0x0000000208047210 */ /* 0x010fc60007f7e0ff */
[----:B------:R-:W4:Y:S01]  /*455e0*/  LDL.LU R11, [R1+0x1290] ;  /* 0x00129000010b7983 */ /* 0x000f220000300800 */
[----:B------:R-:W-:-:S03]  /*455f0*/  LEA.HI.X.SX32 R5, R8, R0, 0x1, P3 ;  /* 0x0000000008057211 */ /* 0x000fc600018f0eff */
[----:B------:R-:W3:Y:S01]  /*45600*/  LDL.LU R13, [R1+0x129c] ;  /* 0x00129c00010d7983 */ /* 0x000ee20000300800 */
[C---:B------:R-:W-:Y:S02]  /*45610*/  IADD3 R6, P3, PT, R3.reuse, R2, RZ ;  /* 0x0000000203067210 */ /* 0x040fe40007f7e0ff */
[----:B------:R-:W-:Y:S02]  /*45620*/  SHF.R.S32.HI R8, RZ, 0x8, R7 ;  /* 0x00000008ff087819 */ /* 0x000fe40000011407 */
[C---:B------:R-:W-:Y:S01]  /*45630*/  LEA.HI.X.SX32 R7, R3.reuse, R0, 0x1, P3 ;  /* 0x0000000003077211 */ /* 0x040fe200018f0eff */
[----:B------:R-:W-:Y:S01]  /*45640*/  VIADD R3, R3, UR5 ;  /* 0x0000000503037c36 */ /* 0x000fe20008000000 */
[----:B------:R1:W-:Y:S04]  /*45650*/  @P5 STG.E.U8 desc[UR18][R4.64], R20 ;  /* 0x0000001404005986 */ /* 0x0003e8000c101112 */
[----:B------:R2:W-:Y:S01]  /*45660*/  @P0 STG.E.U8 desc[UR18][R6.64], R8 ;  /* 0x0000000806000986 */ /* 0x0005e2000c101112 */
[----:B-1----:R-:W-:-:S04]  /*45670*/  IADD3 R4, P0, PT, R3, R2, RZ ;  /* 0x0000000203047210 */ /* 0x002fc80007f1e0ff */
[C---:B------:R-:W-:Y:S02]  /*45680*/  LEA.HI.X.SX32 R5, R3.reuse, R0, 0x1, P0 ;  /* 0x0000000003057211 */ /* 0x040fe400000f0eff */
[----:B--2---:R-:W-:Y:S01]  /*45690*/  ISETP.LT.AND P0, PT, R12, UR4, !P1 ;  /* 0x000000040c007c0c */ /* 0x004fe2000cf01270 */
[----:B------:R-:W-:Y:S01]  /*456a0*/  VIADD R8, R3, UR5 ;  /* 0x0000000503087c36 */ /* 0x000fe20008000000 */
[----:B------:R-:W2:Y:S01]  /*456b0*/  LDL.LU R12, [R1+0xf3c] ;  /* 0x000f3c00010c7983 */ /* 0x000ea20000300800 */
[----:B------:R-:W-:Y:S01]  /*456c0*/  F2FP.SATFINITE.E4M3.F32.PACK_AB_MERGE_C R22, R23, R22, RZ ;  /* 0x000000161716723e */ /* 0x000fe200048070ff */
[----:B------:R-:W1:Y:S01]  /*456d0*/  LDCU UR4, c[0x0][0x39c] ;  /* 0x00007380ff0477ac */ /* 0x000e620008000800 */
[----:B0-----:R-:W-:Y:S01]  /*456e0*/  ISETP.LT.AND P3, PT, R9, UR6, !P1 ;  /* 0x0000000609007c0c */ /* 0x001fe2000cf61270 */
[----:B------:R-:W-:Y:S01]  /*456f0*/  VIADD R9, R8, UR5 ;  /* 0x0000000508097c36 */ /* 0x000fe20008000000 */
[----:B------:R-:W-:Y:S02]  /*45700*/  PRMT R7, R22, 0x9910, RZ ;  /* 0x0000991016077816 */ /* 0x000fe400000000ff */
[C---:B------:R-:W-:Y:S01]  /*45710*/  IADD3 R6, P5, PT, R8.reuse, R2, RZ ;  /* 0x0000000208067210 */ /* 0x040fe20007fbe0ff */
[----:B------:R0:W-:Y:S01]  /*45720*/  @P4 STG.E.U8 desc[UR18][R4.64], R22 ;  /* 0x0000001604004986 */ /* 0x0001e2000c101112 */
[----:B------:R-:W-:Y:S01]  /*45730*/  SHF.R.S32.HI R3, RZ, 0x8, R7 ;  /* 0x00000008ff037819 */ /* 0x000fe20000011407 */
[----:B------:R-:W2:Y:S01]  /*45740*/  LDCU UR6, c[0x0][0x39c] ;  /* 0x00007380ff0677ac */ /* 0x000ea20008000800 */
[----:B------:R-:W-:Y:S01]  /*45750*/  LEA.HI.X.SX32 R7, R8, R0, 0x1, P5 ;  /* 0x0000000008077211 */ /* 0x000fe200028f0eff */
[----:B------:R-:W4:Y:S01]  /*45760*/  LDL.LU R10, [R1+0xf38] ;  /* 0x000f3800010a7983 */ /* 0x000f220000300800 */
[----:B------:R-:W-:-:S02]  /*45770*/  F2FP.SATFINITE.E4M3.F32.PACK_AB_MERGE_C R25, R25, R24, RZ ;  /* 0x000000181919723e */ /* 0x000fc400048070ff */
[C---:B0-----:R-:W-:Y:S01]  /*45780*/  IADD3 R4, P5, PT, R9.reuse, R2, RZ ;  /* 0x0000000209047210 */ /* 0x041fe20007fbe0ff */
[----:B------:R0:W-:Y:S03]  /*45790*/  @P2 STG.E.U8 desc[UR18][R6.64], R3 ;  /* 0x0000000306002986 */ /* 0x0001e6000c101112 */
[C---:B------:R-:W-:Y:S01]  /*457a0*/  LEA.HI.X.SX32 R5, R9.reuse, R0, 0x1, P5 ;  /* 0x0000000009057211 */ /* 0x040fe200028f0eff */
[----:B------:R-:W-:Y:S01]  /*457b0*/  VIADD R9, R9, UR5 ;  /* 0x0000000509097c36 */ /* 0x000fe20008000000 */
[----:B------:R-:W-:Y:S01]  /*457c0*/  PRMT R8, R25, 0x9910, RZ ;  /* 0x0000991019087816 */ /* 0x000fe200000000ff */
[----:B------:R-:W4:Y:S01]  /*457d0*/  LDL.LU R16, [R1+0xf40] ;  /* 0x000f400001107983 */ /* 0x000f220000300800 */
[----:B-----5:R-:W-:Y:S01]  /*457e0*/  ISETP.LT.AND P4, PT, R15, UR7, !P1 ;  /* 0x000000070f007c0c */ /* 0x020fe2000cf81270 */
[----:B------:R-:W5:Y:S02]  /*457f0*/  LDCU UR7, c[0x0][0x39c] ;  /* 0x00007380ff0777ac */ /* 0x000f640008000800 */
[----:B------:R1:W-:Y:S01]  /*45800*/  @P0 STG.E.U8 desc[UR18][R4.64], R25 ;  /* 0x0000001904000986 */ /* 0x0003e2000c101112 */
[----:B0-----:R-:W-:-:S02]  /*45810*/  VIADD R7, R9, UR5 ;  /* 0x0000000509077c36 */ /* 0x001fc40008000000 */
[----:B------:R-:W-:Y:S01]  /*45820*/  IMAD.MOV.U32 R3, RZ, RZ, R8 ;  /* 0x000000ffff037224 */ /* 0x000fe200078e0008 */
[----:B-1----:R-:W-:-:S04]  /*45830*/  IADD3 R4, P0, PT, R9, R2, RZ ;  /* 0x0000000209047210 */ /* 0x002fc80007f1e0ff */
[----:B------:R-:W-:Y:S02]  /*45840*/  LEA.HI.X.SX32 R5, R9, R0, 0x1, P0 ;  /* 0x0000000009057211 */ /* 0x000fe400000f0eff */
[C---:B------:R-:W-:Y:S02]  /*45850*/  IADD3 R6, P0, PT, R7.reuse, R2, RZ ;  /* 0x0000000207067210 */ /* 0x040fe40007f1e0ff */
[----:B------:R-:W-:Y:S01]  /*45860*/  SHF.R.S32.HI R9, RZ, 0x8, R3 ;  /* 0x00000008ff097819 */ /* 0x000fe20000011403 */
[----:B------:R-:W-:Y:S01]  /*45870*/  VIADD R3, R7, UR5 ;  /* 0x0000000507037c36 */ /* 0x000fe20008000000 */
[----:B------:R-:W-:Y:S02]  /*45880*/  F2FP.SATFINITE.E4M3.F32.PACK_AB_MERGE_C R27, R27, R26, RZ ;  /* 0x0000001a1b1b723e */ /* 0x000fe400048070ff */
[----:B------:R-:W-:Y:S01]  /*45890*/  LEA.HI.X.SX32 R7, R7, R0, 0x1, P0 ;  /* 0x0000000007077211 */ /* 0x000fe200000f0eff */
[----:B------:R0:W-:Y:S04]  /*458a0*/  @P3 STG.E.U8 desc[UR18][R4.64], R9 ;  /* 0x0000000904003986 */ /* 0x0001e8000c101112 */
[----:B------:R-:W-:Y:S01]  /*458b0*/  @P4 STG.E.U8 desc[UR18][R6.64], R27 ;  /* 0x0000001b06004986 */ /* 0x000fe2000c101112 */
[----:B--2---:R-:W-:Y:S01]  /*458c0*/  ISETP.LT.AND P4, PT, R12, UR6, !P1 ;  /* 0x000000060c007c0c */ /* 0x004fe2000cf81270 */
[----:B------:R-:W1:Y:S02]  /*458d0*/  LDCU UR6, c[0x0][0x39c] ;  /* 0x00007380ff0677ac */ /* 0x000e640008000800 */
[----:B------:R-:W1:Y:S01]  /*458e0*/  LDL.LU R12, [R1+0xf2c] ;  /* 0x000f2c00010c7983 */ /* 0x000e620000300800 */
[----:B---3--:R-:W-:-:S02]  /*458f0*/  ISETP.LT.AND P2, PT, R14, UR9, !P1 ;  /* 0x000000090e007c0c */ /* 0x008fc4000cf41270 */
[----:B----4-:R-:W-:Y:S01]  /*45900*/  ISETP.LT.AND P5, PT, R11, UR10, !P1 ;  /* 0x0000000a0b007c0c */ /* 0x010fe2000cfa1270 */
[----:B------:R-:W2:Y:S01]  /*45910*/  LDCU UR10, c[0x0][0x39c] ;  /* 0x00007380ff0a77ac */ /* 0x000ea20008000800 */
[----:B------:R-:W-:Y:S02]  /*45920*/  PRMT R11, R27, 0x9910, RZ ;  /* 0x000099101b0b7816 */ /* 0x000fe400000000ff */
[C---:B0-----:R-:W-:Y:S01]  /*45930*/  IADD3 R4, P3, PT, R3.reuse, R2, RZ ;  /* 0x0000000203047210 */ /* 0x041fe20007f7e0ff */
[----:B------:R-:W0:Y:S01]  /*45940*/  LDCU UR9, c[0x0][0x39c] ;  /* 0x00007380ff0977ac */ /* 0x000e220008000800 */
[----:B------:R-:W-:Y:S02]  /*45950*/  SHF.R.S32.HI R11, RZ, 0x8, R11 ;  /* 0x00000008ff0b7819 */ /* 0x000fe4000001140b */
[C---:B------:R-:W-:Y:S01]  /*45960*/  LEA.HI.X.SX32 R5, R3.reuse, R0, 0x1, P3 ;  /* 0x0000000003057211 */ /* 0x040fe200018f0eff */
[----:B------:R-:W-:-:S04]  /*45970*/  VIADD R3, R3, UR5 ;  /* 0x0000000503037c36 */ /* 0x000fc80008000000 */
[----:B------:R3:W-:Y:S01]  /*45980*/  @P2 STG.E.U8 desc[UR18][R4.64], R11 ;  /* 0x0000000b04002986 */ /* 0x0007e2000c101112 */
[C---:B------:R-:W-:Y:S01]  /*45990*/  VIADD R9, R3.reuse, UR5 ;  /* 0x0000000503097c36 */ /* 0x040fe20008000000 */
[----:B-----5:R-:W-:Y:S01]  /*459a0*/  ISETP.LT.AND P3, PT, R10, UR7, !P1 ;  /* 0x000000070a007c0c */ /* 0x020fe2000cf61270 */
[----:B------:R-:W4:Y:S01]  /*459b0*/  LDCU UR7, c[0x0][0x39c] ;  /* 0x00007380ff0777ac */ /* 0x000f220008000800 */
[----:B------:R-:W4:Y:S04]  /*459c0*/  LDL.LU R10, [R1+0xf28] ;  /* 0x000f2800010a7983 */ /* 0x000f280000300800 */
[----:B------:R-:W0:Y:S01]  /*459d0*/  LDL.LU R15, [R1+0xf24] ;  /* 0x000f2400010f7983 */ /* 0x000e220000300800 */
[----:B---3--:R-:W-:-:S03]  /*459e0*/  IADD3 R4, P2, PT, R3, R2, RZ ;  /* 0x0000000203047210 */ /* 0x008fc60007f5e0ff */
[----:B------:R-:W2:Y:S01]  /*459f0*/  LDL.LU R14, [R1+0x12ac] ;  /* 0x0012ac00010e7983 */ /* 0x000ea20000300800 */
[----:B------:R-:W-:Y:S02]  /*45a00*/  LEA.HI.X.SX32 R5, R3, R0, 0x1, P2 ;  /* 0x0000000003057211 */ /* 0x000fe400010f0eff */
[----:B------:R-:W-:-:S04]  /*45a10*/  IADD3 R6, P2, PT, R9, R2, RZ ;  /* 0x0000000209067210 */ /* 0x000fc80007f5e0ff */
[----:B------:R-:W-:Y:S02]  /*45a20*/  LEA.HI.X.SX32 R7, R9, R0, 0x1, P2 ;  /* 0x0000000009077211 */ /* 0x000fe400010f0eff */
[----:B------:R-:W-:Y:S01]  /*45a30*/  ISETP.LT.AND P0, PT, R13, UR4, !P1 ;  /* 0x000000040d007c0c */ /* 0x000fe2000cf01270 */
[----:B------:R-:W3:Y:S01]  /*45a40*/  LDCU UR4, c[0x0][0x39c] ;  /* 0x00007380ff0477ac */ /* 0x000ee20008000800 */
[----:B------:R-:W-:Y:S02]  /*45a50*/  F2FP.SATFINITE.E4M3.F32.PACK_AB_MERGE_C R29, R29, R28, RZ ;  /* 0x0000001c1d1d723e */ /* 0x000fe400048070ff */
[----:B-1----:R-:W-:Y:S01]  /*45a60*/  ISETP.LT.AND P2, PT, R12, UR6, !P1 ;  /* 0x000000060c007c0c */ /* 0x002fe2000cf41270 */
[----:B------:R-:W-:Y:S01]  /*45a70*/  VIADD R9, R9, UR5 ;  /* 0x0000000509097c36 */ /* 0x000fe20008000000 */
[----:B------:R-:W5:Y:S01]  /*45a80*/  LDL.LU R12, [R1+0x12b0] ;  /* 0x0012b000010c7983 */ /* 0x000f620000300800 */
[----:B------:R-:W-:Y:S01]  /*45a90*/  PRMT R13, R29, 0x9910, RZ ;  /* 0x000099101d0d7816 */ /* 0x000fe200000000ff */
[----:B------:R-:W1:Y:S01]  /*45aa0*/  LDCU UR6, c[0x0][0x39c] ;  /* 0x00007380ff0677ac */ /* 0x000e620008000800 */
[----:B------:R-:W-:Y:S01]  /*45ab0*/  VIADD R3, R9, UR5 ;  /* 0x0000000509037c36 */ /* 0x000fe20008000000 */
[----:B------:R3:W-:Y:S01]  /*45ac0*/  @P5 STG.E.U8 desc[UR18][R4.64], R29 ;  /* 0x0000001d04005986 */ /* 0x0007e2000c101112 */
[----:B------:R-:W-:-:S02]  /*45ad0*/  SHF.R.S32.HI R13, RZ, 0x8, R13 ;  /* 0x00000008ff0d7819 */ /* 0x000fc4000001140d */
[----:B------:R-:W-:Y:S01]  /*45ae0*/  F2FP.SATFINITE.E4M3.F32.PACK_AB_MERGE_C R31, R31, R30, RZ ;  /* 0x0000001e1f1f723e */ /* 0x000fe200048070ff */
[----:B------:R-:W1:Y:S04]  /*45af0*/  LDL.LU R11, [R1+0xf20] ;  /* 0x000f2000010b7983 */ /* 0x000e680000300800 */
[----:B------:R0:W-:Y:S01]  /*45b00*/  @P0 STG.E.U8 desc[UR18][R6.64], R13 ;  /* 0x0000000d06000986 */ /* 0x0001e2000c101112 */
[----:B---3--:R-:W-:-:S04]  /*45b10*/  IADD3 R4, P0, PT, R9, R2, RZ ;  /* 0x0000000209047210 */ /* 0x008fc80007f1e0ff */
[----:B------:R-:W-:Y:S02]  /*45b20*/  LEA.HI.X.SX32 R5, R9, R0, 0x1, P0 ;  /* 0x0000000009057211 */ /* 0x000fe400000f0eff */
[C---:B0-----:R-:W-:Y:S02]  /*45b30*/  IADD3 R6, P5, PT, R3.reuse, R2, RZ ;  /* 0x0000000203067210 */ /* 0x041fe40007fbe0ff */
[----:B------:R-:W-:Y:S01]  /*45b40*/  ISETP.LT.AND P0, PT, R16, UR4, !P1 ;  /* 0x0000000410007c0c */ /* 0x000fe2000cf01270 */
[----:B------:R0:W-:Y:S01]  /*45b50*/  @P4 STG.E.U8 desc[UR18][R4.64], R31 ;  /* 0x0000001f04004986 */ /* 0x0001e2000c101112 */
[C---:B------:R-:W-:Y:S01]  /*45b60*/  LEA.HI.X.SX32 R7, R3.reuse, R0, 0x1, P5 ;  /* 0x0000000003077211 */ /* 0x040fe200028f0eff */
[----:B------:R-:W-:Y:S01]  /*45b70*/  VIADD R3, R3, UR5 ;  /* 0x0000000503037c36 */ /* 0x000fe20008000000 */
[----:B------:R-:W-:Y:S01]  /*45b80*/  PRMT R8, R31, 0x9910, RZ ;  /* 0x000099101f087816 */ /* 0x000fe200000000ff */
[----:B------:R-:W5:Y:S01]  /*45b90*/  LDCU UR4, c[0x0][0x39c] ;  /* 0x00007380ff0477ac */ /* 0x000f620008000800 */
[----:B------:R-:W-:-:S02]  /*45ba0*/  F2FP.SATFINITE.E4M3.F32.PACK_AB_MERGE_C R33, R33, R32, RZ ;  /* 0x000000202121723e */ /* 0x000fc400048070ff */
[----:B------:R-:W-:Y:S02]  /*45bb0*/  SHF.R.S32.HI R9, RZ, 0x8, R8 ;  /* 0x00000008ff097819 */ /* 0x000fe40000011408 */
[----:B0-----:R-:W-:-:S04]  /*45bc0*/  IADD3 R4, P5, PT, R3, R2, RZ ;  /* 0x0000000203047210 */ /* 0x001fc80007fbe0ff */
[C---:B------:R-:W-:Y:S01]  /*45bd0*/  LEA.HI.X.SX32 R5, R3.reuse, R0, 0x1, P5 ;  /* 0x0000000003057211 */ /* 0x040fe200028f0eff */
[----:B------:R-:W-:Y:S01]  /*45be0*/  VIADD R3, R3, UR5 ;  /* 0x0000000503037c36 */ /* 0x000fe20008000000 */
[----:B------:R0:W-:Y:S04]  /*45bf0*/  @P3 STG.E.U8 desc[UR18][R6.64], R9 ;  /* 0x0000000906003986 */ /* 0x0001e8000c101112 */
[----:B------:R3:W-:Y:S01]  /*45c00*/  @P0 STG.E.U8 desc[UR18][R4.64], R33 ;  /* 0x0000002104000986 */ /* 0x0007e2000c101112 */
[C---:B0-----:R-:W-:Y:S01]  /*45c10*/  VIADD R7, R3.reuse, UR5 ;  /* 0x0000000503077c36 */ /* 0x041fe20008000000 */
[----:B---3--:R-:W-:-:S04]  /*45c20*/  IADD3 R4, P0, PT, R3, R2, RZ ;  /* 0x0000000203047210 */ /* 0x008fc80007f1e0ff */
[----:B------:R-:W-:Y:S02]  /*45c30*/  LEA.HI.X.SX32 R5, R3, R0, 0x1, P0 ;  /* 0x0000000003057211 */ /* 0x000fe400000f0eff */
[C---:B------:R-:W-:Y:S01]  /*45c40*/  IADD3 R6, P0, PT, R7.reuse, R2, RZ ;  /* 0x0000000207067210 */ /* 0x040fe20007f1e0ff */
[C---:B------:R-:W-:Y:S01]  /*45c50*/  VIADD R3, R7.reuse, UR5 ;  /* 0x0000000507037c36 */ /* 0x040fe20008000000 */
[----:B----4-:R-:W-:Y:S01]  /*45c60*/  ISETP.LT.AND P4, PT, R10, UR7, !P1 ;  /* 0x000000070a007c0c */ /* 0x010fe2000cf81270 */
[----:B------:R-:W0:Y:S01]  /*45c70*/  LDCU UR7, c[0x0][0x39c] ;  /* 0x00007380ff0777ac */ /* 0x000e220008000800 */
[----:B------:R-:W0:Y:S01]  /*45c80*/  LDL.LU R10, [R1+0xf1c] ;  /* 0x000f1c00010a7983 */ /* 0x000e220000300800 */
[----:B--2---:R-:W-:Y:S02]  /*45c90*/  ISETP.LT.AND P5, PT, R14, UR10, !P1 ;  /* 0x0000000a0e007c0c */ /* 0x004fe4000cfa1270 */
[----:B------:R-:W-:Y:S01]  /*45ca0*/  LEA.HI.X.SX32 R7, R7, R0, 0x1, P0 ;  /* 0x0000000007077211 */ /* 0x000fe200000f0eff */
[----:B------:R-:W2:Y:S01]  /*45cb0*/  LDL.LU R14, [R1+0xf18] ;  /* 0x000f1800010e7983 */ /* 0x000ea20000300800 */
[----:B------:R-:W-:Y:S01]  /*45cc0*/  PRMT R8, R33, 0x9910, RZ ;  /* 0x0000991021087816 */ /* 0x000fe200000000ff */
[----:B------:R-:W3:Y:S01]  /*45cd0*/  LDCU UR10, c[0x0][0x39c] ;  /* 0x00007380ff0a77ac */ /* 0x000ee20008000800 */
[----:B-----5:R-:W-:-:S03]  /*45ce0*/  ISETP.LT.AND P0, PT, R12, UR4, !P1 ;  /* 0x000000040c007c0c */ /* 0x020fc6000cf01270 */
[----:B------:R-:W-:Y:S01]  /*45cf0*/  IMAD.MOV.U32 R9, RZ, RZ, R8 ;  /* 0x000000ffff097224 */ /* 0x000fe200078e0008 */
[----:B------:R-:W4:Y:S01]  /*45d00*/  LDL.LU R12, [R1+0xf14] ;  /* 0x000f1400010c7983 */ /* 0x000f220000300800 */
[----:B------:R-:W-:Y:S01]  /*45d10*/  ISETP.LT.AND P3, PT, R15, UR9, !P1 ;  /* 0x000000090f007c0c */ /* 0x000fe2000cf61270 */
[----:B------:R-:W2:Y:S02]  /*45d20*/  LDCU UR4, c[0x0][0x39c] ;  /* 0x00007380ff0477ac */ /* 0x000ea40008000800 */
[----:B------:R-:W-:Y:S01]  /*45d30*/  SHF.R.S32.HI R9, RZ, 0x8, R9 ;  /* 0x00000008ff097819 */ /* 0x000fe20000011409 */
[----:B------:R-:W5:Y:S01]  /*45d40*/  LDL.LU R18, [R1+0xf10] ;  /* 0x000f100001127983 */ /* 0x000f620000300800 */
[----:B------:R-:W-:Y:S01]  /*45d50*/  F2FP.SATFINITE.E4M3.F32.PACK_AB_MERGE_C R35, R35, R34, RZ ;  /* 0x000000222323723e */ /* 0x000fe200048070ff */
[----:B------:R-:W0:Y:S02]  /*45d60*/  LDCU UR9, c[0x0][0x39c] ;  /* 0x00007380ff0977ac */ /* 0x000e240008000800 */
[----:B------:R1:W-:Y:S01]  /*45d70*/  @P2 STG.E.U8 desc[UR18][R4.64], R9 ;  /* 0x0000000904002986 */ /* 0x0003e2000c101112 */
[----:B------:R-:W-:-:S02]  /*45d80*/  PRMT R13, R35, 0x9910, RZ ;  /* 0x00009910230d7816 */ /* 0x000fc400000000ff */
[----:B------:R-:W-:Y:S01]  /*45d90*/  F2FP.SATFINITE.E4M3.F32.PACK_AB_MERGE_C R37, R37, R36, RZ ;  /* 0x000000242525723e */ /* 0x000fe200048070ff */
[----:B------:R-:W3:Y:S01]  /*45da0*/  LDL.LU R17, [R1+0xf0c] ;  /* 0x000f0c0001117983 */ /* 0x000ee20000300800 */
[----:B------:R-:W-:Y:S02]  /*45db0*/  SHF.R.S32.HI R13, RZ, 0x8, R13 ;  /* 0x00000008ff0d7819 */ /* 0x000fe4000001140d */
[C---:B-1----:R-:W-:Y:S01]  /*45dc0*/  IADD3 R4, P2, PT, R3.reuse, R2, RZ ;  /* 0x0000000203047210 */ /* 0x042fe20007f5e0ff */
[----:B------:R1:W-:Y:S03]  /*45dd0*/  @P4 STG.E.U8 desc[UR18][R6.64], R35 ;  /* 0x0000002306004986 */ /* 0x0003e6000c101112 */
[C---:B------:R-:W-:Y:S01]  /*45de0*/  LEA.HI.X.SX32 R5, R3.reuse, R0, 0x1, P2 ;  /* 0x0000000003057211 */ /* 0x040fe200010f0eff */
[----:B------:R-:W-:Y:S01]  /*45df0*/  VIADD R3, R3, UR5 ;  /* 0x0000000503037c36 */ /* 0x000fe20008000000 */
[----:B------:R-:W-:Y:S01]  /*45e00*/  ISETP.LT.AND P4, PT, R11, UR6, !P1 ;  /* 0x000000060b007c0c */ /* 0x000fe2000cf81270 */
[----:B------:R-:W4:Y:S01]  /*45e10*/  LDCU UR6, c[0x0][0x39c] ;  /* 0x00007380ff0677ac */ /* 0x000f220008000800 */
[----:B------:R-:W-:Y:S01]  /*45e20*/  PRMT R15, R37, 0x9910, RZ ;  /* 0x00009910250f7816 */ /* 0x000fe200000000ff */
[----:B------:R1:W-:Y:S01]  /*45e30*/  @P3 STG.E.U8 desc[UR18][R4.64], R13 ;  /* 0x0000000d04003986 */ /* 0x0003e2000c101112 */
[C---:B------:R-:W-:Y:S01]  /*45e40*/  IADD3 R8, P3, PT, R3.reuse, R2, RZ ;  /* 0x0000000203087210 */ /* 0x040fe20007f7e0ff */
[----:B------:R-:W-:-:S02]  /*45e50*/  VIADD R11, R3, UR5 ;  /* 0x00000005030b7c36 */ /* 0x000fc40008000000 */
[----:B------:R-:W3:Y:S01]  /*45e60*/  LDL.LU R16, [R1+0x12b8] ;  /* 0x0012b80001107983 */ /* 0x000ee20000300800 */
[----:B------:R-:W-:Y:S02]  /*45e70*/  LEA.HI.X.SX32 R9, R3, R0, 0x1, P3 ;  /* 0x0000000003097211 */ /* 0x000fe400018f0eff */
[C---:B-1----:R-:W-:Y:S02]  /*45e80*/  IADD3 R6, P3, PT, R11.reuse, R2, RZ ;  /* 0x000000020b067210 */ /* 0x042fe40007f7e0ff */
[----:B------:R-:W-:Y:S02]  /*45e90*/  SHF.R.S32.HI R15, RZ, 0x8, R15 ;  /* 0x00000008ff0f7819 */ /* 0x000fe4000001140f */
[C---:B------:R-:W-:Y:S01]  /*45ea0*/  LEA.HI.X.SX32 R7, R11.reuse, R0, 0x1, P3 ;  /* 0x000000000b077211 */ /* 0x040fe200018f0eff */
[----:B------:R-:W-:Y:S01]  /*45eb0*/  VIADD R11, R11, UR5 ;  /* 0x000000050b0b7c36 */ /* 0x000fe20008000000 */
[----:B------:R1:W-:Y:S04]  /*45ec0*/  @P5 STG.E.U8 desc[UR18][R8.64], R37 ;  /* 0x0000002508005986 */ /* 0x0003e8000c101112 */
[----:B------:R0:W-:Y:S01]  /*45ed0*/  @P0 STG.E.U8 desc[UR18][R6.64], R15 ;  /* 0x0000000f06000986 */ /* 0x0001e2000c101112 */
[----:B------:R-:W-:-:S04]  /*45ee0*/  IADD3 R4, P0, PT, R11, R2, RZ ;  /* 0x000000020b047210 */ /* 0x000fc80007f1e0ff */
[C---:B------:R-:W-:Y:S02]  /*45ef0*/  LEA.HI.X.SX32 R5, R11.reuse, R0, 0x1, P0 ;  /* 0x000000000b057211 */ /* 0x040fe400000f0eff */
[----:B--2---:R-:W-:Y:S02]  /*45f00*/  ISETP.LT.AND P0, PT, R14, UR4, !P1 ;  /* 0x000000040e007c0c */ /* 0x004fe4000cf01270 */
[----:B----4-:R-:W-:Y:S01]  /*45f10*/  ISETP.LT.AND P3, PT, R12, UR6, !P1 ;  /* 0x000000060c007c0c */ /* 0x010fe2000cf61270 */
[----:B------:R-:W2:Y:S01]  /*45f20*/  LDL.LU R14, [R1+0x1294] ;  /* 0x00129400010e7983 */ /* 0x000ea20000300800 */
[----:B------:R-:W-:Y:S01]  /*45f30*/  VIADD R3, R11, UR5 ;  /* 0x000000050b037c36 */ /* 0x000fe20008000000 */
[----:B0-----:R-:W-:Y:S01]  /*45f40*/  ISETP.LT.AND P2, PT, R10, UR7, !P1 ;  /* 0x000000070a007c0c */ /* 0x001fe2000cf41270 */
[----:B------:R-:W5:Y:S01]  /*45f50*/  LDCU UR7, c[0x0][0x39c] ;  /* 0x00007380ff0777ac */ /* 0x000f620008000800 */
[----:B------:R-:W4:Y:S02]  /*45f60*/  LDL.LU R12, [R1+0xf08] ;  /* 0x000f0800010c7983 */ /* 0x000f240000300800 */
[----:B-1----:R-:W-:Y:S01]  /*45f70*/  IADD3 R8, P5, PT, R3, R2, RZ ;  /* 0x0000000203087210 */ /* 0x002fe20007fbe0ff */
[----:B------:R-:W2:Y:S01]  /*45f80*/  LDCU UR4, c[0x0][0x39c] ;  /* 0x00007380ff0477ac */ /* 0x000ea20008000800 */
[----:B------:R-:W-:-:S02]  /*45f90*/  F2FP.SATFINITE.E4M3.F32.PACK_AB_MERGE_C R39, R39, R38, RZ ;  /* 0x000000262727723e */ /* 0x000fc400048070ff */
[C---:B------:R-:W-:Y:S01]  /*45fa0*/  LEA.HI.X.SX32 R9, R3.reuse, R0, 0x1, P5 ;  /* 0x0000000003097211 */ /* 0x040fe200028f0eff */
[----:B------:R-:W-:Y:S01]  /*45fb0*/  VIADD R3, R3, UR5 ;  /* 0x0000000503037c36 */ /* 0x000fe20008000000 */
[----:B------:R-:W-:Y:S01]  /*45fc0*/  PRMT R10, R39, 0x9910, RZ ;  /* 0x00009910270a7816 */ /* 0x000fe200000000ff */
[----:B------:R-:W4:Y:S03]  /*45fd0*/  LDCU UR6, c[0x0][0x39c] ;  /* 0x00007380ff0677ac */ /* 0x000f260008000800 */
[----:B------:R-:W-:Y:S02]  /*45fe0*/  IADD3 R6, P5, PT, R3, R2, RZ ;  /* 0x0000000203067210 */ /* 0x000fe40007fbe0ff */
[----:B------:R-:W-:Y:S02]  /*45ff0*/  SHF.R.S32.HI R11, RZ, 0x8, R10 ;  /* 0x00000008ff0b7819 */ /* 0x000fe4000001140a */
[----:B------:R-:W-:Y:S01]  /*46000*/  F2FP.SATFINITE.E4M3.F32.PACK_AB_MERGE_C R41, R41, R40, RZ ;  /* 0x000000282929723e */ /* 0x000fe200048070ff */
[----:B------:R0:W-:Y:S01]  /*46010*/  @P4 STG.E.U8 desc[UR18][R4.64], R39 ;  /* 0x0000002704004986 */ /* 0x0001e2000c101112 */
[C---:B------:R-:W-:Y:S01]  /*46020*/  LEA.HI.X.SX32 R7, R3.reuse, R0, 0x1, P5 ;  /* 0x0000000003077211 */ /* 0x040fe200028f0eff */
[----:B------:R-:W-:-:S02]  /*46030*/  VIADD R3, R3, UR5 ;  /* 0x0000000503037c36 */ /* 0x000fc40008000000 */
[----:B------:R1:W-:Y:S01]  /*46040*/  @P2 STG.E.U8 desc[UR18][R8.64], R11 ;  /* 0x0000000b08002986 */ /* 0x0003e2000c101112 */
[----:B-----5:R-:W-:Y:S01]  /*46050*/  ISETP.LT.AND P4, PT, R18, UR7, !P1 ;  /* 0x0000000712007c0c */ /* 0x020fe2000cf81270 */
[----:B------:R-:W5:Y:S02]  /*46060*/  LDCU UR7, c[0x0][0x39c] ;  /* 0x00007380ff0777ac */ /* 0x000f640008000800 */
[----:B------:R2:W-:Y:S01]  /*46070*/  @P0 STG.E.U8 desc[UR18][R6.64], R41 ;  /* 0x0000002906000986 */ /* 0x0005e2000c101112 */
[----:B0-----:R-:W-:-:S03]  /*46080*/  PRMT R5, R41, 0x9910, RZ ;  /* 0x0000991029057816 */ /* 0x001fc600000000ff */
[----:B------:R-:W5:Y:S01]  /*46090*/  LDL.LU R10, [R1+0xf00] ;  /* 0x000f0000010a7983 */ /* 0x000f620000300800 */
[C---:B------:R-:W-:Y:S01]  /*460a0*/  IADD3 R4, P0, PT, R3.reuse, R2, RZ ;  /* 0x0000000203047210 */ /* 0x040fe20007f1e0ff */
[C---:B-1----:R-:W-:Y:S02]  /*460b0*/  VIADD R9, R3.reuse, UR5 ;  /* 0x0000000503097c36 */ /* 0x042fe40008000000 */
[----:B------:R-:W-:Y:S01]  /*460c0*/  IMAD.MOV.U32 R11, RZ, RZ, R5 ;  /* 0x000000ffff0b7224 */ /* 0x000fe200078e0005 */
[----:B------:R-:W-:Y:S02]  /*460d0*/  LEA.HI.X.SX32 R5, R3, R0, 0x1, P0 ;  /* 0x0000000003057211 */ /* 0x000fe400000f0eff */
[C---:B------:R-:W-:Y:S01]  /*460e0*/  IADD3 R8, P0, PT, R9.reuse, R2, RZ ;  /* 0x0000000209087210 */ /* 0x040fe20007f1e0ff */
[----:B------:R-:W-:Y:S01]  /*460f0*/  VIADD R3, R9, UR5 ;  /* 0x0000000509037c36 */ /* 0x000fe20008000000 */
[----:B------:R-:W-:Y:S02]  /*46100*/  SHF.R.S32.HI R11, RZ, 0x8, R11 ;  /* 0x00000008ff0b7819 */ /* 0x000fe4000001140b */
[----:B------:R-:W-:-:S02]  /*46110*/  F2FP.SATFINITE.E4M3.F32.PACK_AB_MERGE_C R43, R43, R42, RZ ;  /* 0x0000002a2b2b723e */ /* 0x000fc400048070ff */
[----:B------:R-:W-:Y:S01]  /*46120*/  LEA.HI.X.SX32 R9, R9, R0, 0x1, P0 ;  /* 0x0000000009097211 */ /* 0x000fe200000f0eff */
[----:B------:R0:W-:Y:S04]  /*46130*/  @P3 STG.E.U8 desc[UR18][R4.64], R11 ;  /* 0x0000000b04003986 */ /* 0x0001e8000c101112 */
[----:B------:R1:W-:Y:S01]  /*46140*/  @P4 STG.E.U8 desc[UR18][R8.64], R43 ;  /* 0x0000002b08004986 */ /* 0x0003e2000c101112 */
[----:B--2---:R-:W-:Y:S01]  /*46150*/  ISETP.LT.AND P0, PT, R14, UR4, !P1 ;  /* 0x000000040e007c0c */ /* 0x004fe2000cf01270 */
[----:B------:R-:W2:Y:S02]  /*46160*/  LDCU UR4, c[0x0][0x39c] ;  /* 0x00007380ff0477ac */ /* 0x000ea40008000800 */
[----:B------:R-:W2:Y:S01]  /*46170*/  LDL.LU R14, [R1+0xefc] ;  /* 0x000efc00010e7983 */ /* 0x000ea20000300800 */
[----:B----4-:R-:W-:Y:S01]  /*46180*/  ISETP.LT.AND P4, PT, R12, UR6, !P1 ;  /* 0x000000060c007c0c */ /* 0x010fe2000cf81270 */
[----:B------:R-:W4:Y:S02]  /*46190*/  LDCU UR6, c[0x0][0x39c] ;  /* 0x00007380ff0677ac */ /* 0x000f240008000800 */
[----:B------:R-:W4:Y:S01]  /*461a0*/  LDL.LU R12, [R1+0xef8] ;  /* 0x000ef800010c7983 */ /* 0x000f220000300800 */
[----:B---3--:R-:W-:-:S02]  /*461b0*/  ISETP.LT.AND P2, PT, R17, UR9, !P1 ;  /* 0x0000000911007c0c */ /* 0x008fc4000cf41270 */
[----:B------:R-:W-:Y:S01]  /*461c0*/  PRMT R13, R43, 0x9910, RZ ;  /* 0x000099102b0d7816 */ /* 0x000fe200000000ff */
[----:B------:R-:W3:Y:S01]  /*461d0*/  LDL.LU R18, [R1+0xef4] ;  /* 0x000ef40001127983 */ /* 0x000ee20000300800 */
[C---:B------:R-:W-:Y:S01]  /*461e0*/  IADD3 R6, P3, PT, R3.reuse, R2, RZ ;  /* 0x0000000203067210 */ /* 0x040fe20007f7e0ff */
[----:B------:R-:W2:Y:S01]  /*461f0*/  LDCU UR9, c[0x0][0x39c] ;  /* 0x00007380ff0977ac */ /* 0x000ea20008000800 */
[----:B------:R-:W-:Y:S01]  /*46200*/  SHF.R.S32.HI R13, RZ, 0x8, R13 ;  /* 0x00000008ff0d7819 */ /* 0x000fe2000001140d */
[----:B------:R-:W3:Y:S01]  /*46210*/  LDL.LU R17, [R1+0xec8] ;  /* 0x000ec80001117983 */ /* 0x000ee20000300800 */
[C---:B------:R-:W-:Y:S01]  /*46220*/  LEA.HI.X.SX32 R7, R3.reuse, R0, 0x1, P3 ;  /* 0x0000000003077211 */ /* 0x040fe200018f0eff */
[----:B------:R-:W-:Y:S01]  /*46230*/  VIADD R3, R3, UR5 ;  /* 0x0000000503037c36 */ /* 0x000fe20008000000 */
[----:B------:R-:W-:Y:S01]  /*46240*/  ISETP.LT.AND P5, PT, R16, UR10, !P1 ;  /* 0x0000000a10007c0c */ /* 0x000fe2000cfa1270 */
[----:B------:R-:W2:Y:S01]  /*46250*/  LDCU UR10, c[0x0][0x39c] ;  /* 0x00007380ff0a77ac */ /* 0x000ea20008000800 */
[----:B------:R-:W-:Y:S01]  /*46260*/  F2FP.SATFINITE.E4M3.F32.PACK_AB_MERGE_C R45, R45, R44, RZ ;  /* 0x0000002c2d2d723e */ /* 0x000fe200048070ff */
[----:B------:R5:W-:Y:S01]  /*46270*/  @P2 STG.E.U8 desc[UR18][R6.64], R13 ;  /* 0x0000000d06002986 */ /* 0x000be2000c101112 */
[C---:B0-----:R-:W-:Y:S01]  /*46280*/  IADD3 R4, P2, PT, R3.reuse, R2, RZ ;  /* 0x0000000203047210 */ /* 0x041fe20007f5e0ff */
[----:B------:R-:W-:Y:S01]  /*46290*/  VIADD R11, R3, UR5 ;  /* 0x00000005030b7c36 */ /* 0x000fe20008000000 */
[----:B------:R-:W-:Y:S01]  /*462a0*/  PRMT R15, R45, 0x9910, RZ ;  /* 0x000099102d0f7816 */ /* 0x000fe200000000ff */
[----:B------:R-:W3:Y:S01]  /*462b0*/  LDL.LU R16, [R1+0x1260] ;  /* 0x0012600001107983 */ /* 0x000ee20000300800 */
[----:B------:R-:W-:-:S02]  /*462c0*/  LEA.HI.X.SX32 R5, R3, R0, 0x1, P2 ;  /* 0x0000000003057211 */ /* 0x000fc400010f0eff */
[C---:B-1----:R-:W-:Y:S02]  /*462d0*/  IADD3 R8, P2, PT, R11.reuse, R2, RZ ;  /* 0x000000020b087210 */ /* 0x042fe40007f5e0ff */
[----:B------:R-:W-:Y:S02]  /*462e0*/  SHF.R.S32.HI R15, RZ, 0x8, R15 ;  /* 0x00000008ff0f7819 */ /* 0x000fe4000001140f */
[C---:B------:R-:W-:Y:S01]  /*462f0*/  LEA.HI.X.SX32 R9, R11.reuse, R0, 0x1, P2 ;  /* 0x000000000b097211 */ /* 0x040fe200010f0eff */
[----:B------:R-:W-:Y:S01]  /*46300*/  VIADD R11, R11, UR5 ;  /* 0x000000050b0b7c36 */ /* 0x000fe20008000000 */
[----:B------:R0:W-:Y:S04]  /*46310*/  @P5 STG.E.U8 desc[UR18][R4.64], R45 ;  /* 0x0000002d04005986 */ /* 0x0001e8000c101112 */
[----:B------:R1:W-:Y:S01]  /*46320*/  @P0 STG.E.U8 desc[UR18][R8.64], R15 ;  /* 0x0000000f08000986 */ /* 0x0003e2000c101112 */
[----:B-----5:R-:W-:-:S04]  /*46330*/  IADD3 R6, P0, PT, R11, R2, RZ ;  /* 0x000000020b067210 */ /* 0x020fc80007f1e0ff */
[C---:B------:R-:W-:Y:S02]  /*46340*/  LEA.HI.X.SX32 R7, R11.reuse, R0, 0x1, P0 ;  /* 0x000000000b077211 */ /* 0x040fe400000f0eff */
[----:B--2---:R-:W-:Y:S02]  /*46350*/  ISETP.LT.AND P0, PT, R14, UR4, !P1 ;  /* 0x000000040e007c0c */ /* 0x004fe4000cf01270 */
[----:B----4-:R-:W-:Y:S01]  /*46360*/  ISETP.LT.AND P2, PT, R12, UR6, !P1 ;  /* 0x000000060c007c0c */ /* 0x010fe2000cf41270 */
[----:B------:R-:W2:Y:S01]  /*46370*/  LDL.LU R14, [R1+0x1228] ;  /* 0x00122800010e7983 */ /* 0x000ea20000300800 */
[----:B------:R-:W-:Y:S01]  /*46380*/  VIADD R3, R11, UR5 ;  /* 0x000000050b037c36 */ /* 0x000fe20008000000 */
[----:B------:R-:W-:Y:S01]  /*46390*/  ISETP.LT.AND P3, PT, R10, UR7, !P1 ;  /* 0x000000070a007c0c */ /* 0x000fe2000cf61270 */
[----:B------:R-:W3:Y:S01]  /*463a0*/  LDCU UR7, c[0x0][0x39c] ;  /* 0x00007380ff0777ac */ /* 0x000ee20008000800 */
[----:B------:R-:W4:Y:S02]  /*463b0*/  LDL.LU R12, [R1+0xef0] ;  /* 0x000ef000010c7983 */ /* 0x000f240000300800 */
[----:B0-----:R-:W-:Y:S01]  /*463c0*/  IADD3 R4, P5, PT, R3, R2, RZ ;  /* 0x0000000203047210 */ /* 0x001fe20007fbe0ff */
[----:B------:R-:W2:Y:S01]  /*463d0*/  LDCU UR4, c[0x0][0x39c] ;  /* 0x00007380ff0477ac */ /* 0x000ea20008000800 */
[----:B------:R-:W-:-:S02]  /*463e0*/  F2FP.SATFINITE.E4M3.F32.PACK_AB_MERGE_C R47, R47, R46, RZ ;  /* 0x0000002e2f2f723e */ /* 0x000fc400048070ff */
[C---:B------:R-:W-:Y:S01]  /*463f0*/  LEA.HI.X.SX32 R5, R3.reuse, R0, 0x1, P5 ;  /* 0x0000000003057211 */ /* 0x040fe200028f0eff */
[----:B------:R-:W-:Y:S01]  /*46400*/  VIADD R3, R3, UR5 ;  /* 0x0000000503037c36 */ /* 0x000fe20008000000 */
[----:B------:R-:W-:Y:S01]  /*46410*/  PRMT R10, R47, 0x9910, RZ ;  /* 0x000099102f0a7816 */ /* 0x000fe200000000ff */
[----:B------:R-:W4:Y:S03]  /*46420*/  LDCU UR6, c[0x0][0x39c] ;  /* 0x00007380ff0677ac */ /* 0x000f260008000800 */
[----:B-1----:R-:W-:Y:S02]  /*46430*/  IADD3 R8, P5, PT, R3, R2, RZ ;  /* 0x0000000203087210 */ /* 0x002fe40007fbe0ff */
[----:B------:R-:W-:Y:S02]  /*46440*/  SHF.R.S32.HI R11, RZ, 0x8, R10 ;  /* 0x00000008ff0b7819 */ /* 0x000fe4000001140a */
[----:B------:R-:W-:Y:S01]  /*46450*/  F2FP.SATFINITE.E4M3.F32.PACK_AB_MERGE_C R49, R49, R48, RZ ;  /* 0x000000303131723e */ /* 0x000fe200048070ff */
[----:B------:R0:W-:Y:S01]  /*46460*/  @P4 STG.E.U8 desc[UR18][R6.64], R47 ;  /* 0x0000002f06004986 */ /* 0x0001e2000c101112 */
[C---:B------:R-:W-:Y:S01]  /*46470*/  LEA.HI.X.SX32 R9, R3.reuse, R0, 0x1, P5 ;  /* 0x0000000003097211 */ /* 0x040fe200028f0eff */
[----:B------:R-:W-:-:S02]  /*46480*/  VIADD R3, R3, UR5 ;  /* 0x0000000503037c36 */ /* 0x000fc40008000000 */
[----:B------:R1:W-:Y:S01]  /*46490*/  @P3 STG.E.U8 desc[UR18][R4.64], R11 ;  /* 0x0000000b04003986 */ /* 0x0003e2000c101112 */
[----:B---3--:R-:W-:Y:S01]  /*464a0*/  ISETP.LT.AND P4, PT, R18, UR7, !P1 ;  /* 0x0000000712007c0c */ /* 0x008fe2000cf81270 */
[----:B------:R-:W3:Y:S02]  /*464b0*/  LDCU UR7, c[0x0][0x39c] ;  /* 0x00007380ff0777ac */ /* 0x000ee40008000800 */
[----:B------:R5:W-:Y:S01]  /*464c0*/  @P0 STG.E.U8 desc[UR18][R8.64], R49 ;  /* 0x0000003108000986 */ /* 0x000be2000c101112 */
[----:B0-----:R-:W-:Y:S01]  /*464d0*/  PRMT R6, R49, 0x9910, RZ ;  /* 0x0000991031067816 */ /* 0x001fe200000000ff */
[----:B------:R-:W-:Y:S01]  /*464e0*/  VIADD R7, R3, UR5 ;  /* 0x0000000503077c36 */ /* 0x000fe20008000000 */
[----:B------:R-:W-:Y:S01]  /*464f0*/  F2FP.SATFINITE.E4M3.F32.PACK_AB_MERGE_C R51, R51, R50, RZ ;  /* 0x000000323333723e */ /* 0x000fe200048070ff */
[----:B------:R-:W3:Y:S01]  /*46500*/  LDL.LU R10, [R1+0xeec] ;  /* 0x000eec00010a7983 */ /* 0x000ee20000300800 */
[----:B-1----:R-:W-:Y:S01]  /*46510*/  IADD3 R4, P0, PT, R3, R2, RZ ;  /* 0x0000000203047210 */ /* 0x002fe20007f1e0ff */
[----:B------:R-:W-:-:S03]  /*46520*/  IMAD.MOV.U32 R11, RZ, RZ, R6 ;  /* 0x000000ffff0b7224 */ /* 0x000fc600078e0006 */
[----:B------:R-:W-:Y:S02]  /*46530*/  LEA.HI.X.SX32 R5, R3, R0, 0x1, P0 ;  /* 0x0000000003057211 */ /* 0x000fe400000f0eff */
[C---:B------:R-:W-:Y:S01]  /*46540*/  IADD3 R6, P0, PT, R7.reuse, R2, RZ ;  /* 0x0000000207067210 */ /* 0x040fe20007f1e0ff */
[C---:B------:R-:W-:Y:S01]  /*46550*/  VIADD R3, R7.reuse, UR5 ;  /* 0x0000000507037c36 */ /* 0x040fe20008000000 */
[----:B------:R-:W-:Y:S02]  /*46560*/  SHF.R.S32.HI R11, RZ, 0x8, R11 ;  /* 0x00000008ff0b7819 */ /* 0x000fe4000001140b */
[----:B------:R-:W-:-:S03]  /*46570*/  LEA.HI.X.SX32 R7, R7, R0, 0x1, P0 ;  /* 0x0000000007077211 */ /* 0x000fc600000f0eff */
        /* <DEDUP_REMOVED lines=8> */
[----:B------:R-:W-:-:S02]  /*46600*/  ISETP.LT.AND P3, PT, R17, UR9, !P1 ;  /* 0x0000000911007c0c */ /* 0x000fc4000cf61270 */
[----:B------:R-:W-:Y:S01]  /*46610*/  PRMT R13, R51, 0x9910, RZ ;  /* 0x00009910330d7816 */ /* 0x000fe200000000ff */
[----:B------:R-:W3:Y:S01]  /*46620*/  LDL.LU R18, [R1+0xee0] ;  /* 0x000ee00001127983 */ /* 0x000ee20000300800 */
[C---:B-----5:R-:W-:Y:S01]  /*46630*/  IADD3 R8, P2, PT, R3.reuse, R2, RZ ;  /* 0x0000000203087210 */ /* 0x060fe20007f5e0ff */
[----:B------:R-:W5:Y:S01]  /*46640*/  LDCU UR9, c[0x0][0x39c] ;  /* 0x00007380ff0977ac */ /* 0x000f620008000800 */
[----:B------:R-:W-:Y:S01]  /*46650*/  SHF.R.S32.HI R13, RZ, 0x8, R13 ;  /* 0x00000008ff0d7819 */ /* 0x000fe2000001140d */
[----:B------:R-:W5:Y:S01]  /*46660*/  LDL.LU R17, [R1+0xec4] ;  /* 0x000ec40001117983 */ /* 0x000f620000300800 */
        /* <DEDUP_REMOVED lines=9> */
[----:B------:R-:W5:Y:S01]  /*46700*/  LDL.LU R16, [R1+0x11b8] ;  /* 0x0011b80001107983 */ /* 0x000f620000300800 */
[----:B------:R-:W-:-:S02]  /*46710*/  LEA.HI.X.SX32 R5, R3, R0, 0x1, P3 ;  /* 0x0000000003057211 */ /* 0x000fc400018f0eff */
        /* <DEDUP_REMOVED lines=8> */
[----:B----4-:R-:W-:Y:S01]  /*467a0*/  ISETP.LT.AND P3, PT, R12, UR6, !P1 ;  /* 0x000000060c007c0c */ /* 0x010fe2000cf61270 */
[----:B------:R-:W-:Y:S01]  /*467b0*/  VIADD R3, R11, UR5 ;  /* 0x000000050b037c36 */ /* 0x000fe20008000000 */
[----:B------:R-:W4:Y:S01]  /*467c0*/  LDL.LU R12, [R1+0x1160] ;  /* 0x00116000010c7983 */ /* 0x000f220000300800 */
[----:B--2---:R-:W-:Y:S01]  /*467d0*/  ISETP.LT.AND P0, PT, R14, UR4, !P1 ;  /* 0x000000040e007c0c */ /* 0x004fe2000cf01270 */
[----:B------:R-:W4:Y:S02]  /*467e0*/  LDCU UR4, c[0x0][0x39c] ;  /* 0x00007380ff0477ac */ /* 0x000f240008000800 */
[----:B------:R-:W2:Y:S01]  /*467f0*/  LDL.LU R14, [R1+0xedc] ;  /* 0x000edc00010e7983 */ /* 0x000ea20000300800 */
[----:B0-----:R-:W-:Y:S01]  /*46800*/  IADD3 R4, P5, PT, R3, R2, RZ ;  /* 0x0000000203047210 */ /* 0x001fe20007fbe0ff */
[----:B------:R-:W2:Y:S01]  /*46810*/  LDCU UR6, c[0x0][0x39c] ;  /* 0x00007380ff0677ac */ /* 0x000ea20008000800 */
[----:B---3--:R-:W-:-:S02]  /*46820*/  ISETP.LT.AND P2, PT, R10, UR7, !P1 ;  /* 0x000000070a007c0c */ /* 0x008fc4000cf41270 */
[C---:B------:R-:W-:Y:S01]  /*46830*/  LEA.HI.X.SX32 R5, R3.reuse, R0, 0x1, P5 ;  /* 0x0000000003057211 */ /* 0x040fe200028f0eff */
[----:B------:R-:W-:Y:S01]  /*46840*/  VIADD R3, R3, UR5 ;  /* 0x0000000503037c36 */ /* 0x000fe20008000000 */
[----:B------:R-:W-:Y:S01]  /*46850*/  F2FP.SATFINITE.E4M3.F32.PACK_AB_MERGE_C R55, R55, R54, RZ ;  /* 0x000000363737723e */ /* 0x000fe200048070ff */
[----:B------:R-:W0:Y:S03]  /*46860*/  LDCU UR7, c[0x0][0x39c] ;  /* 0x00007380ff0777ac */ /* 0x000e260008000800 */
[----:B------:R-:W-:Y:S02]  /*46870*/  PRMT R10, R55, 0x9910, RZ ;  /* 0x00009910370a7816 */ /* 0x000fe400000000ff */
[----:B-1----:R-:W-:Y:S02]  /*46880*/  IADD3 R6, P5, PT, R3, R2, RZ ;  /* 0x0000000203067210 */ /* 0x002fe40007fbe0ff */
[----:B------:R-:W-:-:S02]  /*46890*/  SHF.R.S32.HI R11, RZ, 0x8, R10 ;  /* 0x00000008ff0b7819 */ /* 0x000fc4000001140a */
[----:B------:R-:W-:Y:S01]  /*468a0*/  F2FP.SATFINITE.E4M3.F32.PACK_AB_MERGE_C R57, R57, R56, RZ ;  /* 0x000000383939723e */ /* 0x000fe200048070ff */
[----:B------:R1:W-:Y:S01]  /*468b0*/  @P4 STG.E.U8 desc[UR18][R8.64], R55 ;  /* 0x0000003708004986 */ /* 0x0003e2000c101112 */
[C---:B------:R-:W-:Y:S01]  /*468c0*/  LEA.HI.X.SX32 R7, R3.reuse, R0, 0x1, P5 ;  /* 0x0000000003077211 */ /* 0x040fe200028f0eff */
[----:B------:R-:W-:Y:S02]  /*468d0*/  VIADD R3, R3, UR5 ;  /* 0x0000000503037c36 */ /* 0x000fe40008000000 */
[----:B------:R3:W-:Y:S04]  /*468e0*/  @P2 STG.E.U8 desc[UR18][R4.64], R11 ;  /* 0x0000000b04002986 */ /* 0x0007e8000c101112 */
[----:B------:R2:W-:Y:S01]  /*468f0*/  @P0 STG.E.U8 desc[UR18][R6.64], R57 ;  /* 0x0000003906000986 */ /* 0x0005e2000c101112 */
[----:B-1----:R-:W-:-:S03]  /*46900*/  PRMT R8, R57, 0x9910, RZ ;  /* 0x0000991039087816 */ /* 0x002fc600000000ff */
[----:B------:R-:W2:Y:S01]  /*46910*/  LDL.LU R10, [R1+0xed8] ;  /* 0x000ed800010a7983 */ /* 0x000ea20000300800 */
[C---:B------:R-:W-:Y:S01]  /*46920*/  VIADD R9, R3.reuse, UR5 ;  /* 0x0000000503097c36 */ /* 0x040fe20008000000 */
[C---:B---3--:R-:W-:Y:S01]  /*46930*/  IADD3 R4, P0, PT, R3.reuse, R2, RZ ;  /* 0x0000000203047210 */ /* 0x048fe20007f1e0ff */
[----:B------:R-:W-:Y:S01]  /*46940*/  IMAD.MOV.U32 R11, RZ, RZ, R8 ;  /* 0x000000ffff0b7224 */ /* 0x000fe200078e0008 */
[----:B0-----:R-:W-:Y:S01]  /*46950*/  ISETP.LT.AND P4, PT, R18, UR7, !P1 ;  /* 0x0000000712007c0c */ /* 0x001fe2000cf81270 */
[----:B------:R-:W0:Y:S01]  /*46960*/  LDCU UR7, c[0x0][0x39c] ;  /* 0x00007380ff0777ac */ /* 0x000e220008000800 */
[----:B------:R-:W-:Y:S02]  /*46970*/  LEA.HI.X.SX32 R5, R3, R0, 0x1, P0 ;  /* 0x0000000003057211 */ /* 0x000fe400000f0eff */
[C---:B------:R-:W-:Y:S01]  /*46980*/  IADD3 R8, P0, PT, R9.reuse, R2, RZ ;  /* 0x0000000209087210 */ /* 0x040fe20007f1e0ff */
[----:B------:R-:W-:Y:S01]  /*46990*/  VIADD R3, R9, UR5 ;  /* 0x0000000509037c36 */ /* 0x000fe20008000000 */
[----:B------:R-:W-:-:S02]  /*469a0*/  SHF.R.S32.HI R11, RZ, 0x8, R11 ;  /* 0x00000008ff0b7819 */ /* 0x000fc4000001140b */
[----:B------:R-:W-:Y:S02]  /*469b0*/  LEA.HI.X.SX32 R9, R9, R0, 0x1, P0 ;  /* 0x0000000009097211 */ /* 0x000fe400000f0eff */
[----:B------:R-:W-:Y:S01]  /*469c0*/  F2FP.SATFINITE.E4M3.F32.PACK_AB_MERGE_C R59, R59, R58, RZ ;  /* 0x0000003a3b3b723e */ /* 0x000fe200048070ff */
[----:B------:R1:W-:Y:S01]  /*469d0*/  @P3 STG.E.U8 desc[UR18][R4.64], R11 ;  /* 0x0000000b04003986 */ /* 0x0003e2000c101112 */
[----:B-----5:R-:W-:-:S03]  /*469e0*/  ISETP.LT.AND P5, PT, R16, UR10, !P1 ;  /* 0x0000000a10007c0c */ /* 0x020fc6000cfa1270 */
[----:B------:R3:W-:Y:S01]  /*469f0*/  @P4 STG.E.U8 desc[UR18][R8.64], R59 ;  /* 0x0000003b08004986 */ /* 0x0007e2000c101112 */
[----:B----4-:R-:W-:Y:S01]  /*46a00*/  ISETP.LT.AND P0, PT, R12, UR4, !P1 ;  /* 0x000000040c007c0c */ /* 0x010fe2000cf01270 */
[----:B------:R-:W4:Y:S02]  /*46a10*/  LDCU UR4, c[0x0][0x39c] ;  /* 0x00007380ff0477ac */ /* 0x000f240008000800 */
[----:B------:R-:W4:Y:S01]  /*46a20*/  LDL.LU R12, [R1+0xed4] ;  /* 0x000ed400010c7983 */ /* 0x000f220000300800 */
[----:B--2---:R-:W-:Y:S01]  /*46a30*/  ISETP.LT.AND P4, PT, R14, UR6, !P1 ;  /* 0x000000060e007c0c */ /* 0x004fe2000cf81270 */
[----:B------:R-:W2:Y:S02]  /*46a40*/  LDCU UR6, c[0x0][0x39c] ;  /* 0x00007380ff0677ac */ /* 0x000ea40008000800 */
[----:B------:R-:W2:Y:S04]  /*46a50*/  LDL.LU R16, [R1+0xed0] ;  /* 0x000ed00001107983 */ /* 0x000ea80000300800 */
[----:B------:R-:W5:Y:S01]  /*46a60*/  LDL.LU R14, [R1+0xecc] ;  /* 0x000ecc00010e7983 */ /* 0x000f620000300800 */
[----:B------:R-:W-:-:S02]  /*46a70*/  ISETP.LT.AND P2, PT, R17, UR9, !P1 ;  /* 0x0000000911007c0c */ /* 0x000fc4000cf41270 */
[----:B------:R-:W-:Y:S02]  /*46a80*/  PRMT R13, R59, 0x9910, RZ ;  /* 0x000099103b0d7816 */ /* 0x000fe400000000ff */
[C---:B------:R-:W-:Y:S02]  /*46a90*/  IADD3 R6, P3, PT, R3.reuse, R2, RZ ;  /* 0x0000000203067210 */ /* 0x040fe40007f7e0ff */
[----:B------:R-:W-:Y:S02]  /*46aa0*/  SHF.R.S32.HI R13, RZ, 0x8, R13 ;  /* 0x00000008ff0d7819 */ /* 0x000fe4000001140d */
[C---:B------:R-:W-:Y:S01]  /*46ab0*/  LEA.HI.X.SX32 R7, R3.reuse, R0, 0x1, P3 ;  /* 0x0000000003077211 */ /* 0x040fe200018f0eff */
[----:B------:R-:W-:-:S04]  /*46ac0*/  VIADD R3, R3, UR5 ;  /* 0x0000000503037c36 */ /* 0x000fc80008000000 */
[----:B------:R0:W-:Y:S01]  /*46ad0*/  @P2 STG.E.U8 desc[UR18][R6.64], R13 ;  /* 0x0000000d06002986 */ /* 0x0001e2000c101112 */
[C---:B-1----:R-:W-:Y:S01]  /*46ae0*/  IADD3 R4, P2, PT, R3.reuse, R2, RZ ;  /* 0x0000000203047210 */ /* 0x042fe20007f5e0ff */
[----:B------:R-:W-:Y:S01]  /*46af0*/  VIADD R11, R3, UR5 ;  /* 0x00000005030b7c36 */ /* 0x000fe20008000000 */
[----:B------:R-:W-:Y:S02]  /*46b00*/  F2FP.SATFINITE.E4M3.F32.PACK_AB_MERGE_C R61, R61, R60, RZ ;  /* 0x0000003c3d3d723e */ /* 0x000fe400048070ff */
[----:B------:R-:W-:Y:S01]  /*46b10*/  LEA.HI.X.SX32 R5, R3, R0, 0x1, P2 ;  /* 0x0000000003057211 */ /* 0x000fe200010f0eff */
[C---:B------:R-:W-:Y:S01]  /*46b20*/  VIADD R3, R11.reuse, UR5 ;  /* 0x000000050b037c36 */ /* 0x040fe20008000000 */
[----:B---3--:R-:W-:Y:S02]  /*46b30*/  IADD3 R8, P2, PT, R11, R2, RZ ;  /* 0x000000020b087210 */ /* 0x008fe40007f5e0ff */
[----:B------:R-:W-:Y:S02]  /*46b40*/  PRMT R19, R61, 0x9910, RZ ;  /* 0x000099103d137816 */ /* 0x000fe400000000ff */
[----:B------:R-:W-:Y:S01]  /*46b50*/  LEA.HI.X.SX32 R9, R11, R0, 0x1, P2 ;  /* 0x000000000b097211 */ /* 0x000fe200010f0eff */
[----:B------:R-:W-:Y:S01]  /*46b60*/  VIADD R11, R3, UR5 ;  /* 0x00000005030b7c36 */ /* 0x000fe20008000000 */
[----:B------:R-:W-:Y:S01]  /*46b70*/  SHF.R.S32.HI R19, RZ, 0x8, R19 ;  /* 0x00000008ff137819 */ /* 0x000fe20000011413 */
[----:B------:R1:W-:Y:S01]  /*46b80*/  @P5 STG.E.U8 desc[UR18][R4.64], R61 ;  /* 0x0000003d04005986 */ /* 0x0003e2000c101112 */
[----:B0-----:R-:W-:Y:S01]  /*46b90*/  ISETP.LT.AND P3, PT, R10, UR7, !P1 ;  /* 0x000000070a007c0c */ /* 0x001fe2000cf61270 */
[----:B------:R-:W-:Y:S01]  /*46ba0*/  VIADD R13, R11, UR5 ;  /* 0x000000050b0d7c36 */ /* 0x000fe20008000000 */
[----:B------:R-:W5:Y:S01]  /*46bb0*/  LDCU UR7, c[0x0][0x39c] ;  /* 0x00007380ff0777ac */ /* 0x000f620008000800 */
[----:B------:R0:W-:Y:S01]  /*46bc0*/  @P0 STG.E.U8 desc[UR18][R8.64], R19 ;  /* 0x0000001308000986 */ /* 0x0001e2000c101112 */
[-C--:B------:R-:W-:Y:S01]  /*46bd0*/  IADD3 R6, P0, PT, R3, R2.reuse, RZ ;  /* 0x0000000203067210 */ /* 0x080fe20007f1e0ff */
[----:B------:R-:W-:Y:S01]  /*46be0*/  VIADD R15, R13, UR5 ;  /* 0x000000050d0f7c36 */ /* 0x000fe20008000000 */
[----:B------:R-:W-:-:S02]  /*46bf0*/  IADD3 R10, P5, PT, R11, R2, RZ ;  /* 0x000000020b0a7210 */ /* 0x000fc40007fbe0ff */
[-C--:B------:R-:W-:Y:S01]  /*46c00*/  LEA.HI.X.SX32 R7, R3, R0.reuse, 0x1, P0 ;  /* 0x0000000003077211 */ /* 0x080fe200000f0eff */
[----:B------:R-:W-:Y:S01]  /*46c10*/  VIADD R3, R15, UR5 ;  /* 0x000000050f037c36 */ /* 0x000fe20008000000 */
[----:B------:R-:W-:Y:S02]  /*46c20*/  LEA.HI.X.SX32 R11, R11, R0, 0x1, P5 ;  /* 0x000000000b0b7211 */ /* 0x000fe400028f0eff */
[----:B-1----:R-:W-:Y:S01]  /*46c30*/  IADD3 R4, P0, PT, R13, R2, RZ ;  /* 0x000000020d047210 */ /* 0x002fe20007f1e0ff */
[----:B------:R-:W-:Y:S01]  /*46c40*/  VIADD R17, R3, UR5 ;  /* 0x0000000503117c36 */ /* 0x000fe20008000000 */
[----:B------:R-:W-:Y:S02]  /*46c50*/  F2FP.SATFINITE.E4M3.F32.PACK_AB_MERGE_C R63, R63, R62, RZ ;  /* 0x0000003e3f3f723e */ /* 0x000fe400048070ff */
[----:B------:R-:W-:Y:S02]  /*46c60*/  LEA.HI.X.SX32 R5, R13, R0, 0x1, P0 ;  /* 0x000000000d057211 */ /* 0x000fe400000f0eff */
[----:B------:R-:W-:-:S02]  /*46c70*/  F2FP.SATFINITE.E4M3.F32.PACK_AB_MERGE_C R65, R65, R64, RZ ;  /* 0x000000404141723e */ /* 0x000fc400048070ff */
[----:B------:R-:W-:-:S04]  /*46c80*/  F2FP.SATFINITE.E4M3.F32.PACK_AB_MERGE_C R67, R67, R66, RZ ;  /* 0x000000424343723e */ /* 0x000fc800048070ff */
[----:B0-----:R-:W-:Y:S01]  /*46c90*/  PRMT R19, R67, 0x9910, RZ ;  /* 0x0000991043137816 */ /* 0x001fe200000000ff */
[----:B------:R0:W-:Y:S03]  /*46ca0*/  @P4 STG.E.U8 desc[UR18][R6.64], R63 ;  /* 0x0000003f06004986 */ /* 0x0001e6000c101112 */
[----:B------:R-:W-:Y:S02]  /*46cb0*/  SHF.R.S32.HI R19, RZ, 0x8, R19 ;  /* 0x00000008ff137819 */ /* 0x000fe40000011413 */
[----:B----4-:R-:W-:Y:S02]  /*46cc0*/  ISETP.LT.AND P2, PT, R12, UR4, !P1 ;  /* 0x000000040c007c0c */ /* 0x010fe4000cf41270 */
[----:B------:R-:W-:Y:S02]  /*46cd0*/  IADD3 R12, P5, PT, R15, R2, RZ ;  /* 0x000000020f0c7210 */ /* 0x000fe40007fbe0ff */
[----:B--2---:R-:W-:-:S02]  /*46ce0*/  ISETP.LT.AND P0, PT, R16, UR6, !P1 ;  /* 0x0000000610007c0c */ /* 0x004fc4000cf01270 */
[----:B------:R-:W-:Y:S02]  /*46cf0*/  LEA.HI.X.SX32 R13, R15, R0, 0x1, P5 ;  /* 0x000000000f0d7211 */ /* 0x000fe400028f0eff */
[----:B------:R-:W-:Y:S02]  /*46d00*/  IADD3 R8, P5, PT, R17, R2, RZ ;  /* 0x0000000211087210 */ /* 0x000fe40007fbe0ff */
[----:B-----5:R-:W-:Y:S02]  /*46d10*/  ISETP.LT.AND P1, PT, R14, UR7, !P1 ;  /* 0x000000070e007c0c */ /* 0x020fe4000cf21270 */
[----:B------:R-:W-:Y:S02]  /*46d20*/  PRMT R15, R63, 0x9910, RZ ;  /* 0x000099103f0f7816 */ /* 0x000fe400000000ff */
[----:B------:R-:W-:Y:S02]  /*46d30*/  LEA.HI.X.SX32 R9, R17, R0, 0x1, P5 ;  /* 0x0000000011097211 */ /* 0x000fe400028f0eff */
[----:B------:R-:W-:-:S02]  /*46d40*/  PRMT R17, R65, 0x9910, RZ ;  /* 0x0000991041117816 */ /* 0x000fc400000000ff */
[C---:B------:R-:W-:Y:S02]  /*46d50*/  IADD3 R2, P5, PT, R3.reuse, R2, RZ ;  /* 0x0000000203027210 */ /* 0x040fe40007fbe0ff */
[----:B------:R-:W-:Y:S02]  /*46d60*/  SHF.R.S32.HI R15, RZ, 0x8, R15 ;  /* 0x00000008ff0f7819 */ /* 0x000fe4000001140f */
[----:B------:R-:W-:Y:S02]  /*46d70*/  SHF.R.S32.HI R17, RZ, 0x8, R17 ;  /* 0x00000008ff117819 */ /* 0x000fe40000011411 */
[----:B------:R-:W-:Y:S01]  /*46d80*/  LEA.HI.X.SX32 R3, R3, R0, 0x1, P5 ;  /* 0x0000000003037211 */ /* 0x000fe200028f0eff */
[----:B------:R0:W-:Y:S04]  /*46d90*/  @P3 STG.E.U8 desc[UR18][R10.64], R15 ;  /* 0x0000000f0a003986 */ /* 0x0001e8000c101112 */
[----:B------:R0:W-:Y:S04]  /*46da0*/  @P2 STG.E.U8 desc[UR18][R4.64], R65 ;  /* 0x0000004104002986 */ /* 0x0001e8000c101112 */
[----:B------:R0:W-:Y:S04]  /*46db0*/  @P0 STG.E.U8 desc[UR18][R12.64], R17 ;  /* 0x000000110c000986 */ /* 0x0001e8000c101112 */
[----:B------:R0:W-:Y:S04]  /*46dc0*/  @P1 STG.E.U8 desc[UR18][R2.64], R67 ;  /* 0x0000004302001986 */ /* 0x0001e8000c101112 */
[----:B------:R0:W-:Y:S01]  /*46dd0*/  @P6 STG.E.U8 desc[UR18][R8.64], R19 ;  /* 0x0000001308006986 */ /* 0x0001e2000c101112 */
[----:B------:R-:W-:Y:S06]  /*46de0*/  BAR.SYNC.DEFER_BLOCKING 0x0 ;  /* 0x0000000000007b1d */ /* 0x000fec0000010000 */
[----:B------:R-:W-:Y:S05]  /*46df0*/  BRA.U UP0, `(.L_x_13) ;  /* 0x0000000100a07547 */ /* 0x000fea000b800000 */
[----:B------:R-:W1:Y:S01]  /*46e00*/  S2UR UR5, SR_CgaCtaId ;  /* 0x00000000000579c3 */ /* 0x000e620000008800 */
[----:B------:R-:W-:Y:S01]  /*46e10*/  NOP ;  /* 0x0000000000007918 */ /* 0x000fe20000000000 */
[----:B------:R-:W-:Y:S01]  /*46e20*/  UMOV UR4, 0x50 ;  /* 0x0000005000047882 */ /* 0x000fe20000000000 */
[----:B------:R-:W-:Y:S02]  /*46e30*/  IMAD.U32 R0, RZ, RZ, UR8 ;  /* 0x00000008ff007e24 */ /* 0x000fe4000f8e00ff */
[----:B0-----:R-:W-:Y:S02]  /*46e40*/  IMAD.MOV.U32 R3, RZ, RZ, 0xff ;  /* 0x000000ffff037424 */ /* 0x001fe400078e00ff */
[----:B------:R-:W-:Y:S01]  /*46e50*/  IMAD.MOV.U32 R7, RZ, RZ, 0x1 ;  /* 0x00000001ff077424 */ /* 0x000fe200078e00ff */
[----:B------:R-:W-:-:S04]  /*46e60*/  LOP3.LUT R0, R0, 0xffff, RZ, 0xc0, !PT ;  /* 0x0000ffff00007812 */ /* 0x000fc800078ec0ff */
[----:B------:R-:W-:-:S05]  /*46e70*/  SHF.R.U32.HI R0, RZ, 0x5, R0 ;  /* 0x00000005ff007819 */ /* 0x000fca0000011600 */
[----:B------:R-:W-:Y:S01]  /*46e80*/  VIADD R2, R0, 0x10 ;  /* 0x0000001000027836 */ /* 0x000fe20000000000 */
[----:B------:R-:W-:Y:S01]  /*46e90*/  SHF.L.U32 R0, R3, R0, RZ ;  /* 0x0000000003007219 */ /* 0x000fe200000006ff */
[----:B-1----:R-:W-:-:S03]  /*46ea0*/  ULEA UR6, UR5, UR4, 0x18 ;  /* 0x0000000405067291 */ /* 0x002fc6000f8ec0ff */
[----:B------:R-:W-:-:S04]  /*46eb0*/  SHF.L.U32 R3, R7, R2, RZ ;  /* 0x0000000207037219 */ /* 0x000fc800000006ff */
[----:B------:R-:W-:Y:S02]  /*46ec0*/  LOP3.LUT R0, R3, R0, RZ, 0xfc, !PT ;  /* 0x0000000003007212 */ /* 0x000fe400078efcff */
[----:B------:R-:W0:Y:S02]  /*46ed0*/  LDS R5, [UR6] ;  /* 0x00000006ff057984 */ /* 0x000e240008000800 */
[C---:B------:R-:W-:Y:S02]  /*46ee0*/  LOP3.LUT R2, R0.reuse, 0xffff, RZ, 0xc0, !PT ;  /* 0x0000ffff00027812 */ /* 0x040fe400078ec0ff */
[----:B0-----:R-:W-:-:S04]  /*46ef0*/  LOP3.LUT R3, R0, 0xffff, R5, 0x80, !PT ;  /* 0x0000ffff00037812 */ /* 0x001fc800078e8005 */
[----:B------:R-:W-:-:S13]  /*46f00*/  ISETP.NE.AND P0, PT, R3, R2, PT ;  /* 0x000000020300720c */ /* 0x000fda0003f05270 */
[----:B------:R-:W-:Y:S05]  /*46f10*/  @P0 BRA `(.L_x_14) ;  /* 0x0000000000500947 */ /* 0x000fea0003800000 */
[----:B------:R-:W-:Y:S02]  /*46f20*/  SHF.R.U32.HI R5, RZ, 0x10, R5 ;  /* 0x00000010ff057819 */ /* 0x000fe40000011605 */
[----:B------:R-:W-:-:S04]  /*46f30*/  SHF.R.U32.HI R2, RZ, 0x10, R0 ;  /* 0x00000010ff027819 */ /* 0x000fc80000011600 */
[----:B------:R-:W-:-:S04]  /*46f40*/  LOP3.LUT R5, R5, R2, RZ, 0xc0, !PT ;  /* 0x0000000205057212 */ /* 0x000fc800078ec0ff */
[----:B------:R-:W-:-:S13]  /*46f50*/  ISETP.NE.AND P0, PT, R5, R2, PT ;  /* 0x000000020500720c */ /* 0x000fda0003f05270 */
[----:B------:R-:W-:Y:S05]  /*46f60*/  @P0 BRA `(.L_x_15) ;  /* 0x0000000000300947 */ /* 0x000fea0003800000 */
[----:B------:R-:W-:Y:S01]  /*46f70*/  R2UR UR4, R0 ;  /* 0x00000000000472ca */ /* 0x000fe200000e0000 */
[----:B------:R-:W-:Y:S01]  /*46f80*/  VOTEU.ANY UR5, UPT, PT ;  /* 0x0000000000057886 */ /* 0x000fe200038e0100 */
[----:B------:R-:W0:Y:S01]  /*46f90*/  S2R R0, SR_LANEID ;  /* 0x0000000000007919 */ /* 0x000e220000000000 */
[----:B------:R-:W-:-:S10]  /*46fa0*/  UFLO.U32 UR5, UR5 ;  /* 0x00000005000572bd */ /* 0x000fd400080e0000 */
[----:B------:R-:W-:-:S06]  /*46fb0*/  ULOP3.LUT UR4, URZ, UR4, URZ, 0x33, !UPT ;  /* 0x00000004ff047292 */ /* 0x000fcc000f8e33ff */
[----:B------:R-:W-:-:S04]  /*46fc0*/  IMAD.U32 R2, RZ, RZ, UR4 ;  /* 0x00000004ff027e24 */ /* 0x000fc8000f8e00ff */
[----:B------:R-:W1:Y:S02]  /*46fd0*/  REDUX UR7, R2 ;  /* 0x00000000020773c4 */ /* 0x000e640000000000 */
[----:B------:R2:W-:Y:S01]  /*46fe0*/  UTCATOMSWS.AND URZ, UR4 ;  /* 0x0000000400ff79e3 */ /* 0x0005e20008000000 */
[----:B0-----:R-:W-:Y:S01]  /*46ff0*/  ISETP.EQ.U32.AND P0, PT, R0, UR5, PT ;  /* 0x0000000500007c0c */ /* 0x001fe2000bf02070 */
[----:B-1----:R-:W-:-:S12]  /*47000*/  IMAD.U32 R0, RZ, RZ, UR7 ;  /* 0x00000007ff007e24 */ /* 0x002fd8000f8e00ff */
[----:B------:R2:W-:Y:S01]  /*47010*/  @P0 ATOMS.AND RZ, [UR6], R0 ;  /* 0x00000000ffff098c */ /* 0x0005e2000a800006 */
[----:B------:R-:W-:Y:S05]  /*47020*/  BRA `(.L_x_13) ;  /* 0x0000000000147947 */ /* 0x000fea0003800000 */
.L_x_15:
[----:B------:R-:W-:-:S07]  /*47030*/  MOV R2, 0x47050 ;  /* 0x0004705000027802 */ /* 0x000fce0000000f00 */
[----:B------:R-:W-:Y:S05]  /*47040*/  CALL.REL.NOINC `($__internal_0_$__cuda_sm10x_tcgen05_guardrail_trap_col_being_dealloced_not_returned_by_alloc) ;  /* 0x00000000002c7944 */ /* 0x000fea0003c00000 */
[----:B------:R-:W-:Y:S05]  /*47050*/  BRA `(.L_x_13) ;  /* 0x0000000000087947 */ /* 0x000fea0003800000 */
.L_x_14:
[----:B------:R-:W-:-:S07]  /*47060*/  MOV R2, 0x47080 ;  /* 0x0004708000027802 */ /* 0x000fce0000000f00 */
[----:B------:R-:W-:Y:S05]  /*47070*/  CALL.REL.NOINC `($__internal_2_$__cuda_sm10x_tcgen05_guardrail_trap_unallocated_columns_being_dealloced) ;  /* 0x0000000000387944 */ /* 0x000fea0003c00000 */
.L_x_13:
[----:B------:R-:W-:Y:S01]  /*47080*/  NOP ;  /* 0x0000000000007918 */ /* 0x000fe20000000000 */
[----:B--2---:R-:W-:Y:S05]  /*47090*/  EXIT ;  /* 0x000000000000794d */ /* 0x004fea0003800000 */
.L_x_8:
[----:B------:R-:W0:Y:S02]  /*470a0*/  SYNCS.PHASECHK.TRANS64.TRYWAIT P1, [UR6], R7 ;  /* 0x00000007ff0075a7 */ /* 0x000e240008021106 */
[----:B0-----:R-:W-:Y:S05]  /*470b0*/  @!P1 BRA `(.L_x_8) ;  /* 0xfffffffc00f89947 */ /* 0x001fea000383ffff */
[----:B------:R-:W-:Y:S05]  /*470c0*/  BRA `(.L_x_16) ;  /* 0xfffffe0400d87947 */ /* 0x000fea000383ffff */
.L_x_12:
[----:B------:R-:W0:Y:S02]  /*470d0*/  SYNCS.PHASECHK.TRANS64.TRYWAIT P0, [UR6], R9 ;  /* 0x00000009ff0075a7 */ /* 0x000e240008001106 */
[----:B0-----:R-:W-:Y:S05]  /*470e0*/  @!P0 BRA `(.L_x_12) ;  /* 0xfffffffc00f88947 */ /* 0x001fea000383ffff */
[----:B------:R-:W-:Y:S05]  /*470f0*/  BRA `(.L_x_11) ;  /* 0xffffff5c00307947 */ /* 0x000fea000383ffff */
        .weak           $__internal_0_$__cuda_sm10x_tcgen05_guardrail_trap_col_being_dealloced_not_returned_by_alloc
        .type           $__internal_0_$__cuda_sm10x_tcgen05_guardrail_trap_col_being_dealloced_not_returned_by_alloc,@function
        .size           $__internal_0_$__cuda_sm10x_tcgen05_guardrail_trap_col_being_dealloced_not_returned_by_alloc,($__internal_1_$__cuda_sm10x_tcgen05_guardrail_trap_phase_invalid_during_alloc - $__internal_0_$__cuda_sm10x_tcgen05_guardrail_trap_col_being_dealloced_not_returned_by_alloc)
$__internal_0_$__cuda_sm10x_tcgen05_guardrail_trap_col_being_dealloced_not_returned_by_alloc:
[----:B------:R-:W-:Y:S05]  /*47100*/  BPT.TRAP 0x1 ;  /* 0x000000040000795c */ /* 0x000fea0000300000 */
[----:B------:R-:W-:-:S04]  /*47110*/  IMAD.MOV.U32 R3, RZ, RZ, 0x0 ;  /* 0x00000000ff037424 */ /* 0x000fc800078e00ff */
[----:B------:R-:W-:Y:S05]  /*47120*/  RET.REL.NODEC R2 `(matmul_kernel) ;  /* 0xfffffb8c02b47950 */ /* 0x000fea0003c3ffff */
        .weak           $__internal_1_$__cuda_sm10x_tcgen05_guardrail_trap_phase_invalid_during_alloc
        .type           $__internal_1_$__cuda_sm10x_tcgen05_guardrail_trap_phase_invalid_during_alloc,@function
        .size           $__internal_1_$__cuda_sm10x_tcgen05_guardrail_trap_phase_invalid_during_alloc,($__internal_2_$__cuda_sm10x_tcgen05_guardrail_trap_unallocated_columns_being_dealloced - $__internal_1_$__cuda_sm10x_tcgen05_guardrail_trap_phase_invalid_during_alloc)
$__internal_1_$__cuda_sm10x_tcgen05_guardrail_trap_phase_invalid_during_alloc:
[----:B------:R-:W-:Y:S05]  /*47130*/  BPT.TRAP 0x1 ;  /* 0x000000040000795c */ /* 0x000fea0000300000 */
[----:B------:R-:W-:-:S04]  /*47140*/  IMAD.MOV.U32 R3, RZ, RZ, 0x0 ;  /* 0x00000000ff037424 */ /* 0x000fc800078e00ff */
[----:B------:R-:W-:Y:S05]  /*47150*/  RET.REL.NODEC R2 `(matmul_kernel) ;  /* 0xfffffb8c02a87950 */ /* 0x000fea0003c3ffff */
        .weak           $__internal_2_$__cuda_sm10x_tcgen05_guardrail_trap_unallocated_columns_being_dealloced
        .type           $__internal_2_$__cuda_sm10x_tcgen05_guardrail_trap_unallocated_columns_being_dealloced,@function
        .size           $__internal_2_$__cuda_sm10x_tcgen05_guardrail_trap_unallocated_columns_being_dealloced,(.L_x_20 - $__internal_2_$__cuda_sm10x_tcgen05_guardrail_trap_unallocated_columns_being_dealloced)
$__internal_2_$__cuda_sm10x_tcgen05_guardrail_trap_unallocated_columns_being_dealloced:
[----:B------:R-:W-:Y:S05]  /*47160*/  BPT.TRAP 0x1 ;  /* 0x000000040000795c */ /* 0x000fea0000300000 */
[----:B------:R-:W-:-:S04]  /*47170*/  IMAD.MOV.U32 R3, RZ, RZ, 0x0 ;  /* 0x00000000ff037424 */ /* 0x000fc800078e00ff */
[----:B------:R-:W-:Y:S05]  /*47180*/  RET.REL.NODEC R2 `(matmul_kernel) ;  /* 0xfffffb8c029c7950 */ /* 0x000fea0003c3ffff */
.L_x_17:
[----:B------:R-:W-:-:S00]  /*47190*/  BRA `(.L_x_17) ;  /* 0xfffffffc00fc7947 */ /* 0x000fc0000383ffff */
[----:B------:R-:W-:-:S00]  /*471a0*/  NOP ;  /* 0x0000000000007918 */ /* 0x000fc00000000000 */
        /* <DEDUP_REMOVED lines=13> */
.L_x_20:


//--------------------- .nv.shared.matmul_kernel  --------------------------
	.section	.nv.shared.matmul_kernel,"aw",@nobits
	.sectionflags	@""
	.align	16
	.zero		1024


//--------------------- .nv.shared.reserved.0     --------------------------
	.section	.nv.shared.reserved.0,"aw",@nobits
	.align	8
	.weak		__nv_reservedSMEM_offset_0_alias
	.size		__nv_reservedSMEM_offset_0_alias, 0, 64
	.other		__nv_reservedSMEM_offset_0_alias,@"STO_CUDA_RESERVED_SHARED STV_DEFAULT"
__nv_reservedSMEM_offset_0_alias:
	.zero		0
.nv.shared.reserved.0:
	.zero		64
	.weak		__nv_reservedSMEM_allocation_phase
	.type		__nv_reservedSMEM_allocation_phase,@object
	.size		__nv_reservedSMEM_allocation_phase,(.L_0 - __nv_reservedSMEM_allocation_phase)
__nv_reservedSMEM_allocation_phase:
	.zero		1
.L_0:
	.zero		7
	.weak		__nv_reservedSMEM_devtool_atexit_pc
	.type		__nv_reservedSMEM_devtool_atexit_pc,@object
	.size		__nv_reservedSMEM_devtool_atexit_pc,(__nv_reservedSMEM_allocation_mask - __nv_reservedSMEM_devtool_atexit_pc)
__nv_reservedSMEM_devtool_atexit_pc:
	.zero		8
	.weak		__nv_reservedSMEM_allocation_mask
	.type		__nv_reservedSMEM_allocation_mask,@object
	.size		__nv_reservedSMEM_allocation_mask,(.L_2 - __nv_reservedSMEM_allocation_mask)
__nv_reservedSMEM_allocation_mask:
	.zero		4
.L_2:


//--------------------- .nv.constant0.matmul_kernel --------------------------
	.section	.nv.constant0.matmul_kernel,"a",@progbits
	.sectionflags	@""
	.align	4
.nv.constant0.matmul_kernel:
	.zero		976


//--------------------- SYMBOLS --------------------------

	.type		.nv.reservedSmem.offset0,@object
	.size		.nv.reservedSmem.offset0,0x4
	.type		.nv.reservedSmem.cap,@object
	.size		.nv.reservedSmem.cap,0x4
